	.target	sm_90a

	.elftype	@"ET_EXEC"


//--------------------- .note.nv.tkinfo           --------------------------
	.section	.note.nv.tkinfo,"",@"SHT_NOTE"
	.sectionflags	@"SHF_NOTE_NV_TKINFO"
	.tkinfo
        /*0018*/ 	.word	0x00000002
        /*0030*/ 	.string	""
        /*0030*/ 	.string	"ptxas"
        /*0030*/ 	.string	"Cuda compilation tools, release 13.0, V13.0.88"
        /*0030*/ 	.string	"Build cuda_13.0.r13.0/compiler.36424714_0"
        /*0030*/ 	.string	"-arch sm_90a -m 64 "



//--------------------- .note.nv.cuinfo           --------------------------
	.section	.note.nv.cuinfo,"",@"SHT_NOTE"
	.sectionflags	@"SHF_NOTE_NV_CUINFO"
        /*0018*/ 	.short	0x0002
        /*001a*/ 	.short	0x005a
        /*001c*/ 	.short	0x0082
	.zero		2


//--------------------- .nv.info                  --------------------------
	.section	.nv.info,"",@"SHT_CUDA_INFO"
	.align	4


	//----- nvinfo : EIATTR_REGCOUNT
	.align		4
        /*0000*/ 	.byte	0x04, 0x2f
        /*0002*/ 	.short	(.L_12 - .L_11)
	.align		4
.L_11:
        /*0004*/ 	.word	index@(_ZN7cutlass13device_kernelIN5flash19enable_sm80_to_sm89INS1_16FlashAttnFwdSm80INS1_25CollectiveMainloopFwdSm80ILi8ELi1ELb0EN4cute5tupleIJNS5_1CILi128EEENS7_ILi48EEENS7_ILi256EEEEEELi256ENS_10bfloat16_tEfNS_4arch4Sm80ELb1ELb0ELb0ELb1ELb0ELb1ELb1ELb0EEENS1_21CollectiveEpilogueFwdINS6_IJS8_SA_S9_EEENS6_IJNS7_ILi1EEESI_SI_EEESC_SE_Li256ELb1ELb1ELb0ELb0EEENS1_19SingleTileSchedulerILb1ELb0ELb1ELi128EEEEEEEEEvNT_6ParamsE)
        /*0008*/ 	.word	0x00000004


	//----- nvinfo : EIATTR_FRAME_SIZE
	.align		4
.L_12:
        /*000c*/ 	.byte	0x04, 0x11
        /*000e*/ 	.short	(.L_14 - .L_13)
	.align		4
.L_13:
        /*0010*/ 	.word	index@(_ZN7cutlass13device_kernelIN5flash19enable_sm80_to_sm89INS1_16FlashAttnFwdSm80INS1_25CollectiveMainloopFwdSm80ILi8ELi1ELb0EN4cute5tupleIJNS5_1CILi128EEENS7_ILi48EEENS7_ILi256EEEEEELi256ENS_10bfloat16_tEfNS_4arch4Sm80ELb1ELb0ELb0ELb1ELb0ELb1ELb1ELb0EEENS1_21CollectiveEpilogueFwdINS6_IJS8_SA_S9_EEENS6_IJNS7_ILi1EEESI_SI_EEESC_SE_Li256ELb1ELb1ELb0ELb0EEENS1_19SingleTileSchedulerILb1ELb0ELb1ELi128EEEEEEEEEvNT_6ParamsE)
        /*0014*/ 	.word	0x00000000


	//----- nvinfo : EIATTR_REGCOUNT
	.align		4
.L_14:
        /*0018*/ 	.byte	0x04, 0x2f
        /*001a*/ 	.short	(.L_16 - .L_15)
	.align		4
.L_15:
        /*001c*/ 	.word	index@(_ZN7cutlass13device_kernelIN5flash19enable_sm80_to_sm89INS1_16FlashAttnFwdSm80INS1_25CollectiveMainloopFwdSm80ILi8ELi1ELb0EN4cute5tupleIJNS5_1CILi128EEENS7_ILi96EEENS7_ILi256EEEEEELi256ENS_10bfloat16_tEfNS_4arch4Sm80ELb1ELb0ELb0ELb1ELb0ELb0ELb1ELb0EEENS1_21CollectiveEpilogueFwdINS6_IJS8_SA_S9_EEENS6_IJNS7_ILi1EEESI_SI_EEESC_SE_Li256ELb1ELb1ELb0ELb0EEENS1_19SingleTileSchedulerILb1ELb0ELb1ELi128EEEEEEEEEvNT_6ParamsE)
        /*0020*/ 	.word	0x00000004


	//----- nvinfo : EIATTR_FRAME_SIZE
	.align		4
.L_16:
        /*0024*/ 	.byte	0x04, 0x11
        /*0026*/ 	.short	(.L_18 - .L_17)
	.align		4
.L_17:
        /*0028*/ 	.word	index@(_ZN7cutlass13device_kernelIN5flash19enable_sm80_to_sm89INS1_16FlashAttnFwdSm80INS1_25CollectiveMainloopFwdSm80ILi8ELi1ELb0EN4cute5tupleIJNS5_1CILi128EEENS7_ILi96EEENS7_ILi256EEEEEELi256ENS_10bfloat16_tEfNS_4arch4Sm80ELb1ELb0ELb0ELb1ELb0ELb0ELb1ELb0EEENS1_21CollectiveEpilogueFwdINS6_IJS8_SA_S9_EEENS6_IJNS7_ILi1EEESI_SI_EEESC_SE_Li256ELb1ELb1ELb0ELb0EEENS1_19SingleTileSchedulerILb1ELb0ELb1ELi128EEEEEEEEEvNT_6ParamsE)
        /*002c*/ 	.word	0x00000000


	//----- nvinfo : EIATTR_REGCOUNT
	.align		4
.L_18:
        /*0030*/ 	.byte	0x04, 0x2f
        /*0032*/ 	.short	(.L_20 - .L_19)
	.align		4
.L_19:
        /*0034*/ 	.word	index@(_ZN7cutlass13device_kernelIN5flash19enable_sm80_to_sm89INS1_16FlashAttnFwdSm80INS1_25CollectiveMainloopFwdSm80ILi8ELi1ELb0EN4cute5tupleIJNS5_1CILi128EEENS7_ILi96EEENS7_ILi256EEEEEELi256ENS_10bfloat16_tEfNS_4arch4Sm80ELb1ELb0ELb0ELb0ELb0ELb0ELb1ELb0EEENS1_21CollectiveEpilogueFwdINS6_IJS8_SA_S9_EEENS6_IJNS7_ILi1EEESI_SI_EEESC_SE_Li256ELb0ELb1ELb0ELb0EEENS1_30DynamicPersistentTileSchedulerILi256ELi256ELb0ELb1ELb0EEEEEEEEEvNT_6ParamsE)
        /*0038*/ 	.word	0x00000004


	//----- nvinfo : EIATTR_FRAME_SIZE
	.align		4
.L_20:
        /*003c*/ 	.byte	0x04, 0x11
        /*003e*/ 	.short	(.L_22 - .L_21)
	.align		4
.L_21:
        /*0040*/ 	.word	index@(_ZN7cutlass13device_kernelIN5flash19enable_sm80_to_sm89INS1_16FlashAttnFwdSm80INS1_25CollectiveMainloopFwdSm80ILi8ELi1ELb0EN4cute5tupleIJNS5_1CILi128EEENS7_ILi96EEENS7_ILi256EEEEEELi256ENS_10bfloat16_tEfNS_4arch4Sm80ELb1ELb0ELb0ELb0ELb0ELb0ELb1ELb0EEENS1_21CollectiveEpilogueFwdINS6_IJS8_SA_S9_EEENS6_IJNS7_ILi1EEESI_SI_EEESC_SE_Li256ELb0ELb1ELb0ELb0EEENS1_30DynamicPersistentTileSchedulerILi256ELi256ELb0ELb1ELb0EEEEEEEEEvNT_6ParamsE)
        /*0044*/ 	.word	0x00000000


	//----- nvinfo : EIATTR_REGCOUNT
	.align		4
.L_22:
        /*0048*/ 	.byte	0x04, 0x2f
        /*004a*/ 	.short	(.L_24 - .L_23)
	.align		4
.L_23:
        /*004c*/ 	.word	index@(_ZN7cutlass13device_kernelIN5flash19enable_sm80_to_sm89INS1_16FlashAttnFwdSm80INS1_25CollectiveMainloopFwdSm80ILi8ELi1ELb0EN4cute5tupleIJNS5_1CILi128EEENS7_ILi48EEENS7_ILi256EEEEEELi256ENS_10bfloat16_tEfNS_4arch4Sm80ELb0ELb1ELb0ELb1ELb0ELb1ELb1ELb0EEENS1_21CollectiveEpilogueFwdINS6_IJS8_SA_S9_EEENS6_IJNS7_ILi1EEESI_SI_EEESC_SE_Li256ELb1ELb1ELb0ELb0EEENS1_19SingleTileSchedulerILb1ELb0ELb1ELi128EEEEEEEEEvNT_6ParamsE)
        /*0050*/ 	.word	0x00000004


	//----- nvinfo : EIATTR_FRAME_SIZE
	.align		4
.L_24:
        /*0054*/ 	.byte	0x04, 0x11
        /*0056*/ 	.short	(.L_26 - .L_25)
	.align		4
.L_25:
        /*0058*/ 	.word	index@(_ZN7cutlass13device_kernelIN5flash19enable_sm80_to_sm89INS1_16FlashAttnFwdSm80INS1_25CollectiveMainloopFwdSm80ILi8ELi1ELb0EN4cute5tupleIJNS5_1CILi128EEENS7_ILi48EEENS7_ILi256EEEEEELi256ENS_10bfloat16_tEfNS_4arch4Sm80ELb0ELb1ELb0ELb1ELb0ELb1ELb1ELb0EEENS1_21CollectiveEpilogueFwdINS6_IJS8_SA_S9_EEENS6_IJNS7_ILi1EEESI_SI_EEESC_SE_Li256ELb1ELb1ELb0ELb0EEENS1_19SingleTileSchedulerILb1ELb0ELb1ELi128EEEEEEEEEvNT_6ParamsE)
        /*005c*/ 	.word	0x00000000


	//----- nvinfo : EIATTR_REGCOUNT
	.align		4
.L_26:
        /*0060*/ 	.byte	0x04, 0x2f
        /*0062*/ 	.short	(.L_28 - .L_27)
	.align		4
.L_27:
        /*0064*/ 	.word	index@(_ZN7cutlass13device_kernelIN5flash19enable_sm80_to_sm89INS1_16FlashAttnFwdSm80INS1_25CollectiveMainloopFwdSm80ILi8ELi1ELb0EN4cute5tupleIJNS5_1CILi128EEENS7_ILi64EEENS7_ILi256EEEEEELi256ENS_10bfloat16_tEfNS_4arch4Sm80ELb0ELb1ELb0ELb1ELb0ELb0ELb1ELb0EEENS1_21CollectiveEpilogueFwdINS6_IJS8_SA_S9_EEENS6_IJNS7_ILi1EEESI_SI_EEESC_SE_Li256ELb1ELb1ELb0ELb0EEENS1_19SingleTileSchedulerILb1ELb0ELb1ELi128EEEEEEEEEvNT_6ParamsE)
        /*0068*/ 	.word	0x00000004


	//----- nvinfo : EIATTR_FRAME_SIZE
	.align		4
.L_28:
        /*006c*/ 	.byte	0x04, 0x11
        /*006e*/ 	.short	(.L_30 - .L_29)
	.align		4
.L_29:
        /*0070*/ 	.word	index@(_ZN7cutlass13device_kernelIN5flash19enable_sm80_to_sm89INS1_16FlashAttnFwdSm80INS1_25CollectiveMainloopFwdSm80ILi8ELi1ELb0EN4cute5tupleIJNS5_1CILi128EEENS7_ILi64EEENS7_ILi256EEEEEELi256ENS_10bfloat16_tEfNS_4arch4Sm80ELb0ELb1ELb0ELb1ELb0ELb0ELb1ELb0EEENS1_21CollectiveEpilogueFwdINS6_IJS8_SA_S9_EEENS6_IJNS7_ILi1EEESI_SI_EEESC_SE_Li256ELb1ELb1ELb0ELb0EEENS1_19SingleTileSchedulerILb1ELb0ELb1ELi128EEEEEEEEEvNT_6ParamsE)
        /*0074*/ 	.word	0x00000000


	//----- nvinfo : EIATTR_REGCOUNT
	.align		4
.L_30:
        /*0078*/ 	.byte	0x04, 0x2f
        /*007a*/ 	.short	(.L_32 - .L_31)
	.align		4
.L_31:
        /*007c*/ 	.word	index@(_ZN7cutlass13device_kernelIN5flash19enable_sm80_to_sm89INS1_16FlashAttnFwdSm80INS1_25CollectiveMainloopFwdSm80ILi8ELi1ELb0EN4cute5tupleIJNS5_1CILi128EEENS7_ILi64EEENS7_ILi256EEEEEELi256ENS_10bfloat16_tEfNS_4arch4Sm80ELb0ELb1ELb0ELb0ELb0ELb0ELb1ELb0EEENS1_21CollectiveEpilogueFwdINS6_IJS8_SA_S9_EEENS6_IJNS7_ILi1EEESI_SI_EEESC_SE_Li256ELb0ELb1ELb0ELb0EEENS1_19SingleTileSchedulerILb0ELb0ELb1ELi128EEEEEEEEEvNT_6ParamsE)
        /*0080*/ 	.word	0x00000004


	//----- nvinfo : EIATTR_FRAME_SIZE
	.align		4
.L_32:
        /*0084*/ 	.byte	0x04, 0x11
        /*0086*/ 	.short	(.L_34 - .L_33)
	.align		4
.L_33:
        /*0088*/ 	.word	index@(_ZN7cutlass13device_kernelIN5flash19enable_sm80_to_sm89INS1_16FlashAttnFwdSm80INS1_25CollectiveMainloopFwdSm80ILi8ELi1ELb0EN4cute5tupleIJNS5_1CILi128EEENS7_ILi64EEENS7_ILi256EEEEEELi256ENS_10bfloat16_tEfNS_4arch4Sm80ELb0ELb1ELb0ELb0ELb0ELb0ELb1ELb0EEENS1_21CollectiveEpilogueFwdINS6_IJS8_SA_S9_EEENS6_IJNS7_ILi1EEESI_SI_EEESC_SE_Li256ELb0ELb1ELb0ELb0EEENS1_19SingleTileSchedulerILb0ELb0ELb1ELi128EEEEEEEEEvNT_6ParamsE)
        /*008c*/ 	.word	0x00000000


	//----- nvinfo : EIATTR_REGCOUNT
	.align		4
.L_34:
        /*0090*/ 	.byte	0x04, 0x2f
        /*0092*/ 	.short	(.L_36 - .L_35)
	.align		4
.L_35:
        /*0094*/ 	.word	index@(_ZN7cutlass13device_kernelIN5flash19enable_sm80_to_sm89INS1_16FlashAttnFwdSm80INS1_25CollectiveMainloopFwdSm80ILi8ELi1ELb0EN4cute5tupleIJNS5_1CILi128EEENS7_ILi48EEENS7_ILi256EEEEEELi256ENS_10bfloat16_tEfNS_4arch4Sm80ELb0ELb0ELb0ELb1ELb0ELb1ELb1ELb0EEENS1_21CollectiveEpilogueFwdINS6_IJS8_SA_S9_EEENS6_IJNS7_ILi1EEESI_SI_EEESC_SE_Li256ELb1ELb1ELb0ELb0EEENS1_19SingleTileSchedulerILb1ELb0ELb1ELi128EEEEEEEEEvNT_6ParamsE)
        /*0098*/ 	.word	0x00000004


	//----- nvinfo : EIATTR_FRAME_SIZE
	.align		4
.L_36:
        /*009c*/ 	.byte	0x04, 0x11
        /*009e*/ 	.short	(.L_38 - .L_37)
	.align		4
.L_37:
        /*00a0*/ 	.word	index@(_ZN7cutlass13device_kernelIN5flash19enable_sm80_to_sm89INS1_16FlashAttnFwdSm80INS1_25CollectiveMainloopFwdSm80ILi8ELi1ELb0EN4cute5tupleIJNS5_1CILi128EEENS7_ILi48EEENS7_ILi256EEEEEELi256ENS_10bfloat16_tEfNS_4arch4Sm80ELb0ELb0ELb0ELb1ELb0ELb1ELb1ELb0EEENS1_21CollectiveEpilogueFwdINS6_IJS8_SA_S9_EEENS6_IJNS7_ILi1EEESI_SI_EEESC_SE_Li256ELb1ELb1ELb0ELb0EEENS1_19SingleTileSchedulerILb1ELb0ELb1ELi128EEEEEEEEEvNT_6ParamsE)
        /*00a4*/ 	.word	0x00000000


	//----- nvinfo : EIATTR_REGCOUNT
	.align		4
.L_38:
        /*00a8*/ 	.byte	0x04, 0x2f
        /*00aa*/ 	.short	(.L_40 - .L_39)
	.align		4
.L_39:
        /*00ac*/ 	.word	index@(_ZN7cutlass13device_kernelIN5flash19enable_sm80_to_sm89INS1_16FlashAttnFwdSm80INS1_25CollectiveMainloopFwdSm80ILi8ELi1ELb0EN4cute5tupleIJNS5_1CILi128EEENS7_ILi96EEENS7_ILi256EEEEEELi256ENS_10bfloat16_tEfNS_4arch4Sm80ELb0ELb0ELb0ELb1ELb0ELb0ELb1ELb0EEENS1_21CollectiveEpilogueFwdINS6_IJS8_SA_S9_EEENS6_IJNS7_ILi1EEESI_SI_EEESC_SE_Li256ELb1ELb1ELb0ELb0EEENS1_19SingleTileSchedulerILb1ELb0ELb1ELi128EEEEEEEEEvNT_6ParamsE)
        /*00b0*/ 	.word	0x00000004


	//----- nvinfo : EIATTR_FRAME_SIZE
	.align		4
.L_40:
        /*00b4*/ 	.byte	0x04, 0x11
        /*00b6*/ 	.short	(.L_42 - .L_41)
	.align		4
.L_41:
        /*00b8*/ 	.word	index@(_ZN7cutlass13device_kernelIN5flash19enable_sm80_to_sm89INS1_16FlashAttnFwdSm80INS1_25CollectiveMainloopFwdSm80ILi8ELi1ELb0EN4cute5tupleIJNS5_1CILi128EEENS7_ILi96EEENS7_ILi256EEEEEELi256ENS_10bfloat16_tEfNS_4arch4Sm80ELb0ELb0ELb0ELb1ELb0ELb0ELb1ELb0EEENS1_21CollectiveEpilogueFwdINS6_IJS8_SA_S9_EEENS6_IJNS7_ILi1EEESI_SI_EEESC_SE_Li256ELb1ELb1ELb0ELb0EEENS1_19SingleTileSchedulerILb1ELb0ELb1ELi128EEEEEEEEEvNT_6ParamsE)
        /*00bc*/ 	.word	0x00000000


	//----- nvinfo : EIATTR_REGCOUNT
	.align		4
.L_42:
        /*00c0*/ 	.byte	0x04, 0x2f
        /*00c2*/ 	.short	(.L_44 - .L_43)
	.align		4
.L_43:
        /*00c4*/ 	.word	index@(_ZN7cutlass13device_kernelIN5flash19enable_sm80_to_sm89INS1_16FlashAttnFwdSm80INS1_25CollectiveMainloopFwdSm80ILi8ELi1ELb0EN4cute5tupleIJNS5_1CILi128EEENS7_ILi96EEENS7_ILi256EEEEEELi256ENS_10bfloat16_tEfNS_4arch4Sm80ELb0ELb0ELb0ELb0ELb0ELb0ELb1ELb0EEENS1_21CollectiveEpilogueFwdINS6_IJS8_SA_S9_EEENS6_IJNS7_ILi1EEESI_SI_EEESC_SE_Li256ELb0ELb1ELb0ELb0EEENS1_19SingleTileSchedulerILb0ELb0ELb1ELi128EEEEEEEEEvNT_6ParamsE)
        /*00c8*/ 	.word	0x00000004


	//----- nvinfo : EIATTR_FRAME_SIZE
	.align		4
.L_44:
        /*00cc*/ 	.byte	0x04, 0x11
        /*00ce*/ 	.short	(.L_46 - .L_45)
	.align		4
.L_45:
        /*00d0*/ 	.word	index@(_ZN7cutlass13device_kernelIN5flash19enable_sm80_to_sm89INS1_16FlashAttnFwdSm80INS1_25CollectiveMainloopFwdSm80ILi8ELi1ELb0EN4cute5tupleIJNS5_1CILi128EEENS7_ILi96EEENS7_ILi256EEEEEELi256ENS_10bfloat16_tEfNS_4arch4Sm80ELb0ELb0ELb0ELb0ELb0ELb0ELb1ELb0EEENS1_21CollectiveEpilogueFwdINS6_IJS8_SA_S9_EEENS6_IJNS7_ILi1EEESI_SI_EEESC_SE_Li256ELb0ELb1ELb0ELb0EEENS1_19SingleTileSchedulerILb0ELb0ELb1ELi128EEEEEEEEEvNT_6ParamsE)
        /*00d4*/ 	.word	0x00000000


	//----- nvinfo : EIATTR_REGCOUNT
	.align		4
.L_46:
        /*00d8*/ 	.byte	0x04, 0x2f
        /*00da*/ 	.short	(.L_48 - .L_47)
	.align		4
.L_47:
        /*00dc*/ 	.word	index@(_ZN7cutlass13device_kernelIN5flash19enable_sm80_to_sm89INS1_16FlashAttnFwdSm80INS1_25CollectiveMainloopFwdSm80ILi8ELi1ELb0EN4cute5tupleIJNS5_1CILi128EEENS7_ILi32EEENS7_ILi256EEEEEELi256ENS_10bfloat16_tEfNS_4arch4Sm80ELb1ELb0ELb0ELb1ELb0ELb1ELb1ELb0EEENS1_21CollectiveEpilogueFwdINS6_IJS8_SA_S9_EEENS6_IJNS7_ILi1EEESI_SI_EEESC_SE_Li256ELb1ELb1ELb0ELb0EEENS1_19SingleTileSchedulerILb1ELb0ELb1ELi128EEEEEEEEEvNT_6ParamsE)
        /*00e0*/ 	.word	0x00000004


	//----- nvinfo : EIATTR_FRAME_SIZE
	.align		4
.L_48:
        /*00e4*/ 	.byte	0x04, 0x11
        /*00e6*/ 	.short	(.L_50 - .L_49)
	.align		4
.L_49:
        /*00e8*/ 	.word	index@(_ZN7cutlass13device_kernelIN5flash19enable_sm80_to_sm89INS1_16FlashAttnFwdSm80INS1_25CollectiveMainloopFwdSm80ILi8ELi1ELb0EN4cute5tupleIJNS5_1CILi128EEENS7_ILi32EEENS7_ILi256EEEEEELi256ENS_10bfloat16_tEfNS_4arch4Sm80ELb1ELb0ELb0ELb1ELb0ELb1ELb1ELb0EEENS1_21CollectiveEpilogueFwdINS6_IJS8_SA_S9_EEENS6_IJNS7_ILi1EEESI_SI_EEESC_SE_Li256ELb1ELb1ELb0ELb0EEENS1_19SingleTileSchedulerILb1ELb0ELb1ELi128EEEEEEEEEvNT_6ParamsE)
        /*00ec*/ 	.word	0x00000000


	//----- nvinfo : EIATTR_REGCOUNT
	.align		4
.L_50:
        /*00f0*/ 	.byte	0x04, 0x2f
        /*00f2*/ 	.short	(.L_52 - .L_51)
	.align		4
.L_51:
        /*00f4*/ 	.word	index@(_ZN7cutlass13device_kernelIN5flash19enable_sm80_to_sm89INS1_16FlashAttnFwdSm80INS1_25CollectiveMainloopFwdSm80ILi8ELi1ELb1EN4cute5tupleIJNS5_1CILi128EEENS7_ILi64EEENS7_ILi256EEEEEELi256ENS_10bfloat16_tEfNS_4arch4Sm80ELb1ELb0ELb0ELb1ELb0ELb0ELb1ELb0EEENS1_21CollectiveEpilogueFwdINS6_IJS8_SA_S9_EEENS6_IJNS7_ILi1EEESI_SI_EEESC_SE_Li256ELb1ELb1ELb0ELb0EEENS1_19SingleTileSchedulerILb1ELb0ELb1ELi128EEEEEEEEEvNT_6ParamsE)
        /*00f8*/ 	.word	0x00000004


	//----- nvinfo : EIATTR_FRAME_SIZE
	.align		4
.L_52:
        /*00fc*/ 	.byte	0x04, 0x11
        /*00fe*/ 	.short	(.L_54 - .L_53)
	.align		4
.L_53:
        /*0100*/ 	.word	index@(_ZN7cutlass13device_kernelIN5flash19enable_sm80_to_sm89INS1_16FlashAttnFwdSm80INS1_25CollectiveMainloopFwdSm80ILi8ELi1ELb1EN4cute5tupleIJNS5_1CILi128EEENS7_ILi64EEENS7_ILi256EEEEEELi256ENS_10bfloat16_tEfNS_4arch4Sm80ELb1ELb0ELb0ELb1ELb0ELb0ELb1ELb0EEENS1_21CollectiveEpilogueFwdINS6_IJS8_SA_S9_EEENS6_IJNS7_ILi1EEESI_SI_EEESC_SE_Li256ELb1ELb1ELb0ELb0EEENS1_19SingleTileSchedulerILb1ELb0ELb1ELi128EEEEEEEEEvNT_6ParamsE)
        /*0104*/ 	.word	0x00000000


	//----- nvinfo : EIATTR_REGCOUNT
	.align		4
.L_54:
        /*0108*/ 	.byte	0x04, 0x2f
        /*010a*/ 	.short	(.L_56 - .L_55)
	.align		4
.L_55:
        /*010c*/ 	.word	index@(_ZN7cutlass13device_kernelIN5flash19enable_sm80_to_sm89INS1_16FlashAttnFwdSm80INS1_25CollectiveMainloopFwdSm80ILi8ELi1ELb1EN4cute5tupleIJNS5_1CILi128EEENS7_ILi64EEENS7_ILi256EEEEEELi256ENS_10bfloat16_tEfNS_4arch4Sm80ELb1ELb0ELb0ELb0ELb0ELb0ELb1ELb0EEENS1_21CollectiveEpilogueFwdINS6_IJS8_SA_S9_EEENS6_IJNS7_ILi1EEESI_SI_EEESC_SE_Li256ELb0ELb1ELb0ELb0EEENS1_30DynamicPersistentTileSchedulerILi256ELi256ELb0ELb1ELb0EEEEEEEEEvNT_6ParamsE)
        /*0110*/ 	.word	0x00000004


	//----- nvinfo : EIATTR_FRAME_SIZE
	.align		4
.L_56:
        /*0114*/ 	.byte	0x04, 0x11
        /*0116*/ 	.short	(.L_58 - .L_57)
	.align		4
.L_57:
        /*0118*/ 	.word	index@(_ZN7cutlass13device_kernelIN5flash19enable_sm80_to_sm89INS1_16FlashAttnFwdSm80INS1_25CollectiveMainloopFwdSm80ILi8ELi1ELb1EN4cute5tupleIJNS5_1CILi128EEENS7_ILi64EEENS7_ILi256EEEEEELi256ENS_10bfloat16_tEfNS_4arch4Sm80ELb1ELb0ELb0ELb0ELb0ELb0ELb1ELb0EEENS1_21CollectiveEpilogueFwdINS6_IJS8_SA_S9_EEENS6_IJNS7_ILi1EEESI_SI_EEESC_SE_Li256ELb0ELb1ELb0ELb0EEENS1_30DynamicPersistentTileSchedulerILi256ELi256ELb0ELb1ELb0EEEEEEEEEvNT_6ParamsE)
        /*011c*/ 	.word	0x00000000


	//----- nvinfo : EIATTR_REGCOUNT
	.align		4
.L_58:
        /*0120*/ 	.byte	0x04, 0x2f
        /*0122*/ 	.short	(.L_60 - .L_59)
	.align		4
.L_59:
        /*0124*/ 	.word	index@(_ZN7cutlass13device_kernelIN5flash19enable_sm80_to_sm89INS1_16FlashAttnFwdSm80INS1_25CollectiveMainloopFwdSm80ILi8ELi1ELb0EN4cute5tupleIJNS5_1CILi128EEENS7_ILi32EEENS7_ILi256EEEEEELi256ENS_10bfloat16_tEfNS_4arch4Sm80ELb0ELb1ELb0ELb1ELb0ELb1ELb1ELb0EEENS1_21CollectiveEpilogueFwdINS6_IJS8_SA_S9_EEENS6_IJNS7_ILi1EEESI_SI_EEESC_SE_Li256ELb1ELb1ELb0ELb0EEENS1_19SingleTileSchedulerILb1ELb0ELb1ELi128EEEEEEEEEvNT_6ParamsE)
        /*0128*/ 	.word	0x00000004


	//----- nvinfo : EIATTR_FRAME_SIZE
	.align		4
.L_60:
        /*012c*/ 	.byte	0x04, 0x11
        /*012e*/ 	.short	(.L_62 - .L_61)
	.align		4
.L_61:
        /*0130*/ 	.word	index@(_ZN7cutlass13device_kernelIN5flash19enable_sm80_to_sm89INS1_16FlashAttnFwdSm80INS1_25CollectiveMainloopFwdSm80ILi8ELi1ELb0EN4cute5tupleIJNS5_1CILi128EEENS7_ILi32EEENS7_ILi256EEEEEELi256ENS_10bfloat16_tEfNS_4arch4Sm80ELb0ELb1ELb0ELb1ELb0ELb1ELb1ELb0EEENS1_21CollectiveEpilogueFwdINS6_IJS8_SA_S9_EEENS6_IJNS7_ILi1EEESI_SI_EEESC_SE_Li256ELb1ELb1ELb0ELb0EEENS1_19SingleTileSchedulerILb1ELb0ELb1ELi128EEEEEEEEEvNT_6ParamsE)
        /*0134*/ 	.word	0x00000000


	//----- nvinfo : EIATTR_REGCOUNT
	.align		4
.L_62:
        /*0138*/ 	.byte	0x04, 0x2f
        /*013a*/ 	.short	(.L_64 - .L_63)
	.align		4
.L_63:
        /*013c*/ 	.word	index@(_ZN7cutlass13device_kernelIN5flash19enable_sm80_to_sm89INS1_16FlashAttnFwdSm80INS1_25CollectiveMainloopFwdSm80ILi8ELi1ELb1EN4cute5tupleIJNS5_1CILi128EEENS7_ILi48EEENS7_ILi256EEEEEELi256ENS_10bfloat16_tEfNS_4arch4Sm80ELb0ELb1ELb0ELb1ELb0ELb0ELb1ELb0EEENS1_21CollectiveEpilogueFwdINS6_IJS8_SA_S9_EEENS6_IJNS7_ILi1EEESI_SI_EEESC_SE_Li256ELb1ELb1ELb0ELb0EEENS1_19SingleTileSchedulerILb1ELb0ELb1ELi128EEEEEEEEEvNT_6ParamsE)
        /*0140*/ 	.word	0x00000004


	//----- nvinfo : EIATTR_FRAME_SIZE
	.align		4
.L_64:
        /*0144*/ 	.byte	0x04, 0x11
        /*0146*/ 	.short	(.L_66 - .L_65)
	.align		4
.L_65:
        /*0148*/ 	.word	index@(_ZN7cutlass13device_kernelIN5flash19enable_sm80_to_sm89INS1_16FlashAttnFwdSm80INS1_25CollectiveMainloopFwdSm80ILi8ELi1ELb1EN4cute5tupleIJNS5_1CILi128EEENS7_ILi48EEENS7_ILi256EEEEEELi256ENS_10bfloat16_tEfNS_4arch4Sm80ELb0ELb1ELb0ELb1ELb0ELb0ELb1ELb0EEENS1_21CollectiveEpilogueFwdINS6_IJS8_SA_S9_EEENS6_IJNS7_ILi1EEESI_SI_EEESC_SE_Li256ELb1ELb1ELb0ELb0EEENS1_19SingleTileSchedulerILb1ELb0ELb1ELi128EEEEEEEEEvNT_6ParamsE)
        /*014c*/ 	.word	0x00000000


	//----- nvinfo : EIATTR_REGCOUNT
	.align		4
.L_66:
        /*0150*/ 	.byte	0x04, 0x2f
        /*0152*/ 	.short	(.L_68 - .L_67)
	.align		4
.L_67:
        /*0154*/ 	.word	index@(_ZN7cutlass13device_kernelIN5flash19enable_sm80_to_sm89INS1_16FlashAttnFwdSm80INS1_25CollectiveMainloopFwdSm80ILi8ELi1ELb1EN4cute5tupleIJNS5_1CILi128EEENS7_ILi48EEENS7_ILi256EEEEEELi256ENS_10bfloat16_tEfNS_4arch4Sm80ELb0ELb1ELb0ELb0ELb0ELb0ELb1ELb0EEENS1_21CollectiveEpilogueFwdINS6_IJS8_SA_S9_EEENS6_IJNS7_ILi1EEESI_SI_EEESC_SE_Li256ELb0ELb1ELb0ELb0EEENS1_19SingleTileSchedulerILb0ELb0ELb1ELi128EEEEEEEEEvNT_6ParamsE)
        /*0158*/ 	.word	0x00000004


	//----- nvinfo : EIATTR_FRAME_SIZE
	.align		4
.L_68:
        /*015c*/ 	.byte	0x04, 0x11
        /*015e*/ 	.short	(.L_70 - .L_69)
	.align		4
.L_69:
        /*0160*/ 	.word	index@(_ZN7cutlass13device_kernelIN5flash19enable_sm80_to_sm89INS1_16FlashAttnFwdSm80INS1_25CollectiveMainloopFwdSm80ILi8ELi1ELb1EN4cute5tupleIJNS5_1CILi128EEENS7_ILi48EEENS7_ILi256EEEEEELi256ENS_10bfloat16_tEfNS_4arch4Sm80ELb0ELb1ELb0ELb0ELb0ELb0ELb1ELb0EEENS1_21CollectiveEpilogueFwdINS6_IJS8_SA_S9_EEENS6_IJNS7_ILi1EEESI_SI_EEESC_SE_Li256ELb0ELb1ELb0ELb0EEENS1_19SingleTileSchedulerILb0ELb0ELb1ELi128EEEEEEEEEvNT_6ParamsE)
        /*0164*/ 	.word	0x00000000


	//----- nvinfo : EIATTR_REGCOUNT
	.align		4
.L_70:
        /*0168*/ 	.byte	0x04, 0x2f
        /*016a*/ 	.short	(.L_72 - .L_71)
	.align		4
.L_71:
        /*016c*/ 	.word	index@(_ZN7cutlass13device_kernelIN5flash19enable_sm80_to_sm89INS1_16FlashAttnFwdSm80INS1_25CollectiveMainloopFwdSm80ILi8ELi1ELb0EN4cute5tupleIJNS5_1CILi128EEENS7_ILi32EEENS7_ILi256EEEEEELi256ENS_10bfloat16_tEfNS_4arch4Sm80ELb0ELb0ELb0ELb1ELb0ELb1ELb1ELb0EEENS1_21CollectiveEpilogueFwdINS6_IJS8_SA_S9_EEENS6_IJNS7_ILi1EEESI_SI_EEESC_SE_Li256ELb1ELb1ELb0ELb0EEENS1_19SingleTileSchedulerILb1ELb0ELb1ELi128EEEEEEEEEvNT_6ParamsE)
        /*0170*/ 	.word	0x00000004


	//----- nvinfo : EIATTR_FRAME_SIZE
	.align		4
.L_72:
        /*0174*/ 	.byte	0x04, 0x11
        /*0176*/ 	.short	(.L_74 - .L_73)
	.align		4
.L_73:
        /*0178*/ 	.word	index@(_ZN7cutlass13device_kernelIN5flash19enable_sm80_to_sm89INS1_16FlashAttnFwdSm80INS1_25CollectiveMainloopFwdSm80ILi8ELi1ELb0EN4cute5tupleIJNS5_1CILi128EEENS7_ILi32EEENS7_ILi256EEEEEELi256ENS_10bfloat16_tEfNS_4arch4Sm80ELb0ELb0ELb0ELb1ELb0ELb1ELb1ELb0EEENS1_21CollectiveEpilogueFwdINS6_IJS8_SA_S9_EEENS6_IJNS7_ILi1EEESI_SI_EEESC_SE_Li256ELb1ELb1ELb0ELb0EEENS1_19SingleTileSchedulerILb1ELb0ELb1ELi128EEEEEEEEEvNT_6ParamsE)
        /*017c*/ 	.word	0x00000000


	//----- nvinfo : EIATTR_REGCOUNT
	.align		4
.L_74:
        /*0180*/ 	.byte	0x04, 0x2f
        /*0182*/ 	.short	(.L_76 - .L_75)
	.align		4
.L_75:
        /*0184*/ 	.word	index@(_ZN7cutlass13device_kernelIN5flash19enable_sm80_to_sm89INS1_16FlashAttnFwdSm80INS1_25CollectiveMainloopFwdSm80ILi8ELi1ELb1EN4cute5tupleIJNS5_1CILi128EEENS7_ILi64EEENS7_ILi256EEEEEELi256ENS_10bfloat16_tEfNS_4arch4Sm80ELb0ELb0ELb0ELb1ELb0ELb0ELb1ELb0EEENS1_21CollectiveEpilogueFwdINS6_IJS8_SA_S9_EEENS6_IJNS7_ILi1EEESI_SI_EEESC_SE_Li256ELb1ELb1ELb0ELb0EEENS1_19SingleTileSchedulerILb1ELb0ELb1ELi128EEEEEEEEEvNT_6ParamsE)
        /*0188*/ 	.word	0x00000004


	//----- nvinfo : EIATTR_FRAME_SIZE
	.align		4
.L_76:
        /*018c*/ 	.byte	0x04, 0x11
        /*018e*/ 	.short	(.L_78 - .L_77)
	.align		4
.L_77:
        /*0190*/ 	.word	index@(_ZN7cutlass13device_kernelIN5flash19enable_sm80_to_sm89INS1_16FlashAttnFwdSm80INS1_25CollectiveMainloopFwdSm80ILi8ELi1ELb1EN4cute5tupleIJNS5_1CILi128EEENS7_ILi64EEENS7_ILi256EEEEEELi256ENS_10bfloat16_tEfNS_4arch4Sm80ELb0ELb0ELb0ELb1ELb0ELb0ELb1ELb0EEENS1_21CollectiveEpilogueFwdINS6_IJS8_SA_S9_EEENS6_IJNS7_ILi1EEESI_SI_EEESC_SE_Li256ELb1ELb1ELb0ELb0EEENS1_19SingleTileSchedulerILb1ELb0ELb1ELi128EEEEEEEEEvNT_6ParamsE)
        /*0194*/ 	.word	0x00000000


	//----- nvinfo : EIATTR_REGCOUNT
	.align		4
.L_78:
        /*0198*/ 	.byte	0x04, 0x2f
        /*019a*/ 	.short	(.L_80 - .L_79)
	.align		4
.L_79:
        /*019c*/ 	.word	index@(_ZN7cutlass13device_kernelIN5flash19enable_sm80_to_sm89INS1_16FlashAttnFwdSm80INS1_25CollectiveMainloopFwdSm80ILi8ELi1ELb1EN4cute5tupleIJNS5_1CILi128EEENS7_ILi64EEENS7_ILi256EEEEEELi256ENS_10bfloat16_tEfNS_4arch4Sm80ELb0ELb0ELb0ELb0ELb0ELb0ELb1ELb0EEENS1_21CollectiveEpilogueFwdINS6_IJS8_SA_S9_EEENS6_IJNS7_ILi1EEESI_SI_EEESC_SE_Li256ELb0ELb1ELb0ELb0EEENS1_19SingleTileSchedulerILb0ELb0ELb1ELi128EEEEEEEEEvNT_6ParamsE)
        /*01a0*/ 	.word	0x00000004


	//----- nvinfo : EIATTR_FRAME_SIZE
	.align		4
.L_80:
        /*01a4*/ 	.byte	0x04, 0x11
        /*01a6*/ 	.short	(.L_82 - .L_81)
	.align		4
.L_81:
        /*01a8*/ 	.word	index@(_ZN7cutlass13device_kernelIN5flash19enable_sm80_to_sm89INS1_16FlashAttnFwdSm80INS1_25CollectiveMainloopFwdSm80ILi8ELi1ELb1EN4cute5tupleIJNS5_1CILi128EEENS7_ILi64EEENS7_ILi256EEEEEELi256ENS_10bfloat16_tEfNS_4arch4Sm80ELb0ELb0ELb0ELb0ELb0ELb0ELb1ELb0EEENS1_21CollectiveEpilogueFwdINS6_IJS8_SA_S9_EEENS6_IJNS7_ILi1EEESI_SI_EEESC_SE_Li256ELb0ELb1ELb0ELb0EEENS1_19SingleTileSchedulerILb0ELb0ELb1ELi128EEEEEEEEEvNT_6ParamsE)
        /*01ac*/ 	.word	0x00000000


	//----- nvinfo : EIATTR_REGCOUNT
	.align		4
.L_82:
        /*01b0*/ 	.byte	0x04, 0x2f
        /*01b2*/ 	.short	(.L_84 - .L_83)
	.align		4
.L_83:
        /*01b4*/ 	.word	index@(_ZN7cutlass13device_kernelIN5flash19enable_sm80_to_sm89INS1_16FlashAttnFwdSm80INS1_25CollectiveMainloopFwdSm80ILi8ELi1ELb0EN4cute5tupleIJNS5_1CILi128EEENS7_ILi48EEENS7_ILi256EEEEEELi256ENS_10bfloat16_tEfNS_4arch4Sm80ELb1ELb0ELb1ELb1ELb0ELb1ELb1ELb0EEENS1_21CollectiveEpilogueFwdINS6_IJS8_SA_S9_EEENS6_IJNS7_ILi1EEESI_SI_EEESC_SE_Li256ELb1ELb1ELb0ELb0EEENS1_19SingleTileSchedulerILb1ELb0ELb1ELi128EEEEEEEEEvNT_6ParamsE)
        /*01b8*/ 	.word	0x00000004


	//----- nvinfo : EIATTR_FRAME_SIZE
	.align		4
.L_84:
        /*01bc*/ 	.byte	0x04, 0x11
        /*01be*/ 	.short	(.L_86 - .L_85)
	.align		4
.L_85:
        /*01c0*/ 	.word	index@(_ZN7cutlass13device_kernelIN5flash19enable_sm80_to_sm89INS1_16FlashAttnFwdSm80INS1_25CollectiveMainloopFwdSm80ILi8ELi1ELb0EN4cute5tupleIJNS5_1CILi128EEENS7_ILi48EEENS7_ILi256EEEEEELi256ENS_10bfloat16_tEfNS_4arch4Sm80ELb1ELb0ELb1ELb1ELb0ELb1ELb1ELb0EEENS1_21CollectiveEpilogueFwdINS6_IJS8_SA_S9_EEENS6_IJNS7_ILi1EEESI_SI_EEESC_SE_Li256ELb1ELb1ELb0ELb0EEENS1_19SingleTileSchedulerILb1ELb0ELb1ELi128EEEEEEEEEvNT_6ParamsE)
        /*01c4*/ 	.word	0x00000000


	//----- nvinfo : EIATTR_REGCOUNT
	.align		4
.L_86:
        /*01c8*/ 	.byte	0x04, 0x2f
        /*01ca*/ 	.short	(.L_88 - .L_87)
	.align		4
.L_87:
        /*01cc*/ 	.word	index@(_ZN7cutlass13device_kernelIN5flash19enable_sm80_to_sm89INS1_16FlashAttnFwdSm80INS1_25CollectiveMainloopFwdSm80ILi8ELi1ELb0EN4cute5tupleIJNS5_1CILi128EEENS7_ILi96EEENS7_ILi256EEEEEELi256ENS_10bfloat16_tEfNS_4arch4Sm80ELb1ELb0ELb1ELb1ELb0ELb0ELb1ELb0EEENS1_21CollectiveEpilogueFwdINS6_IJS8_SA_S9_EEENS6_IJNS7_ILi1EEESI_SI_EEESC_SE_Li256ELb1ELb1ELb0ELb0EEENS1_19SingleTileSchedulerILb1ELb0ELb1ELi128EEEEEEEEEvNT_6ParamsE)
        /*01d0*/ 	.word	0x00000004


	//----- nvinfo : EIATTR_FRAME_SIZE
	.align		4
.L_88:
        /*01d4*/ 	.byte	0x04, 0x11
        /*01d6*/ 	.short	(.L_90 - .L_89)
	.align		4
.L_89:
        /*01d8*/ 	.word	index@(_ZN7cutlass13device_kernelIN5flash19enable_sm80_to_sm89INS1_16FlashAttnFwdSm80INS1_25CollectiveMainloopFwdSm80ILi8ELi1ELb0EN4cute5tupleIJNS5_1CILi128EEENS7_ILi96EEENS7_ILi256EEEEEELi256ENS_10bfloat16_tEfNS_4arch4Sm80ELb1ELb0ELb1ELb1ELb0ELb0ELb1ELb0EEENS1_21CollectiveEpilogueFwdINS6_IJS8_SA_S9_EEENS6_IJNS7_ILi1EEESI_SI_EEESC_SE_Li256ELb1ELb1ELb0ELb0EEENS1_19SingleTileSchedulerILb1ELb0ELb1ELi128EEEEEEEEEvNT_6ParamsE)
        /*01dc*/ 	.word	0x00000000


	//----- nvinfo : EIATTR_REGCOUNT
	.align		4
.L_90:
        /*01e0*/ 	.byte	0x04, 0x2f
        /*01e2*/ 	.short	(.L_92 - .L_91)
	.align		4
.L_91:
        /*01e4*/ 	.word	index@(_ZN7cutlass13device_kernelIN5flash19enable_sm80_to_sm89INS1_16FlashAttnFwdSm80INS1_25CollectiveMainloopFwdSm80ILi8ELi1ELb0EN4cute5tupleIJNS5_1CILi128EEENS7_ILi96EEENS7_ILi256EEEEEELi256ENS_10bfloat16_tEfNS_4arch4Sm80ELb1ELb0ELb1ELb0ELb0ELb0ELb1ELb0EEENS1_21CollectiveEpilogueFwdINS6_IJS8_SA_S9_EEENS6_IJNS7_ILi1EEESI_SI_EEESC_SE_Li256ELb0ELb1ELb0ELb0EEENS1_30DynamicPersistentTileSchedulerILi256ELi256ELb0ELb1ELb0EEEEEEEEEvNT_6ParamsE)
        /*01e8*/ 	.word	0x00000004


	//----- nvinfo : EIATTR_FRAME_SIZE
	.align		4
.L_92:
        /*01ec*/ 	.byte	0x04, 0x11
        /*01ee*/ 	.short	(.L_94 - .L_93)
	.align		4
.L_93:
        /*01f0*/ 	.word	index@(_ZN7cutlass13device_kernelIN5flash19enable_sm80_to_sm89INS1_16FlashAttnFwdSm80INS1_25CollectiveMainloopFwdSm80ILi8ELi1ELb0EN4cute5tupleIJNS5_1CILi128EEENS7_ILi96EEENS7_ILi256EEEEEELi256ENS_10bfloat16_tEfNS_4arch4Sm80ELb1ELb0ELb1ELb0ELb0ELb0ELb1ELb0EEENS1_21CollectiveEpilogueFwdINS6_IJS8_SA_S9_EEENS6_IJNS7_ILi1EEESI_SI_EEESC_SE_Li256ELb0ELb1ELb0ELb0EEENS1_30DynamicPersistentTileSchedulerILi256ELi256ELb0ELb1ELb0EEEEEEEEEvNT_6ParamsE)
        /*01f4*/ 	.word	0x00000000


	//----- nvinfo : EIATTR_REGCOUNT
	.align		4
.L_94:
        /*01f8*/ 	.byte	0x04, 0x2f
        /*01fa*/ 	.short	(.L_96 - .L_95)
	.align		4
.L_95:
        /*01fc*/ 	.word	index@(_ZN7cutlass13device_kernelIN5flash19enable_sm80_to_sm89INS1_16FlashAttnFwdSm80INS1_25CollectiveMainloopFwdSm80ILi8ELi1ELb0EN4cute5tupleIJNS5_1CILi128EEENS7_ILi48EEENS7_ILi256EEEEEELi256ENS_10bfloat16_tEfNS_4arch4Sm80ELb0ELb1ELb1ELb1ELb0ELb1ELb1ELb0EEENS1_21CollectiveEpilogueFwdINS6_IJS8_SA_S9_EEENS6_IJNS7_ILi1EEESI_SI_EEESC_SE_Li256ELb1ELb1ELb0ELb0EEENS1_19SingleTileSchedulerILb1ELb0ELb1ELi128EEEEEEEEEvNT_6ParamsE)
        /*0200*/ 	.word	0x00000004


	//----- nvinfo : EIATTR_FRAME_SIZE
	.align		4
.L_96:
        /*0204*/ 	.byte	0x04, 0x11
        /*0206*/ 	.short	(.L_98 - .L_97)
	.align		4
.L_97:
        /*0208*/ 	.word	index@(_ZN7cutlass13device_kernelIN5flash19enable_sm80_to_sm89INS1_16FlashAttnFwdSm80INS1_25CollectiveMainloopFwdSm80ILi8ELi1ELb0EN4cute5tupleIJNS5_1CILi128EEENS7_ILi48EEENS7_ILi256EEEEEELi256ENS_10bfloat16_tEfNS_4arch4Sm80ELb0ELb1ELb1ELb1ELb0ELb1ELb1ELb0EEENS1_21CollectiveEpilogueFwdINS6_IJS8_SA_S9_EEENS6_IJNS7_ILi1EEESI_SI_EEESC_SE_Li256ELb1ELb1ELb0ELb0EEENS1_19SingleTileSchedulerILb1ELb0ELb1ELi128EEEEEEEEEvNT_6ParamsE)
        /*020c*/ 	.word	0x00000000


	//----- nvinfo : EIATTR_REGCOUNT
	.align		4
.L_98:
        /*0210*/ 	.byte	0x04, 0x2f
        /*0212*/ 	.short	(.L_100 - .L_99)
	.align		4
.L_99:
        /*0214*/ 	.word	index@(_ZN7cutlass13device_kernelIN5flash19enable_sm80_to_sm89INS1_16FlashAttnFwdSm80INS1_25CollectiveMainloopFwdSm80ILi8ELi1ELb0EN4cute5tupleIJNS5_1CILi128EEENS7_ILi64EEENS7_ILi256EEEEEELi256ENS_10bfloat16_tEfNS_4arch4Sm80ELb0ELb1ELb1ELb1ELb0ELb0ELb1ELb0EEENS1_21CollectiveEpilogueFwdINS6_IJS8_SA_S9_EEENS6_IJNS7_ILi1EEESI_SI_EEESC_SE_Li256ELb1ELb1ELb0ELb0EEENS1_19SingleTileSchedulerILb1ELb0ELb1ELi128EEEEEEEEEvNT_6ParamsE)
        /*0218*/ 	.word	0x00000004


	//----- nvinfo : EIATTR_FRAME_SIZE
	.align		4
.L_100:
        /*021c*/ 	.byte	0x04, 0x11
        /*021e*/ 	.short	(.L_102 - .L_101)
	.align		4
.L_101:
        /*0220*/ 	.word	index@(_ZN7cutlass13device_kernelIN5flash19enable_sm80_to_sm89INS1_16FlashAttnFwdSm80INS1_25CollectiveMainloopFwdSm80ILi8ELi1ELb0EN4cute5tupleIJNS5_1CILi128EEENS7_ILi64EEENS7_ILi256EEEEEELi256ENS_10bfloat16_tEfNS_4arch4Sm80ELb0ELb1ELb1ELb1ELb0ELb0ELb1ELb0EEENS1_21CollectiveEpilogueFwdINS6_IJS8_SA_S9_EEENS6_IJNS7_ILi1EEESI_SI_EEESC_SE_Li256ELb1ELb1ELb0ELb0EEENS1_19SingleTileSchedulerILb1ELb0ELb1ELi128EEEEEEEEEvNT_6ParamsE)
        /*0224*/ 	.word	0x00000000


	//----- nvinfo : EIATTR_REGCOUNT
	.align		4
.L_102:
        /*0228*/ 	.byte	0x04, 0x2f
        /*022a*/ 	.short	(.L_104 - .L_103)
	.align		4
.L_103:
        /*022c*/ 	.word	index@(_ZN7cutlass13device_kernelIN5flash19enable_sm80_to_sm89INS1_16FlashAttnFwdSm80INS1_25CollectiveMainloopFwdSm80ILi8ELi1ELb0EN4cute5tupleIJNS5_1CILi128EEENS7_ILi64EEENS7_ILi256EEEEEELi256ENS_10bfloat16_tEfNS_4arch4Sm80ELb0ELb1ELb1ELb0ELb0ELb0ELb1ELb0EEENS1_21CollectiveEpilogueFwdINS6_IJS8_SA_S9_EEENS6_IJNS7_ILi1EEESI_SI_EEESC_SE_Li256ELb0ELb1ELb0ELb0EEENS1_19SingleTileSchedulerILb0ELb0ELb1ELi128EEEEEEEEEvNT_6ParamsE)
        /*0230*/ 	.word	0x00000004


	//----- nvinfo : EIATTR_FRAME_SIZE
	.align		4
.L_104:
        /*0234*/ 	.byte	0x04, 0x11
        /*0236*/ 	.short	(.L_106 - .L_105)
	.align		4
.L_105:
        /*0238*/ 	.word	index@(_ZN7cutlass13device_kernelIN5flash19enable_sm80_to_sm89INS1_16FlashAttnFwdSm80INS1_25CollectiveMainloopFwdSm80ILi8ELi1ELb0EN4cute5tupleIJNS5_1CILi128EEENS7_ILi64EEENS7_ILi256EEEEEELi256ENS_10bfloat16_tEfNS_4arch4Sm80ELb0ELb1ELb1ELb0ELb0ELb0ELb1ELb0EEENS1_21CollectiveEpilogueFwdINS6_IJS8_SA_S9_EEENS6_IJNS7_ILi1EEESI_SI_EEESC_SE_Li256ELb0ELb1ELb0ELb0EEENS1_19SingleTileSchedulerILb0ELb0ELb1ELi128EEEEEEEEEvNT_6ParamsE)
        /*023c*/ 	.word	0x00000000


	//----- nvinfo : EIATTR_REGCOUNT
	.align		4
.L_106:
        /*0240*/ 	.byte	0x04, 0x2f
        /*0242*/ 	.short	(.L_108 - .L_107)
	.align		4
.L_107:
        /*0244*/ 	.word	index@(_ZN7cutlass13device_kernelIN5flash19enable_sm80_to_sm89INS1_16FlashAttnFwdSm80INS1_25CollectiveMainloopFwdSm80ILi8ELi1ELb0EN4cute5tupleIJNS5_1CILi128EEENS7_ILi48EEENS7_ILi256EEEEEELi256ENS_10bfloat16_tEfNS_4arch4Sm80ELb0ELb0ELb1ELb1ELb0ELb1ELb1ELb0EEENS1_21CollectiveEpilogueFwdINS6_IJS8_SA_S9_EEENS6_IJNS7_ILi1EEESI_SI_EEESC_SE_Li256ELb1ELb1ELb0ELb0EEENS1_19SingleTileSchedulerILb1ELb0ELb1ELi128EEEEEEEEEvNT_6ParamsE)
        /*0248*/ 	.word	0x00000004


	//----- nvinfo : EIATTR_FRAME_SIZE
	.align		4
.L_108:
        /*024c*/ 	.byte	0x04, 0x11
        /*024e*/ 	.short	(.L_110 - .L_109)
	.align		4
.L_109:
        /*0250*/ 	.word	index@(_ZN7cutlass13device_kernelIN5flash19enable_sm80_to_sm89INS1_16FlashAttnFwdSm80INS1_25CollectiveMainloopFwdSm80ILi8ELi1ELb0EN4cute5tupleIJNS5_1CILi128EEENS7_ILi48EEENS7_ILi256EEEEEELi256ENS_10bfloat16_tEfNS_4arch4Sm80ELb0ELb0ELb1ELb1ELb0ELb1ELb1ELb0EEENS1_21CollectiveEpilogueFwdINS6_IJS8_SA_S9_EEENS6_IJNS7_ILi1EEESI_SI_EEESC_SE_Li256ELb1ELb1ELb0ELb0EEENS1_19SingleTileSchedulerILb1ELb0ELb1ELi128EEEEEEEEEvNT_6ParamsE)
        /*0254*/ 	.word	0x00000000


	//----- nvinfo : EIATTR_REGCOUNT
	.align		4
.L_110:
        /*0258*/ 	.byte	0x04, 0x2f
        /*025a*/ 	.short	(.L_112 - .L_111)
	.align		4
.L_111:
        /*025c*/ 	.word	index@(_ZN7cutlass13device_kernelIN5flash19enable_sm80_to_sm89INS1_16FlashAttnFwdSm80INS1_25CollectiveMainloopFwdSm80ILi8ELi1ELb0EN4cute5tupleIJNS5_1CILi128EEENS7_ILi96EEENS7_ILi256EEEEEELi256ENS_10bfloat16_tEfNS_4arch4Sm80ELb0ELb0ELb1ELb1ELb0ELb0ELb1ELb0EEENS1_21CollectiveEpilogueFwdINS6_IJS8_SA_S9_EEENS6_IJNS7_ILi1EEESI_SI_EEESC_SE_Li256ELb1ELb1ELb0ELb0EEENS1_19SingleTileSchedulerILb1ELb0ELb1ELi128EEEEEEEEEvNT_6ParamsE)
        /*0260*/ 	.word	0x00000004


	//----- nvinfo : EIATTR_FRAME_SIZE
	.align		4
.L_112:
        /*0264*/ 	.byte	0x04, 0x11
        /*0266*/ 	.short	(.L_114 - .L_113)
	.align		4
.L_113:
        /*0268*/ 	.word	index@(_ZN7cutlass13device_kernelIN5flash19enable_sm80_to_sm89INS1_16FlashAttnFwdSm80INS1_25CollectiveMainloopFwdSm80ILi8ELi1ELb0EN4cute5tupleIJNS5_1CILi128EEENS7_ILi96EEENS7_ILi256EEEEEELi256ENS_10bfloat16_tEfNS_4arch4Sm80ELb0ELb0ELb1ELb1ELb0ELb0ELb1ELb0EEENS1_21CollectiveEpilogueFwdINS6_IJS8_SA_S9_EEENS6_IJNS7_ILi1EEESI_SI_EEESC_SE_Li256ELb1ELb1ELb0ELb0EEENS1_19SingleTileSchedulerILb1ELb0ELb1ELi128EEEEEEEEEvNT_6ParamsE)
        /*026c*/ 	.word	0x00000000


	//----- nvinfo : EIATTR_REGCOUNT
	.align		4
.L_114:
        /*0270*/ 	.byte	0x04, 0x2f
        /*0272*/ 	.short	(.L_116 - .L_115)
	.align		4
.L_115:
        /*0274*/ 	.word	index@(_ZN7cutlass13device_kernelIN5flash19enable_sm80_to_sm89INS1_16FlashAttnFwdSm80INS1_25CollectiveMainloopFwdSm80ILi8ELi1ELb0EN4cute5tupleIJNS5_1CILi128EEENS7_ILi96EEENS7_ILi256EEEEEELi256ENS_10bfloat16_tEfNS_4arch4Sm80ELb0ELb0ELb1ELb0ELb0ELb0ELb1ELb0EEENS1_21CollectiveEpilogueFwdINS6_IJS8_SA_S9_EEENS6_IJNS7_ILi1EEESI_SI_EEESC_SE_Li256ELb0ELb1ELb0ELb0EEENS1_19SingleTileSchedulerILb0ELb0ELb1ELi128EEEEEEEEEvNT_6ParamsE)
        /*0278*/ 	.word	0x00000004


	//----- nvinfo : EIATTR_FRAME_SIZE
	.align		4
.L_116:
        /*027c*/ 	.byte	0x04, 0x11
        /*027e*/ 	.short	(.L_118 - .L_117)
	.align		4
.L_117:
        /*0280*/ 	.word	index@(_ZN7cutlass13device_kernelIN5flash19enable_sm80_to_sm89INS1_16FlashAttnFwdSm80INS1_25CollectiveMainloopFwdSm80ILi8ELi1ELb0EN4cute5tupleIJNS5_1CILi128EEENS7_ILi96EEENS7_ILi256EEEEEELi256ENS_10bfloat16_tEfNS_4arch4Sm80ELb0ELb0ELb1ELb0ELb0ELb0ELb1ELb0EEENS1_21CollectiveEpilogueFwdINS6_IJS8_SA_S9_EEENS6_IJNS7_ILi1EEESI_SI_EEESC_SE_Li256ELb0ELb1ELb0ELb0EEENS1_19SingleTileSchedulerILb0ELb0ELb1ELi128EEEEEEEEEvNT_6ParamsE)
        /*0284*/ 	.word	0x00000000


	//----- nvinfo : EIATTR_REGCOUNT
	.align		4
.L_118:
        /*0288*/ 	.byte	0x04, 0x2f
        /*028a*/ 	.short	(.L_120 - .L_119)
	.align		4
.L_119:
        /*028c*/ 	.word	index@(_ZN7cutlass13device_kernelIN5flash19enable_sm80_to_sm89INS1_16FlashAttnFwdSm80INS1_25CollectiveMainloopFwdSm80ILi8ELi1ELb0EN4cute5tupleIJNS5_1CILi128EEENS7_ILi32EEENS7_ILi256EEEEEELi256ENS_10bfloat16_tEfNS_4arch4Sm80ELb1ELb0ELb1ELb1ELb0ELb1ELb1ELb0EEENS1_21CollectiveEpilogueFwdINS6_IJS8_SA_S9_EEENS6_IJNS7_ILi1EEESI_SI_EEESC_SE_Li256ELb1ELb1ELb0ELb0EEENS1_19SingleTileSchedulerILb1ELb0ELb1ELi128EEEEEEEEEvNT_6ParamsE)
        /*0290*/ 	.word	0x00000004


	//----- nvinfo : EIATTR_FRAME_SIZE
	.align		4
.L_120:
        /*0294*/ 	.byte	0x04, 0x11
        /*0296*/ 	.short	(.L_122 - .L_121)
	.align		4
.L_121:
        /*0298*/ 	.word	index@(_ZN7cutlass13device_kernelIN5flash19enable_sm80_to_sm89INS1_16FlashAttnFwdSm80INS1_25CollectiveMainloopFwdSm80ILi8ELi1ELb0EN4cute5tupleIJNS5_1CILi128EEENS7_ILi32EEENS7_ILi256EEEEEELi256ENS_10bfloat16_tEfNS_4arch4Sm80ELb1ELb0ELb1ELb1ELb0ELb1ELb1ELb0EEENS1_21CollectiveEpilogueFwdINS6_IJS8_SA_S9_EEENS6_IJNS7_ILi1EEESI_SI_EEESC_SE_Li256ELb1ELb1ELb0ELb0EEENS1_19SingleTileSchedulerILb1ELb0ELb1ELi128EEEEEEEEEvNT_6ParamsE)
        /*029c*/ 	.word	0x00000000


	//----- nvinfo : EIATTR_REGCOUNT
	.align		4
.L_122:
        /*02a0*/ 	.byte	0x04, 0x2f
        /*02a2*/ 	.short	(.L_124 - .L_123)
	.align		4
.L_123:
        /*02a4*/ 	.word	index@(_ZN7cutlass13device_kernelIN5flash19enable_sm80_to_sm89INS1_16FlashAttnFwdSm80INS1_25CollectiveMainloopFwdSm80ILi8ELi1ELb1EN4cute5tupleIJNS5_1CILi128EEENS7_ILi64EEENS7_ILi256EEEEEELi256ENS_10bfloat16_tEfNS_4arch4Sm80ELb1ELb0ELb1ELb1ELb0ELb0ELb1ELb0EEENS1_21CollectiveEpilogueFwdINS6_IJS8_SA_S9_EEENS6_IJNS7_ILi1EEESI_SI_EEESC_SE_Li256ELb1ELb1ELb0ELb0EEENS1_19SingleTileSchedulerILb1ELb0ELb1ELi128EEEEEEEEEvNT_6ParamsE)
        /*02a8*/ 	.word	0x00000004


	//----- nvinfo : EIATTR_FRAME_SIZE
	.align		4
.L_124:
        /*02ac*/ 	.byte	0x04, 0x11
        /*02ae*/ 	.short	(.L_126 - .L_125)
	.align		4
.L_125:
        /*02b0*/ 	.word	index@(_ZN7cutlass13device_kernelIN5flash19enable_sm80_to_sm89INS1_16FlashAttnFwdSm80INS1_25CollectiveMainloopFwdSm80ILi8ELi1ELb1EN4cute5tupleIJNS5_1CILi128EEENS7_ILi64EEENS7_ILi256EEEEEELi256ENS_10bfloat16_tEfNS_4arch4Sm80ELb1ELb0ELb1ELb1ELb0ELb0ELb1ELb0EEENS1_21CollectiveEpilogueFwdINS6_IJS8_SA_S9_EEENS6_IJNS7_ILi1EEESI_SI_EEESC_SE_Li256ELb1ELb1ELb0ELb0EEENS1_19SingleTileSchedulerILb1ELb0ELb1ELi128EEEEEEEEEvNT_6ParamsE)
        /*02b4*/ 	.word	0x00000000


	//----- nvinfo : EIATTR_REGCOUNT
	.align		4
.L_126:
        /*02b8*/ 	.byte	0x04, 0x2f
        /*02ba*/ 	.short	(.L_128 - .L_127)
	.align		4
.L_127:
        /*02bc*/ 	.word	index@(_ZN7cutlass13device_kernelIN5flash19enable_sm80_to_sm89INS1_16FlashAttnFwdSm80INS1_25CollectiveMainloopFwdSm80ILi8ELi1ELb1EN4cute5tupleIJNS5_1CILi128EEENS7_ILi64EEENS7_ILi256EEEEEELi256ENS_10bfloat16_tEfNS_4arch4Sm80ELb1ELb0ELb1ELb0ELb0ELb0ELb1ELb0EEENS1_21CollectiveEpilogueFwdINS6_IJS8_SA_S9_EEENS6_IJNS7_ILi1EEESI_SI_EEESC_SE_Li256ELb0ELb1ELb0ELb0EEENS1_30DynamicPersistentTileSchedulerILi256ELi256ELb0ELb1ELb0EEEEEEEEEvNT_6ParamsE)
        /*02c0*/ 	.word	0x00000004


	//----- nvinfo : EIATTR_FRAME_SIZE
	.align		4
.L_128:
        /*02c4*/ 	.byte	0x04, 0x11
        /*02c6*/ 	.short	(.L_130 - .L_129)
	.align		4
.L_129:
        /*02c8*/ 	.word	index@(_ZN7cutlass13device_kernelIN5flash19enable_sm80_to_sm89INS1_16FlashAttnFwdSm80INS1_25CollectiveMainloopFwdSm80ILi8ELi1ELb1EN4cute5tupleIJNS5_1CILi128EEENS7_ILi64EEENS7_ILi256EEEEEELi256ENS_10bfloat16_tEfNS_4arch4Sm80ELb1ELb0ELb1ELb0ELb0ELb0ELb1ELb0EEENS1_21CollectiveEpilogueFwdINS6_IJS8_SA_S9_EEENS6_IJNS7_ILi1EEESI_SI_EEESC_SE_Li256ELb0ELb1ELb0ELb0EEENS1_30DynamicPersistentTileSchedulerILi256ELi256ELb0ELb1ELb0EEEEEEEEEvNT_6ParamsE)
        /*02cc*/ 	.word	0x00000000


	//----- nvinfo : EIATTR_REGCOUNT
	.align		4
.L_130:
        /*02d0*/ 	.byte	0x04, 0x2f
        /*02d2*/ 	.short	(.L_132 - .L_131)
	.align		4
.L_131:
        /*02d4*/ 	.word	index@(_ZN7cutlass13device_kernelIN5flash19enable_sm80_to_sm89INS1_16FlashAttnFwdSm80INS1_25CollectiveMainloopFwdSm80ILi8ELi1ELb0EN4cute5tupleIJNS5_1CILi128EEENS7_ILi32EEENS7_ILi256EEEEEELi256ENS_10bfloat16_tEfNS_4arch4Sm80ELb0ELb1ELb1ELb1ELb0ELb1ELb1ELb0EEENS1_21CollectiveEpilogueFwdINS6_IJS8_SA_S9_EEENS6_IJNS7_ILi1EEESI_SI_EEESC_SE_Li256ELb1ELb1ELb0ELb0EEENS1_19SingleTileSchedulerILb1ELb0ELb1ELi128EEEEEEEEEvNT_6ParamsE)
        /*02d8*/ 	.word	0x00000004


	//----- nvinfo : EIATTR_FRAME_SIZE
	.align		4
.L_132:
        /*02dc*/ 	.byte	0x04, 0x11
        /*02de*/ 	.short	(.L_134 - .L_133)
	.align		4
.L_133:
        /*02e0*/ 	.word	index@(_ZN7cutlass13device_kernelIN5flash19enable_sm80_to_sm89INS1_16FlashAttnFwdSm80INS1_25CollectiveMainloopFwdSm80ILi8ELi1ELb0EN4cute5tupleIJNS5_1CILi128EEENS7_ILi32EEENS7_ILi256EEEEEELi256ENS_10bfloat16_tEfNS_4arch4Sm80ELb0ELb1ELb1ELb1ELb0ELb1ELb1ELb0EEENS1_21CollectiveEpilogueFwdINS6_IJS8_SA_S9_EEENS6_IJNS7_ILi1EEESI_SI_EEESC_SE_Li256ELb1ELb1ELb0ELb0EEENS1_19SingleTileSchedulerILb1ELb0ELb1ELi128EEEEEEEEEvNT_6ParamsE)
        /*02e4*/ 	.word	0x00000000


	//----- nvinfo : EIATTR_REGCOUNT
	.align		4
.L_134:
        /*02e8*/ 	.byte	0x04, 0x2f
        /*02ea*/ 	.short	(.L_136 - .L_135)
	.align		4
.L_135:
        /*02ec*/ 	.word	index@(_ZN7cutlass13device_kernelIN5flash19enable_sm80_to_sm89INS1_16FlashAttnFwdSm80INS1_25CollectiveMainloopFwdSm80ILi8ELi1ELb1EN4cute5tupleIJNS5_1CILi128EEENS7_ILi48EEENS7_ILi256EEEEEELi256ENS_10bfloat16_tEfNS_4arch4Sm80ELb0ELb1ELb1ELb1ELb0ELb0ELb1ELb0EEENS1_21CollectiveEpilogueFwdINS6_IJS8_SA_S9_EEENS6_IJNS7_ILi1EEESI_SI_EEESC_SE_Li256ELb1ELb1ELb0ELb0EEENS1_19SingleTileSchedulerILb1ELb0ELb1ELi128EEEEEEEEEvNT_6ParamsE)
        /*02f0*/ 	.word	0x00000004


	//----- nvinfo : EIATTR_FRAME_SIZE
	.align		4
.L_136:
        /*02f4*/ 	.byte	0x04, 0x11
        /*02f6*/ 	.short	(.L_138 - .L_137)
	.align		4
.L_137:
        /*02f8*/ 	.word	index@(_ZN7cutlass13device_kernelIN5flash19enable_sm80_to_sm89INS1_16FlashAttnFwdSm80INS1_25CollectiveMainloopFwdSm80ILi8ELi1ELb1EN4cute5tupleIJNS5_1CILi128EEENS7_ILi48EEENS7_ILi256EEEEEELi256ENS_10bfloat16_tEfNS_4arch4Sm80ELb0ELb1ELb1ELb1ELb0ELb0ELb1ELb0EEENS1_21CollectiveEpilogueFwdINS6_IJS8_SA_S9_EEENS6_IJNS7_ILi1EEESI_SI_EEESC_SE_Li256ELb1ELb1ELb0ELb0EEENS1_19SingleTileSchedulerILb1ELb0ELb1ELi128EEEEEEEEEvNT_6ParamsE)
        /*02fc*/ 	.word	0x00000000


	//----- nvinfo : EIATTR_REGCOUNT
	.align		4
.L_138:
        /*0300*/ 	.byte	0x04, 0x2f
        /*0302*/ 	.short	(.L_140 - .L_139)
	.align		4
.L_139:
        /*0304*/ 	.word	index@(_ZN7cutlass13device_kernelIN5flash19enable_sm80_to_sm89INS1_16FlashAttnFwdSm80INS1_25CollectiveMainloopFwdSm80ILi8ELi1ELb1EN4cute5tupleIJNS5_1CILi128EEENS7_ILi48EEENS7_ILi256EEEEEELi256ENS_10bfloat16_tEfNS_4arch4Sm80ELb0ELb1ELb1ELb0ELb0ELb0ELb1ELb0EEENS1_21CollectiveEpilogueFwdINS6_IJS8_SA_S9_EEENS6_IJNS7_ILi1EEESI_SI_EEESC_SE_Li256ELb0ELb1ELb0ELb0EEENS1_19SingleTileSchedulerILb0ELb0ELb1ELi128EEEEEEEEEvNT_6ParamsE)
        /*0308*/ 	.word	0x00000004


	//----- nvinfo : EIATTR_FRAME_SIZE
	.align		4
.L_140:
        /*030c*/ 	.byte	0x04, 0x11
        /*030e*/ 	.short	(.L_142 - .L_141)
	.align		4
.L_141:
        /*0310*/ 	.word	index@(_ZN7cutlass13device_kernelIN5flash19enable_sm80_to_sm89INS1_16FlashAttnFwdSm80INS1_25CollectiveMainloopFwdSm80ILi8ELi1ELb1EN4cute5tupleIJNS5_1CILi128EEENS7_ILi48EEENS7_ILi256EEEEEELi256ENS_10bfloat16_tEfNS_4arch4Sm80ELb0ELb1ELb1ELb0ELb0ELb0ELb1ELb0EEENS1_21CollectiveEpilogueFwdINS6_IJS8_SA_S9_EEENS6_IJNS7_ILi1EEESI_SI_EEESC_SE_Li256ELb0ELb1ELb0ELb0EEENS1_19SingleTileSchedulerILb0ELb0ELb1ELi128EEEEEEEEEvNT_6ParamsE)
        /*0314*/ 	.word	0x00000000


	//----- nvinfo : EIATTR_REGCOUNT
	.align		4
.L_142:
        /*0318*/ 	.byte	0x04, 0x2f
        /*031a*/ 	.short	(.L_144 - .L_143)
	.align		4
.L_143:
        /*031c*/ 	.word	index@(_ZN7cutlass13device_kernelIN5flash19enable_sm80_to_sm89INS1_16FlashAttnFwdSm80INS1_25CollectiveMainloopFwdSm80ILi8ELi1ELb0EN4cute5tupleIJNS5_1CILi128EEENS7_ILi32EEENS7_ILi256EEEEEELi256ENS_10bfloat16_tEfNS_4arch4Sm80ELb0ELb0ELb1ELb1ELb0ELb1ELb1ELb0EEENS1_21CollectiveEpilogueFwdINS6_IJS8_SA_S9_EEENS6_IJNS7_ILi1EEESI_SI_EEESC_SE_Li256ELb1ELb1ELb0ELb0EEENS1_19SingleTileSchedulerILb1ELb0ELb1ELi128EEEEEEEEEvNT_6ParamsE)
        /*0320*/ 	.word	0x00000004


	//----- nvinfo : EIATTR_FRAME_SIZE
	.align		4
.L_144:
        /*0324*/ 	.byte	0x04, 0x11
        /*0326*/ 	.short	(.L_146 - .L_145)
	.align		4
.L_145:
        /*0328*/ 	.word	index@(_ZN7cutlass13device_kernelIN5flash19enable_sm80_to_sm89INS1_16FlashAttnFwdSm80INS1_25CollectiveMainloopFwdSm80ILi8ELi1ELb0EN4cute5tupleIJNS5_1CILi128EEENS7_ILi32EEENS7_ILi256EEEEEELi256ENS_10bfloat16_tEfNS_4arch4Sm80ELb0ELb0ELb1ELb1ELb0ELb1ELb1ELb0EEENS1_21CollectiveEpilogueFwdINS6_IJS8_SA_S9_EEENS6_IJNS7_ILi1EEESI_SI_EEESC_SE_Li256ELb1ELb1ELb0ELb0EEENS1_19SingleTileSchedulerILb1ELb0ELb1ELi128EEEEEEEEEvNT_6ParamsE)
        /*032c*/ 	.word	0x00000000


	//----- nvinfo : EIATTR_REGCOUNT
	.align		4
.L_146:
        /*0330*/ 	.byte	0x04, 0x2f
        /*0332*/ 	.short	(.L_148 - .L_147)
	.align		4
.L_147:
        /*0334*/ 	.word	index@(_ZN7cutlass13device_kernelIN5flash19enable_sm80_to_sm89INS1_16FlashAttnFwdSm80INS1_25CollectiveMainloopFwdSm80ILi8ELi1ELb1EN4cute5tupleIJNS5_1CILi128EEENS7_ILi64EEENS7_ILi256EEEEEELi256ENS_10bfloat16_tEfNS_4arch4Sm80ELb0ELb0ELb1ELb1ELb0ELb0ELb1ELb0EEENS1_21CollectiveEpilogueFwdINS6_IJS8_SA_S9_EEENS6_IJNS7_ILi1EEESI_SI_EEESC_SE_Li256ELb1ELb1ELb0ELb0EEENS1_19SingleTileSchedulerILb1ELb0ELb1ELi128EEEEEEEEEvNT_6ParamsE)
        /*0338*/ 	.word	0x00000004


	//----- nvinfo : EIATTR_FRAME_SIZE
	.align		4
.L_148:
        /*033c*/ 	.byte	0x04, 0x11
        /*033e*/ 	.short	(.L_150 - .L_149)
	.align		4
.L_149:
        /*0340*/ 	.word	index@(_ZN7cutlass13device_kernelIN5flash19enable_sm80_to_sm89INS1_16FlashAttnFwdSm80INS1_25CollectiveMainloopFwdSm80ILi8ELi1ELb1EN4cute5tupleIJNS5_1CILi128EEENS7_ILi64EEENS7_ILi256EEEEEELi256ENS_10bfloat16_tEfNS_4arch4Sm80ELb0ELb0ELb1ELb1ELb0ELb0ELb1ELb0EEENS1_21CollectiveEpilogueFwdINS6_IJS8_SA_S9_EEENS6_IJNS7_ILi1EEESI_SI_EEESC_SE_Li256ELb1ELb1ELb0ELb0EEENS1_19SingleTileSchedulerILb1ELb0ELb1ELi128EEEEEEEEEvNT_6ParamsE)
        /*0344*/ 	.word	0x00000000


	//----- nvinfo : EIATTR_REGCOUNT
	.align		4
.L_150:
        /*0348*/ 	.byte	0x04, 0x2f
        /*034a*/ 	.short	(.L_152 - .L_151)
	.align		4
.L_151:
        /*034c*/ 	.word	index@(_ZN7cutlass13device_kernelIN5flash19enable_sm80_to_sm89INS1_16FlashAttnFwdSm80INS1_25CollectiveMainloopFwdSm80ILi8ELi1ELb1EN4cute5tupleIJNS5_1CILi128EEENS7_ILi64EEENS7_ILi256EEEEEELi256ENS_10bfloat16_tEfNS_4arch4Sm80ELb0ELb0ELb1ELb0ELb0ELb0ELb1ELb0EEENS1_21CollectiveEpilogueFwdINS6_IJS8_SA_S9_EEENS6_IJNS7_ILi1EEESI_SI_EEESC_SE_Li256ELb0ELb1ELb0ELb0EEENS1_19SingleTileSchedulerILb0ELb0ELb1ELi128EEEEEEEEEvNT_6ParamsE)
        /*0350*/ 	.word	0x00000004


	//----- nvinfo : EIATTR_FRAME_SIZE
	.align		4
.L_152:
        /*0354*/ 	.byte	0x04, 0x11
        /*0356*/ 	.short	(.L_154 - .L_153)
	.align		4
.L_153:
        /*0358*/ 	.word	index@(_ZN7cutlass13device_kernelIN5flash19enable_sm80_to_sm89INS1_16FlashAttnFwdSm80INS1_25CollectiveMainloopFwdSm80ILi8ELi1ELb1EN4cute5tupleIJNS5_1CILi128EEENS7_ILi64EEENS7_ILi256EEEEEELi256ENS_10bfloat16_tEfNS_4arch4Sm80ELb0ELb0ELb1ELb0ELb0ELb0ELb1ELb0EEENS1_21CollectiveEpilogueFwdINS6_IJS8_SA_S9_EEENS6_IJNS7_ILi1EEESI_SI_EEESC_SE_Li256ELb0ELb1ELb0ELb0EEENS1_19SingleTileSchedulerILb0ELb0ELb1ELi128EEEEEEEEEvNT_6ParamsE)
        /*035c*/ 	.word	0x00000000


	//----- nvinfo : EIATTR_MIN_STACK_SIZE
	.align		4
.L_154:
        /*0360*/ 	.byte	0x04, 0x12
        /*0362*/ 	.short	(.L_156 - .L_155)
	.align		4
.L_155:
        /*0364*/ 	.word	index@(_ZN7cutlass13device_kernelIN5flash19enable_sm80_to_sm89INS1_16FlashAttnFwdSm80INS1_25CollectiveMainloopFwdSm80ILi8ELi1ELb1EN4cute5tupleIJNS5_1CILi128EEENS7_ILi64EEENS7_ILi256EEEEEELi256ENS_10bfloat16_tEfNS_4arch4Sm80ELb0ELb0ELb1ELb0ELb0ELb0ELb1ELb0EEENS1_21CollectiveEpilogueFwdINS6_IJS8_SA_S9_EEENS6_IJNS7_ILi1EEESI_SI_EEESC_SE_Li256ELb0ELb1ELb0ELb0EEENS1_19SingleTileSchedulerILb0ELb0ELb1ELi128EEEEEEEEEvNT_6ParamsE)
        /*0368*/ 	.word	0x00000000


	//----- nvinfo : EIATTR_MIN_STACK_SIZE
	.align		4
.L_156:
        /*036c*/ 	.byte	0x04, 0x12
        /*036e*/ 	.short	(.L_158 - .L_157)
	.align		4
.L_157:
        /*0370*/ 	.word	index@(_ZN7cutlass13device_kernelIN5flash19enable_sm80_to_sm89INS1_16FlashAttnFwdSm80INS1_25CollectiveMainloopFwdSm80ILi8ELi1ELb1EN4cute5tupleIJNS5_1CILi128EEENS7_ILi64EEENS7_ILi256EEEEEELi256ENS_10bfloat16_tEfNS_4arch4Sm80ELb0ELb0ELb1ELb1ELb0ELb0ELb1ELb0EEENS1_21CollectiveEpilogueFwdINS6_IJS8_SA_S9_EEENS6_IJNS7_ILi1EEESI_SI_EEESC_SE_Li256ELb1ELb1ELb0ELb0EEENS1_19SingleTileSchedulerILb1ELb0ELb1ELi128EEEEEEEEEvNT_6ParamsE)
        /*0374*/ 	.word	0x00000000


	//----- nvinfo : EIATTR_MIN_STACK_SIZE
	.align		4
.L_158:
        /*0378*/ 	.byte	0x04, 0x12
        /*037a*/ 	.short	(.L_160 - .L_159)
	.align		4
.L_159:
        /*037c*/ 	.word	index@(_ZN7cutlass13device_kernelIN5flash19enable_sm80_to_sm89INS1_16FlashAttnFwdSm80INS1_25CollectiveMainloopFwdSm80ILi8ELi1ELb0EN4cute5tupleIJNS5_1CILi128EEENS7_ILi32EEENS7_ILi256EEEEEELi256ENS_10bfloat16_tEfNS_4arch4Sm80ELb0ELb0ELb1ELb1ELb0ELb1ELb1ELb0EEENS1_21CollectiveEpilogueFwdINS6_IJS8_SA_S9_EEENS6_IJNS7_ILi1EEESI_SI_EEESC_SE_Li256ELb1ELb1ELb0ELb0EEENS1_19SingleTileSchedulerILb1ELb0ELb1ELi128EEEEEEEEEvNT_6ParamsE)
        /*0380*/ 	.word	0x00000000


	//----- nvinfo : EIATTR_MIN_STACK_SIZE
	.align		4
.L_160:
        /*0384*/ 	.byte	0x04, 0x12
        /*0386*/ 	.short	(.L_162 - .L_161)
	.align		4
.L_161:
        /*0388*/ 	.word	index@(_ZN7cutlass13device_kernelIN5flash19enable_sm80_to_sm89INS1_16FlashAttnFwdSm80INS1_25CollectiveMainloopFwdSm80ILi8ELi1ELb1EN4cute5tupleIJNS5_1CILi128EEENS7_ILi48EEENS7_ILi256EEEEEELi256ENS_10bfloat16_tEfNS_4arch4Sm80ELb0ELb1ELb1ELb0ELb0ELb0ELb1ELb0EEENS1_21CollectiveEpilogueFwdINS6_IJS8_SA_S9_EEENS6_IJNS7_ILi1EEESI_SI_EEESC_SE_Li256ELb0ELb1ELb0ELb0EEENS1_19SingleTileSchedulerILb0ELb0ELb1ELi128EEEEEEEEEvNT_6ParamsE)
        /*038c*/ 	.word	0x00000000


	//----- nvinfo : EIATTR_MIN_STACK_SIZE
	.align		4
.L_162:
        /*0390*/ 	.byte	0x04, 0x12
        /*0392*/ 	.short	(.L_164 - .L_163)
	.align		4
.L_163:
        /*0394*/ 	.word	index@(_ZN7cutlass13device_kernelIN5flash19enable_sm80_to_sm89INS1_16FlashAttnFwdSm80INS1_25CollectiveMainloopFwdSm80ILi8ELi1ELb1EN4cute5tupleIJNS5_1CILi128EEENS7_ILi48EEENS7_ILi256EEEEEELi256ENS_10bfloat16_tEfNS_4arch4Sm80ELb0ELb1ELb1ELb1ELb0ELb0ELb1ELb0EEENS1_21CollectiveEpilogueFwdINS6_IJS8_SA_S9_EEENS6_IJNS7_ILi1EEESI_SI_EEESC_SE_Li256ELb1ELb1ELb0ELb0EEENS1_19SingleTileSchedulerILb1ELb0ELb1ELi128EEEEEEEEEvNT_6ParamsE)
        /*0398*/ 	.word	0x00000000


	//----- nvinfo : EIATTR_MIN_STACK_SIZE
	.align		4
.L_164:
        /*039c*/ 	.byte	0x04, 0x12
        /*039e*/ 	.short	(.L_166 - .L_165)
	.align		4
.L_165:
        /*03a0*/ 	.word	index@(_ZN7cutlass13device_kernelIN5flash19enable_sm80_to_sm89INS1_16FlashAttnFwdSm80INS1_25CollectiveMainloopFwdSm80ILi8ELi1ELb0EN4cute5tupleIJNS5_1CILi128EEENS7_ILi32EEENS7_ILi256EEEEEELi256ENS_10bfloat16_tEfNS_4arch4Sm80ELb0ELb1ELb1ELb1ELb0ELb1ELb1ELb0EEENS1_21CollectiveEpilogueFwdINS6_IJS8_SA_S9_EEENS6_IJNS7_ILi1EEESI_SI_EEESC_SE_Li256ELb1ELb1ELb0ELb0EEENS1_19SingleTileSchedulerILb1ELb0ELb1ELi128EEEEEEEEEvNT_6ParamsE)
        /*03a4*/ 	.word	0x00000000


	//----- nvinfo : EIATTR_MIN_STACK_SIZE
	.align		4
.L_166:
        /*03a8*/ 	.byte	0x04, 0x12
        /*03aa*/ 	.short	(.L_168 - .L_167)
	.align		4
.L_167:
        /*03ac*/ 	.word	index@(_ZN7cutlass13device_kernelIN5flash19enable_sm80_to_sm89INS1_16FlashAttnFwdSm80INS1_25CollectiveMainloopFwdSm80ILi8ELi1ELb1EN4cute5tupleIJNS5_1CILi128EEENS7_ILi64EEENS7_ILi256EEEEEELi256ENS_10bfloat16_tEfNS_4arch4Sm80ELb1ELb0ELb1ELb0ELb0ELb0ELb1ELb0EEENS1_21CollectiveEpilogueFwdINS6_IJS8_SA_S9_EEENS6_IJNS7_ILi1EEESI_SI_EEESC_SE_Li256ELb0ELb1ELb0ELb0EEENS1_30DynamicPersistentTileSchedulerILi256ELi256ELb0ELb1ELb0EEEEEEEEEvNT_6ParamsE)
        /*03b0*/ 	.word	0x00000000


	//----- nvinfo : EIATTR_MIN_STACK_SIZE
	.align		4
.L_168:
        /*03b4*/ 	.byte	0x04, 0x12
        /*03b6*/ 	.short	(.L_170 - .L_169)
	.align		4
.L_169:
        /*03b8*/ 	.word	index@(_ZN7cutlass13device_kernelIN5flash19enable_sm80_to_sm89INS1_16FlashAttnFwdSm80INS1_25CollectiveMainloopFwdSm80ILi8ELi1ELb1EN4cute5tupleIJNS5_1CILi128EEENS7_ILi64EEENS7_ILi256EEEEEELi256ENS_10bfloat16_tEfNS_4arch4Sm80ELb1ELb0ELb1ELb1ELb0ELb0ELb1ELb0EEENS1_21CollectiveEpilogueFwdINS6_IJS8_SA_S9_EEENS6_IJNS7_ILi1EEESI_SI_EEESC_SE_Li256ELb1ELb1ELb0ELb0EEENS1_19SingleTileSchedulerILb1ELb0ELb1ELi128EEEEEEEEEvNT_6ParamsE)
        /*03bc*/ 	.word	0x00000000


	//----- nvinfo : EIATTR_MIN_STACK_SIZE
	.align		4
.L_170:
        /*03c0*/ 	.byte	0x04, 0x12
        /*03c2*/ 	.short	(.L_172 - .L_171)
	.align		4
.L_171:
        /*03c4*/ 	.word	index@(_ZN7cutlass13device_kernelIN5flash19enable_sm80_to_sm89INS1_16FlashAttnFwdSm80INS1_25CollectiveMainloopFwdSm80ILi8ELi1ELb0EN4cute5tupleIJNS5_1CILi128EEENS7_ILi32EEENS7_ILi256EEEEEELi256ENS_10bfloat16_tEfNS_4arch4Sm80ELb1ELb0ELb1ELb1ELb0ELb1ELb1ELb0EEENS1_21CollectiveEpilogueFwdINS6_IJS8_SA_S9_EEENS6_IJNS7_ILi1EEESI_SI_EEESC_SE_Li256ELb1ELb1ELb0ELb0EEENS1_19SingleTileSchedulerILb1ELb0ELb1ELi128EEEEEEEEEvNT_6ParamsE)
        /*03c8*/ 	.word	0x00000000


	//----- nvinfo : EIATTR_MIN_STACK_SIZE
	.align		4
.L_172:
        /*03cc*/ 	.byte	0x04, 0x12
        /*03ce*/ 	.short	(.L_174 - .L_173)
	.align		4
.L_173:
        /*03d0*/ 	.word	index@(_ZN7cutlass13device_kernelIN5flash19enable_sm80_to_sm89INS1_16FlashAttnFwdSm80INS1_25CollectiveMainloopFwdSm80ILi8ELi1ELb0EN4cute5tupleIJNS5_1CILi128EEENS7_ILi96EEENS7_ILi256EEEEEELi256ENS_10bfloat16_tEfNS_4arch4Sm80ELb0ELb0ELb1ELb0ELb0ELb0ELb1ELb0EEENS1_21CollectiveEpilogueFwdINS6_IJS8_SA_S9_EEENS6_IJNS7_ILi1EEESI_SI_EEESC_SE_Li256ELb0ELb1ELb0ELb0EEENS1_19SingleTileSchedulerILb0ELb0ELb1ELi128EEEEEEEEEvNT_6ParamsE)
        /*03d4*/ 	.word	0x00000000


	//----- nvinfo : EIATTR_MIN_STACK_SIZE
	.align		4
.L_174:
        /*03d8*/ 	.byte	0x04, 0x12
        /*03da*/ 	.short	(.L_176 - .L_175)
	.align		4
.L_175:
        /*03dc*/ 	.word	index@(_ZN7cutlass13device_kernelIN5flash19enable_sm80_to_sm89INS1_16FlashAttnFwdSm80INS1_25CollectiveMainloopFwdSm80ILi8ELi1ELb0EN4cute5tupleIJNS5_1CILi128EEENS7_ILi96EEENS7_ILi256EEEEEELi256ENS_10bfloat16_tEfNS_4arch4Sm80ELb0ELb0ELb1ELb1ELb0ELb0ELb1ELb0EEENS1_21CollectiveEpilogueFwdINS6_IJS8_SA_S9_EEENS6_IJNS7_ILi1EEESI_SI_EEESC_SE_Li256ELb1ELb1ELb0ELb0EEENS1_19SingleTileSchedulerILb1ELb0ELb1ELi128EEEEEEEEEvNT_6ParamsE)
        /*03e0*/ 	.word	0x00000000


	//----- nvinfo : EIATTR_MIN_STACK_SIZE
	.align		4
.L_176:
        /*03e4*/ 	.byte	0x04, 0x12
        /*03e6*/ 	.short	(.L_178 - .L_177)
	.align		4
.L_177:
        /*03e8*/ 	.word	index@(_ZN7cutlass13device_kernelIN5flash19enable_sm80_to_sm89INS1_16FlashAttnFwdSm80INS1_25CollectiveMainloopFwdSm80ILi8ELi1ELb0EN4cute5tupleIJNS5_1CILi128EEENS7_ILi48EEENS7_ILi256EEEEEELi256ENS_10bfloat16_tEfNS_4arch4Sm80ELb0ELb0ELb1ELb1ELb0ELb1ELb1ELb0EEENS1_21CollectiveEpilogueFwdINS6_IJS8_SA_S9_EEENS6_IJNS7_ILi1EEESI_SI_EEESC_SE_Li256ELb1ELb1ELb0ELb0EEENS1_19SingleTileSchedulerILb1ELb0ELb1ELi128EEEEEEEEEvNT_6ParamsE)
        /*03ec*/ 	.word	0x00000000


	//----- nvinfo : EIATTR_MIN_STACK_SIZE
	.align		4
.L_178:
        /*03f0*/ 	.byte	0x04, 0x12
        /*03f2*/ 	.short	(.L_180 - .L_179)
	.align		4
.L_179:
        /*03f4*/ 	.word	index@(_ZN7cutlass13device_kernelIN5flash19enable_sm80_to_sm89INS1_16FlashAttnFwdSm80INS1_25CollectiveMainloopFwdSm80ILi8ELi1ELb0EN4cute5tupleIJNS5_1CILi128EEENS7_ILi64EEENS7_ILi256EEEEEELi256ENS_10bfloat16_tEfNS_4arch4Sm80ELb0ELb1ELb1ELb0ELb0ELb0ELb1ELb0EEENS1_21CollectiveEpilogueFwdINS6_IJS8_SA_S9_EEENS6_IJNS7_ILi1EEESI_SI_EEESC_SE_Li256ELb0ELb1ELb0ELb0EEENS1_19SingleTileSchedulerILb0ELb0ELb1ELi128EEEEEEEEEvNT_6ParamsE)
        /*03f8*/ 	.word	0x00000000


	//----- nvinfo : EIATTR_MIN_STACK_SIZE
	.align		4
.L_180:
        /*03fc*/ 	.byte	0x04, 0x12
        /*03fe*/ 	.short	(.L_182 - .L_181)
	.align		4
.L_181:
        /*0400*/ 	.word	index@(_ZN7cutlass13device_kernelIN5flash19enable_sm80_to_sm89INS1_16FlashAttnFwdSm80INS1_25CollectiveMainloopFwdSm80ILi8ELi1ELb0EN4cute5tupleIJNS5_1CILi128EEENS7_ILi64EEENS7_ILi256EEEEEELi256ENS_10bfloat16_tEfNS_4arch4Sm80ELb0ELb1ELb1ELb1ELb0ELb0ELb1ELb0EEENS1_21CollectiveEpilogueFwdINS6_IJS8_SA_S9_EEENS6_IJNS7_ILi1EEESI_SI_EEESC_SE_Li256ELb1ELb1ELb0ELb0EEENS1_19SingleTileSchedulerILb1ELb0ELb1ELi128EEEEEEEEEvNT_6ParamsE)
        /*0404*/ 	.word	0x00000000


	//----- nvinfo : EIATTR_MIN_STACK_SIZE
	.align		4
.L_182:
        /*0408*/ 	.byte	0x04, 0x12
        /*040a*/ 	.short	(.L_184 - .L_183)
	.align		4
.L_183:
        /*040c*/ 	.word	index@(_ZN7cutlass13device_kernelIN5flash19enable_sm80_to_sm89INS1_16FlashAttnFwdSm80INS1_25CollectiveMainloopFwdSm80ILi8ELi1ELb0EN4cute5tupleIJNS5_1CILi128EEENS7_ILi48EEENS7_ILi256EEEEEELi256ENS_10bfloat16_tEfNS_4arch4Sm80ELb0ELb1ELb1ELb1ELb0ELb1ELb1ELb0EEENS1_21CollectiveEpilogueFwdINS6_IJS8_SA_S9_EEENS6_IJNS7_ILi1EEESI_SI_EEESC_SE_Li256ELb1ELb1ELb0ELb0EEENS1_19SingleTileSchedulerILb1ELb0ELb1ELi128EEEEEEEEEvNT_6ParamsE)
        /*0410*/ 	.word	0x00000000


	//----- nvinfo : EIATTR_MIN_STACK_SIZE
	.align		4
.L_184:
        /*0414*/ 	.byte	0x04, 0x12
        /*0416*/ 	.short	(.L_186 - .L_185)
	.align		4
.L_185:
        /*0418*/ 	.word	index@(_ZN7cutlass13device_kernelIN5flash19enable_sm80_to_sm89INS1_16FlashAttnFwdSm80INS1_25CollectiveMainloopFwdSm80ILi8ELi1ELb0EN4cute5tupleIJNS5_1CILi128EEENS7_ILi96EEENS7_ILi256EEEEEELi256ENS_10bfloat16_tEfNS_4arch4Sm80ELb1ELb0ELb1ELb0ELb0ELb0ELb1ELb0EEENS1_21CollectiveEpilogueFwdINS6_IJS8_SA_S9_EEENS6_IJNS7_ILi1EEESI_SI_EEESC_SE_Li256ELb0ELb1ELb0ELb0EEENS1_30DynamicPersistentTileSchedulerILi256ELi256ELb0ELb1ELb0EEEEEEEEEvNT_6ParamsE)
        /*041c*/ 	.word	0x00000000


	//----- nvinfo : EIATTR_MIN_STACK_SIZE
	.align		4
.L_186:
        /*0420*/ 	.byte	0x04, 0x12
        /*0422*/ 	.short	(.L_188 - .L_187)
	.align		4
.L_187:
        /*0424*/ 	.word	index@(_ZN7cutlass13device_kernelIN5flash19enable_sm80_to_sm89INS1_16FlashAttnFwdSm80INS1_25CollectiveMainloopFwdSm80ILi8ELi1ELb0EN4cute5tupleIJNS5_1CILi128EEENS7_ILi96EEENS7_ILi256EEEEEELi256ENS_10bfloat16_tEfNS_4arch4Sm80ELb1ELb0ELb1ELb1ELb0ELb0ELb1ELb0EEENS1_21CollectiveEpilogueFwdINS6_IJS8_SA_S9_EEENS6_IJNS7_ILi1EEESI_SI_EEESC_SE_Li256ELb1ELb1ELb0ELb0EEENS1_19SingleTileSchedulerILb1ELb0ELb1ELi128EEEEEEEEEvNT_6ParamsE)
        /*0428*/ 	.word	0x00000000


	//----- nvinfo : EIATTR_MIN_STACK_SIZE
	.align		4
.L_188:
        /*042c*/ 	.byte	0x04, 0x12
        /*042e*/ 	.short	(.L_190 - .L_189)
	.align		4
.L_189:
        /*0430*/ 	.word	index@(_ZN7cutlass13device_kernelIN5flash19enable_sm80_to_sm89INS1_16FlashAttnFwdSm80INS1_25CollectiveMainloopFwdSm80ILi8ELi1ELb0EN4cute5tupleIJNS5_1CILi128EEENS7_ILi48EEENS7_ILi256EEEEEELi256ENS_10bfloat16_tEfNS_4arch4Sm80ELb1ELb0ELb1ELb1ELb0ELb1ELb1ELb0EEENS1_21CollectiveEpilogueFwdINS6_IJS8_SA_S9_EEENS6_IJNS7_ILi1EEESI_SI_EEESC_SE_Li256ELb1ELb1ELb0ELb0EEENS1_19SingleTileSchedulerILb1ELb0ELb1ELi128EEEEEEEEEvNT_6ParamsE)
        /*0434*/ 	.word	0x00000000


	//----- nvinfo : EIATTR_MIN_STACK_SIZE
	.align		4
.L_190:
        /*0438*/ 	.byte	0x04, 0x12
        /*043a*/ 	.short	(.L_192 - .L_191)
	.align		4
.L_191:
        /*043c*/ 	.word	index@(_ZN7cutlass13device_kernelIN5flash19enable_sm80_to_sm89INS1_16FlashAttnFwdSm80INS1_25CollectiveMainloopFwdSm80ILi8ELi1ELb1EN4cute5tupleIJNS5_1CILi128EEENS7_ILi64EEENS7_ILi256EEEEEELi256ENS_10bfloat16_tEfNS_4arch4Sm80ELb0ELb0ELb0ELb0ELb0ELb0ELb1ELb0EEENS1_21CollectiveEpilogueFwdINS6_IJS8_SA_S9_EEENS6_IJNS7_ILi1EEESI_SI_EEESC_SE_Li256ELb0ELb1ELb0ELb0EEENS1_19SingleTileSchedulerILb0ELb0ELb1ELi128EEEEEEEEEvNT_6ParamsE)
        /*0440*/ 	.word	0x00000000


	//----- nvinfo : EIATTR_MIN_STACK_SIZE
	.align		4
.L_192:
        /*0444*/ 	.byte	0x04, 0x12
        /*0446*/ 	.short	(.L_194 - .L_193)
	.align		4
.L_193:
        /*0448*/ 	.word	index@(_ZN7cutlass13device_kernelIN5flash19enable_sm80_to_sm89INS1_16FlashAttnFwdSm80INS1_25CollectiveMainloopFwdSm80ILi8ELi1ELb1EN4cute5tupleIJNS5_1CILi128EEENS7_ILi64EEENS7_ILi256EEEEEELi256ENS_10bfloat16_tEfNS_4arch4Sm80ELb0ELb0ELb0ELb1ELb0ELb0ELb1ELb0EEENS1_21CollectiveEpilogueFwdINS6_IJS8_SA_S9_EEENS6_IJNS7_ILi1EEESI_SI_EEESC_SE_Li256ELb1ELb1ELb0ELb0EEENS1_19SingleTileSchedulerILb1ELb0ELb1ELi128EEEEEEEEEvNT_6ParamsE)
        /*044c*/ 	.word	0x00000000


	//----- nvinfo : EIATTR_MIN_STACK_SIZE
	.align		4
.L_194:
        /*0450*/ 	.byte	0x04, 0x12
        /*0452*/ 	.short	(.L_196 - .L_195)
	.align		4
.L_195:
        /*0454*/ 	.word	index@(_ZN7cutlass13device_kernelIN5flash19enable_sm80_to_sm89INS1_16FlashAttnFwdSm80INS1_25CollectiveMainloopFwdSm80ILi8ELi1ELb0EN4cute5tupleIJNS5_1CILi128EEENS7_ILi32EEENS7_ILi256EEEEEELi256ENS_10bfloat16_tEfNS_4arch4Sm80ELb0ELb0ELb0ELb1ELb0ELb1ELb1ELb0EEENS1_21CollectiveEpilogueFwdINS6_IJS8_SA_S9_EEENS6_IJNS7_ILi1EEESI_SI_EEESC_SE_Li256ELb1ELb1ELb0ELb0EEENS1_19SingleTileSchedulerILb1ELb0ELb1ELi128EEEEEEEEEvNT_6ParamsE)
        /*0458*/ 	.word	0x00000000


	//----- nvinfo : EIATTR_MIN_STACK_SIZE
	.align		4
.L_196:
        /*045c*/ 	.byte	0x04, 0x12
        /*045e*/ 	.short	(.L_198 - .L_197)
	.align		4
.L_197:
        /*0460*/ 	.word	index@(_ZN7cutlass13device_kernelIN5flash19enable_sm80_to_sm89INS1_16FlashAttnFwdSm80INS1_25CollectiveMainloopFwdSm80ILi8ELi1ELb1EN4cute5tupleIJNS5_1CILi128EEENS7_ILi48EEENS7_ILi256EEEEEELi256ENS_10bfloat16_tEfNS_4arch4Sm80ELb0ELb1ELb0ELb0ELb0ELb0ELb1ELb0EEENS1_21CollectiveEpilogueFwdINS6_IJS8_SA_S9_EEENS6_IJNS7_ILi1EEESI_SI_EEESC_SE_Li256ELb0ELb1ELb0ELb0EEENS1_19SingleTileSchedulerILb0ELb0ELb1ELi128EEEEEEEEEvNT_6ParamsE)
        /*0464*/ 	.word	0x00000000


	//----- nvinfo : EIATTR_MIN_STACK_SIZE
	.align		4
.L_198:
        /*0468*/ 	.byte	0x04, 0x12
        /*046a*/ 	.short	(.L_200 - .L_199)
	.align		4
.L_199:
        /*046c*/ 	.word	index@(_ZN7cutlass13device_kernelIN5flash19enable_sm80_to_sm89INS1_16FlashAttnFwdSm80INS1_25CollectiveMainloopFwdSm80ILi8ELi1ELb1EN4cute5tupleIJNS5_1CILi128EEENS7_ILi48EEENS7_ILi256EEEEEELi256ENS_10bfloat16_tEfNS_4arch4Sm80ELb0ELb1ELb0ELb1ELb0ELb0ELb1ELb0EEENS1_21CollectiveEpilogueFwdINS6_IJS8_SA_S9_EEENS6_IJNS7_ILi1EEESI_SI_EEESC_SE_Li256ELb1ELb1ELb0ELb0EEENS1_19SingleTileSchedulerILb1ELb0ELb1ELi128EEEEEEEEEvNT_6ParamsE)
        /*0470*/ 	.word	0x00000000


	//----- nvinfo : EIATTR_MIN_STACK_SIZE
	.align		4
.L_200:
        /*0474*/ 	.byte	0x04, 0x12
        /*0476*/ 	.short	(.L_202 - .L_201)
	.align		4
.L_201:
        /*0478*/ 	.word	index@(_ZN7cutlass13device_kernelIN5flash19enable_sm80_to_sm89INS1_16FlashAttnFwdSm80INS1_25CollectiveMainloopFwdSm80ILi8ELi1ELb0EN4cute5tupleIJNS5_1CILi128EEENS7_ILi32EEENS7_ILi256EEEEEELi256ENS_10bfloat16_tEfNS_4arch4Sm80ELb0ELb1ELb0ELb1ELb0ELb1ELb1ELb0EEENS1_21CollectiveEpilogueFwdINS6_IJS8_SA_S9_EEENS6_IJNS7_ILi1EEESI_SI_EEESC_SE_Li256ELb1ELb1ELb0ELb0EEENS1_19SingleTileSchedulerILb1ELb0ELb1ELi128EEEEEEEEEvNT_6ParamsE)
        /*047c*/ 	.word	0x00000000


	//----- nvinfo : EIATTR_MIN_STACK_SIZE
	.align		4
.L_202:
        /*0480*/ 	.byte	0x04, 0x12
        /*0482*/ 	.short	(.L_204 - .L_203)
	.align		4
.L_203:
        /*0484*/ 	.word	index@(_ZN7cutlass13device_kernelIN5flash19enable_sm80_to_sm89INS1_16FlashAttnFwdSm80INS1_25CollectiveMainloopFwdSm80ILi8ELi1ELb1EN4cute5tupleIJNS5_1CILi128EEENS7_ILi64EEENS7_ILi256EEEEEELi256ENS_10bfloat16_tEfNS_4arch4Sm80ELb1ELb0ELb0ELb0ELb0ELb0ELb1ELb0EEENS1_21CollectiveEpilogueFwdINS6_IJS8_SA_S9_EEENS6_IJNS7_ILi1EEESI_SI_EEESC_SE_Li256ELb0ELb1ELb0ELb0EEENS1_30DynamicPersistentTileSchedulerILi256ELi256ELb0ELb1ELb0EEEEEEEEEvNT_6ParamsE)
        /*0488*/ 	.word	0x00000000


	//----- nvinfo : EIATTR_MIN_STACK_SIZE
	.align		4
.L_204:
        /*048c*/ 	.byte	0x04, 0x12
        /*048e*/ 	.short	(.L_206 - .L_205)
	.align		4
.L_205:
        /*0490*/ 	.word	index@(_ZN7cutlass13device_kernelIN5flash19enable_sm80_to_sm89INS1_16FlashAttnFwdSm80INS1_25CollectiveMainloopFwdSm80ILi8ELi1ELb1EN4cute5tupleIJNS5_1CILi128EEENS7_ILi64EEENS7_ILi256EEEEEELi256ENS_10bfloat16_tEfNS_4arch4Sm80ELb1ELb0ELb0ELb1ELb0ELb0ELb1ELb0EEENS1_21CollectiveEpilogueFwdINS6_IJS8_SA_S9_EEENS6_IJNS7_ILi1EEESI_SI_EEESC_SE_Li256ELb1ELb1ELb0ELb0EEENS1_19SingleTileSchedulerILb1ELb0ELb1ELi128EEEEEEEEEvNT_6ParamsE)
        /*0494*/ 	.word	0x00000000


	//----- nvinfo : EIATTR_MIN_STACK_SIZE
	.align		4
.L_206:
        /*0498*/ 	.byte	0x04, 0x12
        /*049a*/ 	.short	(.L_208 - .L_207)
	.align		4
.L_207:
        /*049c*/ 	.word	index@(_ZN7cutlass13device_kernelIN5flash19enable_sm80_to_sm89INS1_16FlashAttnFwdSm80INS1_25CollectiveMainloopFwdSm80ILi8ELi1ELb0EN4cute5tupleIJNS5_1CILi128EEENS7_ILi32EEENS7_ILi256EEEEEELi256ENS_10bfloat16_tEfNS_4arch4Sm80ELb1ELb0ELb0ELb1ELb0ELb1ELb1ELb0EEENS1_21CollectiveEpilogueFwdINS6_IJS8_SA_S9_EEENS6_IJNS7_ILi1EEESI_SI_EEESC_SE_Li256ELb1ELb1ELb0ELb0EEENS1_19SingleTileSchedulerILb1ELb0ELb1ELi128EEEEEEEEEvNT_6ParamsE)
        /*04a0*/ 	.word	0x00000000


	//----- nvinfo : EIATTR_MIN_STACK_SIZE
	.align		4
.L_208:
        /*04a4*/ 	.byte	0x04, 0x12
        /*04a6*/ 	.short	(.L_210 - .L_209)
	.align		4
.L_209:
        /*04a8*/ 	.word	index@(_ZN7cutlass13device_kernelIN5flash19enable_sm80_to_sm89INS1_16FlashAttnFwdSm80INS1_25CollectiveMainloopFwdSm80ILi8ELi1ELb0EN4cute5tupleIJNS5_1CILi128EEENS7_ILi96EEENS7_ILi256EEEEEELi256ENS_10bfloat16_tEfNS_4arch4Sm80ELb0ELb0ELb0ELb0ELb0ELb0ELb1ELb0EEENS1_21CollectiveEpilogueFwdINS6_IJS8_SA_S9_EEENS6_IJNS7_ILi1EEESI_SI_EEESC_SE_Li256ELb0ELb1ELb0ELb0EEENS1_19SingleTileSchedulerILb0ELb0ELb1ELi128EEEEEEEEEvNT_6ParamsE)
        /*04ac*/ 	.word	0x00000000


	//----- nvinfo : EIATTR_MIN_STACK_SIZE
	.align		4
.L_210:
        /*04b0*/ 	.byte	0x04, 0x12
        /*04b2*/ 	.short	(.L_212 - .L_211)
	.align		4
.L_211:
        /*04b4*/ 	.word	index@(_ZN7cutlass13device_kernelIN5flash19enable_sm80_to_sm89INS1_16FlashAttnFwdSm80INS1_25CollectiveMainloopFwdSm80ILi8ELi1ELb0EN4cute5tupleIJNS5_1CILi128EEENS7_ILi96EEENS7_ILi256EEEEEELi256ENS_10bfloat16_tEfNS_4arch4Sm80ELb0ELb0ELb0ELb1ELb0ELb0ELb1ELb0EEENS1_21CollectiveEpilogueFwdINS6_IJS8_SA_S9_EEENS6_IJNS7_ILi1EEESI_SI_EEESC_SE_Li256ELb1ELb1ELb0ELb0EEENS1_19SingleTileSchedulerILb1ELb0ELb1ELi128EEEEEEEEEvNT_6ParamsE)
        /*04b8*/ 	.word	0x00000000


	//----- nvinfo : EIATTR_MIN_STACK_SIZE
	.align		4
.L_212:
        /*04bc*/ 	.byte	0x04, 0x12
        /*04be*/ 	.short	(.L_214 - .L_213)
	.align		4
.L_213:
        /*04c0*/ 	.word	index@(_ZN7cutlass13device_kernelIN5flash19enable_sm80_to_sm89INS1_16FlashAttnFwdSm80INS1_25CollectiveMainloopFwdSm80ILi8ELi1ELb0EN4cute5tupleIJNS5_1CILi128EEENS7_ILi48EEENS7_ILi256EEEEEELi256ENS_10bfloat16_tEfNS_4arch4Sm80ELb0ELb0ELb0ELb1ELb0ELb1ELb1ELb0EEENS1_21CollectiveEpilogueFwdINS6_IJS8_SA_S9_EEENS6_IJNS7_ILi1EEESI_SI_EEESC_SE_Li256ELb1ELb1ELb0ELb0EEENS1_19SingleTileSchedulerILb1ELb0ELb1ELi128EEEEEEEEEvNT_6ParamsE)
        /*04c4*/ 	.word	0x00000000


	//----- nvinfo : EIATTR_MIN_STACK_SIZE
	.align		4
.L_214:
        /*04c8*/ 	.byte	0x04, 0x12
        /*04ca*/ 	.short	(.L_216 - .L_215)
	.align		4
.L_215:
        /*04cc*/ 	.word	index@(_ZN7cutlass13device_kernelIN5flash19enable_sm80_to_sm89INS1_16FlashAttnFwdSm80INS1_25CollectiveMainloopFwdSm80ILi8ELi1ELb0EN4cute5tupleIJNS5_1CILi128EEENS7_ILi64EEENS7_ILi256EEEEEELi256ENS_10bfloat16_tEfNS_4arch4Sm80ELb0ELb1ELb0ELb0ELb0ELb0ELb1ELb0EEENS1_21CollectiveEpilogueFwdINS6_IJS8_SA_S9_EEENS6_IJNS7_ILi1EEESI_SI_EEESC_SE_Li256ELb0ELb1ELb0ELb0EEENS1_19SingleTileSchedulerILb0ELb0ELb1ELi128EEEEEEEEEvNT_6ParamsE)
        /*04d0*/ 	.word	0x00000000


	//----- nvinfo : EIATTR_MIN_STACK_SIZE
	.align		4
.L_216:
        /*04d4*/ 	.byte	0x04, 0x12
        /*04d6*/ 	.short	(.L_218 - .L_217)
	.align		4
.L_217:
        /*04d8*/ 	.word	index@(_ZN7cutlass13device_kernelIN5flash19enable_sm80_to_sm89INS1_16FlashAttnFwdSm80INS1_25CollectiveMainloopFwdSm80ILi8ELi1ELb0EN4cute5tupleIJNS5_1CILi128EEENS7_ILi64EEENS7_ILi256EEEEEELi256ENS_10bfloat16_tEfNS_4arch4Sm80ELb0ELb1ELb0ELb1ELb0ELb0ELb1ELb0EEENS1_21CollectiveEpilogueFwdINS6_IJS8_SA_S9_EEENS6_IJNS7_ILi1EEESI_SI_EEESC_SE_Li256ELb1ELb1ELb0ELb0EEENS1_19SingleTileSchedulerILb1ELb0ELb1ELi128EEEEEEEEEvNT_6ParamsE)
        /*04dc*/ 	.word	0x00000000


	//----- nvinfo : EIATTR_MIN_STACK_SIZE
	.align		4
.L_218:
        /*04e0*/ 	.byte	0x04, 0x12
        /*04e2*/ 	.short	(.L_220 - .L_219)
	.align		4
.L_219:
        /*04e4*/ 	.word	index@(_ZN7cutlass13device_kernelIN5flash19enable_sm80_to_sm89INS1_16FlashAttnFwdSm80INS1_25CollectiveMainloopFwdSm80ILi8ELi1ELb0EN4cute5tupleIJNS5_1CILi128EEENS7_ILi48EEENS7_ILi256EEEEEELi256ENS_10bfloat16_tEfNS_4arch4Sm80ELb0ELb1ELb0ELb1ELb0ELb1ELb1ELb0EEENS1_21CollectiveEpilogueFwdINS6_IJS8_SA_S9_EEENS6_IJNS7_ILi1EEESI_SI_EEESC_SE_Li256ELb1ELb1ELb0ELb0EEENS1_19SingleTileSchedulerILb1ELb0ELb1ELi128EEEEEEEEEvNT_6ParamsE)
        /*04e8*/ 	.word	0x00000000


	//----- nvinfo : EIATTR_MIN_STACK_SIZE
	.align		4
.L_220:
        /*04ec*/ 	.byte	0x04, 0x12
        /*04ee*/ 	.short	(.L_222 - .L_221)
	.align		4
.L_221:
        /*04f0*/ 	.word	index@(_ZN7cutlass13device_kernelIN5flash19enable_sm80_to_sm89INS1_16FlashAttnFwdSm80INS1_25CollectiveMainloopFwdSm80ILi8ELi1ELb0EN4cute5tupleIJNS5_1CILi128EEENS7_ILi96EEENS7_ILi256EEEEEELi256ENS_10bfloat16_tEfNS_4arch4Sm80ELb1ELb0ELb0ELb0ELb0ELb0ELb1ELb0EEENS1_21CollectiveEpilogueFwdINS6_IJS8_SA_S9_EEENS6_IJNS7_ILi1EEESI_SI_EEESC_SE_Li256ELb0ELb1ELb0ELb0EEENS1_30DynamicPersistentTileSchedulerILi256ELi256ELb0ELb1ELb0EEEEEEEEEvNT_6ParamsE)
        /*04f4*/ 	.word	0x00000000


	//----- nvinfo : EIATTR_MIN_STACK_SIZE
	.align		4
.L_222:
        /*04f8*/ 	.byte	0x04, 0x12
        /*04fa*/ 	.short	(.L_224 - .L_223)
	.align		4
.L_223:
        /*04fc*/ 	.word	index@(_ZN7cutlass13device_kernelIN5flash19enable_sm80_to_sm89INS1_16FlashAttnFwdSm80INS1_25CollectiveMainloopFwdSm80ILi8ELi1ELb0EN4cute5tupleIJNS5_1CILi128EEENS7_ILi96EEENS7_ILi256EEEEEELi256ENS_10bfloat16_tEfNS_4arch4Sm80ELb1ELb0ELb0ELb1ELb0ELb0ELb1ELb0EEENS1_21CollectiveEpilogueFwdINS6_IJS8_SA_S9_EEENS6_IJNS7_ILi1EEESI_SI_EEESC_SE_Li256ELb1ELb1ELb0ELb0EEENS1_19SingleTileSchedulerILb1ELb0ELb1ELi128EEEEEEEEEvNT_6ParamsE)
        /*0500*/ 	.word	0x00000000


	//----- nvinfo : EIATTR_MIN_STACK_SIZE
	.align		4
.L_224:
        /*0504*/ 	.byte	0x04, 0x12
        /*0506*/ 	.short	(.L_226 - .L_225)
	.align		4
.L_225:
        /*0508*/ 	.word	index@(_ZN7cutlass13device_kernelIN5flash19enable_sm80_to_sm89INS1_16FlashAttnFwdSm80INS1_25CollectiveMainloopFwdSm80ILi8ELi1ELb0EN4cute5tupleIJNS5_1CILi128EEENS7_ILi48EEENS7_ILi256EEEEEELi256ENS_10bfloat16_tEfNS_4arch4Sm80ELb1ELb0ELb0ELb1ELb0ELb1ELb1ELb0EEENS1_21CollectiveEpilogueFwdINS6_IJS8_SA_S9_EEENS6_IJNS7_ILi1EEESI_SI_EEESC_SE_Li256ELb1ELb1ELb0ELb0EEENS1_19SingleTileSchedulerILb1ELb0ELb1ELi128EEEEEEEEEvNT_6ParamsE)
        /*050c*/ 	.word	0x00000000
.L_226:


//--------------------- .nv.compat                --------------------------
	.section	.nv.compat,"",@"SHT_CUDA_COMPAT_INFO"
	.align	4
        /*0000*/ 	.byte	0x02, 0x09, 0x01, 0x00, 0x02, 0x02, 0x01, 0x00, 0x02, 0x05, 0x05, 0x00, 0x03, 0x07, 0x01, 0x01
        /*0010*/ 	.byte	0x02, 0x03, 0x00, 0x00, 0x02, 0x06, 0x01, 0x00, 0x04, 0x0b, 0x08, 0x00, 0x00, 0x00, 0x00, 0x00
        /*0020*/ 	.byte	0x00, 0x00, 0x00, 0x00


//--------------------- .nv.info._ZN7cutlass13device_kernelIN5flash19enable_sm80_to_sm89INS1_16FlashAttnFwdSm80INS1_25CollectiveMainloopFwdSm80ILi8ELi1ELb1EN4cute5tupleIJNS5_1CILi128EEENS7_ILi64EEENS7_ILi256EEEEEELi256ENS_10bfloat16_tEfNS_4arch4Sm80ELb0ELb0ELb1ELb0ELb0ELb0ELb1ELb0EEENS1_21CollectiveEpilogueFwdINS6_IJS8_SA_S9_EEENS6_IJNS7_ILi1EEESI_SI_EEESC_SE_Li256ELb0ELb1ELb0ELb0EEENS1_19SingleTileSchedulerILb0ELb0ELb1ELi128EEEEEEEEEvNT_6ParamsE --------------------------
	.section	.nv.info._ZN7cutlass13device_kernelIN5flash19enable_sm80_to_sm89INS1_16FlashAttnFwdSm80INS1_25CollectiveMainloopFwdSm80ILi8ELi1ELb1EN4cute5tupleIJNS5_1CILi128EEENS7_ILi64EEENS7_ILi256EEEEEELi256ENS_10bfloat16_tEfNS_4arch4Sm80ELb0ELb0ELb1ELb0ELb0ELb0ELb1ELb0EEENS1_21CollectiveEpilogueFwdINS6_IJS8_SA_S9_EEENS6_IJNS7_ILi1EEESI_SI_EEESC_SE_Li256ELb0ELb1ELb0ELb0EEENS1_19SingleTileSchedulerILb0ELb0ELb1ELi128EEEEEEEEEvNT_6ParamsE,"",@"SHT_CUDA_INFO"
	.sectionflags	@""
	.align	4


	//----- nvinfo : EIATTR_CUDA_API_VERSION
	.align		4
        /*0000*/ 	.byte	0x04, 0x37
        /*0002*/ 	.short	(.L_228 - .L_227)
.L_227:
        /*0004*/ 	.word	0x00000082


	//----- nvinfo : EIATTR_KPARAM_INFO
	.align		4
.L_228:
        /*0008*/ 	.byte	0x04, 0x17
        /*000a*/ 	.short	(.L_230 - .L_229)
.L_229:
        /*000c*/ 	.word	0x00000000
        /*0010*/ 	.short	0x0000
        /*0012*/ 	.short	0x0000
        /*0014*/ 	.byte	0x00, 0xf0, 0x61, 0x10


	//----- nvinfo : EIATTR_SPARSE_MMA_MASK
	.align		4
.L_230:
        /*0018*/ 	.byte	0x03, 0x50
        /*001a*/ 	.short	0x0000


	//----- nvinfo : EIATTR_MAXREG_COUNT
	.align		4
        /*001c*/ 	.byte	0x03, 0x1b
        /*001e*/ 	.short	0x00ff


	//----- nvinfo : EIATTR_MERCURY_ISA_VERSION
	.align		4
        /*0020*/ 	.byte	0x03, 0x5f
        /*0022*/ 	.short	0x0101


	//----- nvinfo : EIATTR_EXIT_INSTR_OFFSETS
	.align		4
        /*0024*/ 	.byte	0x04, 0x1c
        /*0026*/ 	.short	(.L_232 - .L_231)


	//   ....[0]....
.L_231:
        /*0028*/ 	.word	0x00000010


	//----- nvinfo : EIATTR_MAX_THREADS
	.align		4
.L_232:
        /*002c*/ 	.byte	0x04, 0x05
        /*002e*/ 	.short	(.L_234 - .L_233)
.L_233:
        /*0030*/ 	.word	0x00000100
        /*0034*/ 	.word	0x00000001
        /*0038*/ 	.word	0x00000001


	//----- nvinfo : EIATTR_CBANK_PARAM_SIZE
	.align		4
.L_234:
        /*003c*/ 	.byte	0x03, 0x19
        /*003e*/ 	.short	0x0418


	//----- nvinfo : EIATTR_PARAM_CBANK
	.align		4
        /*0040*/ 	.byte	0x04, 0x0a
        /*0042*/ 	.short	(.L_236 - .L_235)
	.align		4
.L_235:
        /*0044*/ 	.word	index@(.nv.constant0._ZN7cutlass13device_kernelIN5flash19enable_sm80_to_sm89INS1_16FlashAttnFwdSm80INS1_25CollectiveMainloopFwdSm80ILi8ELi1ELb1EN4cute5tupleIJNS5_1CILi128EEENS7_ILi64EEENS7_ILi256EEEEEELi256ENS_10bfloat16_tEfNS_4arch4Sm80ELb0ELb0ELb1ELb0ELb0ELb0ELb1ELb0EEENS1_21CollectiveEpilogueFwdINS6_IJS8_SA_S9_EEENS6_IJNS7_ILi1EEESI_SI_EEESC_SE_Li256ELb0ELb1ELb0ELb0EEENS1_19SingleTileSchedulerILb0ELb0ELb1ELi128EEEEEEEEEvNT_6ParamsE)
        /*0048*/ 	.short	0x0210
        /*004a*/ 	.short	0x0418


	//----- nvinfo : EIATTR_SW_WAR
	.align		4
.L_236:
        /*004c*/ 	.byte	0x04, 0x36
        /*004e*/ 	.short	(.L_238 - .L_237)
.L_237:
        /*0050*/ 	.word	0x00000008
.L_238:


//--------------------- .nv.info._ZN7cutlass13device_kernelIN5flash19enable_sm80_to_sm89INS1_16FlashAttnFwdSm80INS1_25CollectiveMainloopFwdSm80ILi8ELi1ELb1EN4cute5tupleIJNS5_1CILi128EEENS7_ILi64EEENS7_ILi256EEEEEELi256ENS_10bfloat16_tEfNS_4arch4Sm80ELb0ELb0ELb1ELb1ELb0ELb0ELb1ELb0EEENS1_21CollectiveEpilogueFwdINS6_IJS8_SA_S9_EEENS6_IJNS7_ILi1EEESI_SI_EEESC_SE_Li256ELb1ELb1ELb0ELb0EEENS1_19SingleTileSchedulerILb1ELb0ELb1ELi128EEEEEEEEEvNT_6ParamsE --------------------------
	.section	.nv.info._ZN7cutlass13device_kernelIN5flash19enable_sm80_to_sm89INS1_16FlashAttnFwdSm80INS1_25CollectiveMainloopFwdSm80ILi8ELi1ELb1EN4cute5tupleIJNS5_1CILi128EEENS7_ILi64EEENS7_ILi256EEEEEELi256ENS_10bfloat16_tEfNS_4arch4Sm80ELb0ELb0ELb1ELb1ELb0ELb0ELb1ELb0EEENS1_21CollectiveEpilogueFwdINS6_IJS8_SA_S9_EEENS6_IJNS7_ILi1EEESI_SI_EEESC_SE_Li256ELb1ELb1ELb0ELb0EEENS1_19SingleTileSchedulerILb1ELb0ELb1ELi128EEEEEEEEEvNT_6ParamsE,"",@"SHT_CUDA_INFO"
	.sectionflags	@""
	.align	4


	//----- nvinfo : EIATTR_CUDA_API_VERSION
	.align		4
        /*0000*/ 	.byte	0x04, 0x37
        /*0002*/ 	.short	(.L_240 - .L_239)
.L_239:
        /*0004*/ 	.word	0x00000082


	//----- nvinfo : EIATTR_KPARAM_INFO
	.align		4
.L_240:
        /*0008*/ 	.byte	0x04, 0x17
        /*000a*/ 	.short	(.L_242 - .L_241)
.L_241:
        /*000c*/ 	.word	0x00000000
        /*0010*/ 	.short	0x0000
        /*0012*/ 	.short	0x0000
        /*0014*/ 	.byte	0x00, 0xf0, 0x61, 0x10


	//----- nvinfo : EIATTR_SPARSE_MMA_MASK
	.align		4
.L_242:
        /*0018*/ 	.byte	0x03, 0x50
        /*001a*/ 	.short	0x0000


	//----- nvinfo : EIATTR_MAXREG_COUNT
	.align		4
        /*001c*/ 	.byte	0x03, 0x1b
        /*001e*/ 	.short	0x00ff


	//----- nvinfo : EIATTR_MERCURY_ISA_VERSION
	.align		4
        /*0020*/ 	.byte	0x03, 0x5f
        /*0022*/ 	.short	0x0101


	//----- nvinfo : EIATTR_EXIT_INSTR_OFFSETS
	.align		4
        /*0024*/ 	.byte	0x04, 0x1c
        /*0026*/ 	.short	(.L_244 - .L_243)


	//   ....[0]....
.L_243:
        /*0028*/ 	.word	0x00000010


	//----- nvinfo : EIATTR_MAX_THREADS
	.align		4
.L_244:
        /*002c*/ 	.byte	0x04, 0x05
        /*002e*/ 	.short	(.L_246 - .L_245)
.L_245:
        /*0030*/ 	.word	0x00000100
        /*0034*/ 	.word	0x00000001
        /*0038*/ 	.word	0x00000001


	//----- nvinfo : EIATTR_CBANK_PARAM_SIZE
	.align		4
.L_246:
        /*003c*/ 	.byte	0x03, 0x19
        /*003e*/ 	.short	0x0418


	//----- nvinfo : EIATTR_PARAM_CBANK
	.align		4
        /*0040*/ 	.byte	0x04, 0x0a
        /*0042*/ 	.short	(.L_248 - .L_247)
	.align		4
.L_247:
        /*0044*/ 	.word	index@(.nv.constant0._ZN7cutlass13device_kernelIN5flash19enable_sm80_to_sm89INS1_16FlashAttnFwdSm80INS1_25CollectiveMainloopFwdSm80ILi8ELi1ELb1EN4cute5tupleIJNS5_1CILi128EEENS7_ILi64EEENS7_ILi256EEEEEELi256ENS_10bfloat16_tEfNS_4arch4Sm80ELb0ELb0ELb1ELb1ELb0ELb0ELb1ELb0EEENS1_21CollectiveEpilogueFwdINS6_IJS8_SA_S9_EEENS6_IJNS7_ILi1EEESI_SI_EEESC_SE_Li256ELb1ELb1ELb0ELb0EEENS1_19SingleTileSchedulerILb1ELb0ELb1ELi128EEEEEEEEEvNT_6ParamsE)
        /*0048*/ 	.short	0x0210
        /*004a*/ 	.short	0x0418


	//----- nvinfo : EIATTR_SW_WAR
	.align		4
.L_248:
        /*004c*/ 	.byte	0x04, 0x36
        /*004e*/ 	.short	(.L_250 - .L_249)
.L_249:
        /*0050*/ 	.word	0x00000008
.L_250:


//--------------------- .nv.info._ZN7cutlass13device_kernelIN5flash19enable_sm80_to_sm89INS1_16FlashAttnFwdSm80INS1_25CollectiveMainloopFwdSm80ILi8ELi1ELb0EN4cute5tupleIJNS5_1CILi128EEENS7_ILi32EEENS7_ILi256EEEEEELi256ENS_10bfloat16_tEfNS_4arch4Sm80ELb0ELb0ELb1ELb1ELb0ELb1ELb1ELb0EEENS1_21CollectiveEpilogueFwdINS6_IJS8_SA_S9_EEENS6_IJNS7_ILi1EEESI_SI_EEESC_SE_Li256ELb1ELb1ELb0ELb0EEENS1_19SingleTileSchedulerILb1ELb0ELb1ELi128EEEEEEEEEvNT_6ParamsE --------------------------
	.section	.nv.info._ZN7cutlass13device_kernelIN5flash19enable_sm80_to_sm89INS1_16FlashAttnFwdSm80INS1_25CollectiveMainloopFwdSm80ILi8ELi1ELb0EN4cute5tupleIJNS5_1CILi128EEENS7_ILi32EEENS7_ILi256EEEEEELi256ENS_10bfloat16_tEfNS_4arch4Sm80ELb0ELb0ELb1ELb1ELb0ELb1ELb1ELb0EEENS1_21CollectiveEpilogueFwdINS6_IJS8_SA_S9_EEENS6_IJNS7_ILi1EEESI_SI_EEESC_SE_Li256ELb1ELb1ELb0ELb0EEENS1_19SingleTileSchedulerILb1ELb0ELb1ELi128EEEEEEEEEvNT_6ParamsE,"",@"SHT_CUDA_INFO"
	.sectionflags	@""
	.align	4


	//----- nvinfo : EIATTR_CUDA_API_VERSION
	.align		4
        /*0000*/ 	.byte	0x04, 0x37
        /*0002*/ 	.short	(.L_252 - .L_251)
.L_251:
        /*0004*/ 	.word	0x00000082


	//----- nvinfo : EIATTR_KPARAM_INFO
	.align		4
.L_252:
        /*0008*/ 	.byte	0x04, 0x17
        /*000a*/ 	.short	(.L_254 - .L_253)
.L_253:
        /*000c*/ 	.word	0x00000000
        /*0010*/ 	.short	0x0000
        /*0012*/ 	.short	0x0000
        /*0014*/ 	.byte	0x00, 0xf0, 0x61, 0x10


	//----- nvinfo : EIATTR_SPARSE_MMA_MASK
	.align		4
.L_254:
        /*0018*/ 	.byte	0x03, 0x50
        /*001a*/ 	.short	0x0000


	//----- nvinfo : EIATTR_MAXREG_COUNT
	.align		4
        /*001c*/ 	.byte	0x03, 0x1b
        /*001e*/ 	.short	0x00ff


	//----- nvinfo : EIATTR_MERCURY_ISA_VERSION
	.align		4
        /*0020*/ 	.byte	0x03, 0x5f
        /*0022*/ 	.short	0x0101


	//----- nvinfo : EIATTR_EXIT_INSTR_OFFSETS
	.align		4
        /*0024*/ 	.byte	0x04, 0x1c
        /*0026*/ 	.short	(.L_256 - .L_255)


	//   ....[0]....
.L_255:
        /*0028*/ 	.word	0x00000010


	//----- nvinfo : EIATTR_MAX_THREADS
	.align		4
.L_256:
        /*002c*/ 	.byte	0x04, 0x05
        /*002e*/ 	.short	(.L_258 - .L_257)
.L_257:
        /*0030*/ 	.word	0x00000100
        /*0034*/ 	.word	0x00000001
        /*0038*/ 	.word	0x00000001


	//----- nvinfo : EIATTR_CBANK_PARAM_SIZE
	.align		4
.L_258:
        /*003c*/ 	.byte	0x03, 0x19
        /*003e*/ 	.short	0x0418


	//----- nvinfo : EIATTR_PARAM_CBANK
	.align		4
        /*0040*/ 	.byte	0x04, 0x0a
        /*0042*/ 	.short	(.L_260 - .L_259)
	.align		4
.L_259:
        /*0044*/ 	.word	index@(.nv.constant0._ZN7cutlass13device_kernelIN5flash19enable_sm80_to_sm89INS1_16FlashAttnFwdSm80INS1_25CollectiveMainloopFwdSm80ILi8ELi1ELb0EN4cute5tupleIJNS5_1CILi128EEENS7_ILi32EEENS7_ILi256EEEEEELi256ENS_10bfloat16_tEfNS_4arch4Sm80ELb0ELb0ELb1ELb1ELb0ELb1ELb1ELb0EEENS1_21CollectiveEpilogueFwdINS6_IJS8_SA_S9_EEENS6_IJNS7_ILi1EEESI_SI_EEESC_SE_Li256ELb1ELb1ELb0ELb0EEENS1_19SingleTileSchedulerILb1ELb0ELb1ELi128EEEEEEEEEvNT_6ParamsE)
        /*0048*/ 	.short	0x0210
        /*004a*/ 	.short	0x0418


	//----- nvinfo : EIATTR_SW_WAR
	.align		4
.L_260:
        /*004c*/ 	.byte	0x04, 0x36
        /*004e*/ 	.short	(.L_262 - .L_261)
.L_261:
        /*0050*/ 	.word	0x00000008
.L_262:


//--------------------- .nv.info._ZN7cutlass13device_kernelIN5flash19enable_sm80_to_sm89INS1_16FlashAttnFwdSm80INS1_25CollectiveMainloopFwdSm80ILi8ELi1ELb1EN4cute5tupleIJNS5_1CILi128EEENS7_ILi48EEENS7_ILi256EEEEEELi256ENS_10bfloat16_tEfNS_4arch4Sm80ELb0ELb1ELb1ELb0ELb0ELb0ELb1ELb0EEENS1_21CollectiveEpilogueFwdINS6_IJS8_SA_S9_EEENS6_IJNS7_ILi1EEESI_SI_EEESC_SE_Li256ELb0ELb1ELb0ELb0EEENS1_19SingleTileSchedulerILb0ELb0ELb1ELi128EEEEEEEEEvNT_6ParamsE --------------------------
	.section	.nv.info._ZN7cutlass13device_kernelIN5flash19enable_sm80_to_sm89INS1_16FlashAttnFwdSm80INS1_25CollectiveMainloopFwdSm80ILi8ELi1ELb1EN4cute5tupleIJNS5_1CILi128EEENS7_ILi48EEENS7_ILi256EEEEEELi256ENS_10bfloat16_tEfNS_4arch4Sm80ELb0ELb1ELb1ELb0ELb0ELb0ELb1ELb0EEENS1_21CollectiveEpilogueFwdINS6_IJS8_SA_S9_EEENS6_IJNS7_ILi1EEESI_SI_EEESC_SE_Li256ELb0ELb1ELb0ELb0EEENS1_19SingleTileSchedulerILb0ELb0ELb1ELi128EEEEEEEEEvNT_6ParamsE,"",@"SHT_CUDA_INFO"
	.sectionflags	@""
	.align	4


	//----- nvinfo : EIATTR_CUDA_API_VERSION
	.align		4
        /*0000*/ 	.byte	0x04, 0x37
        /*0002*/ 	.short	(.L_264 - .L_263)
.L_263:
        /*0004*/ 	.word	0x00000082


	//----- nvinfo : EIATTR_KPARAM_INFO
	.align		4
.L_264:
        /*0008*/ 	.byte	0x04, 0x17
        /*000a*/ 	.short	(.L_266 - .L_265)
.L_265:
        /*000c*/ 	.word	0x00000000
        /*0010*/ 	.short	0x0000
        /*0012*/ 	.short	0x0000
        /*0014*/ 	.byte	0x00, 0xf0, 0x61, 0x10


	//----- nvinfo : EIATTR_SPARSE_MMA_MASK
	.align		4
.L_266:
        /*0018*/ 	.byte	0x03, 0x50
        /*001a*/ 	.short	0x0000


	//----- nvinfo : EIATTR_MAXREG_COUNT
	.align		4
        /*001c*/ 	.byte	0x03, 0x1b
        /*001e*/ 	.short	0x00ff


	//----- nvinfo : EIATTR_MERCURY_ISA_VERSION
	.align		4
        /*0020*/ 	.byte	0x03, 0x5f
        /*0022*/ 	.short	0x0101


	//----- nvinfo : EIATTR_EXIT_INSTR_OFFSETS
	.align		4
        /*0024*/ 	.byte	0x04, 0x1c
        /*0026*/ 	.short	(.L_268 - .L_267)


	//   ....[0]....
.L_267:
        /*0028*/ 	.word	0x00000010


	//----- nvinfo : EIATTR_MAX_THREADS
	.align		4
.L_268:
        /*002c*/ 	.byte	0x04, 0x05
        /*002e*/ 	.short	(.L_270 - .L_269)
.L_269:
        /*0030*/ 	.word	0x00000100
        /*0034*/ 	.word	0x00000001
        /*0038*/ 	.word	0x00000001


	//----- nvinfo : EIATTR_CBANK_PARAM_SIZE
	.align		4
.L_270:
        /*003c*/ 	.byte	0x03, 0x19
        /*003e*/ 	.short	0x0418


	//----- nvinfo : EIATTR_PARAM_CBANK
	.align		4
        /*0040*/ 	.byte	0x04, 0x0a
        /*0042*/ 	.short	(.L_272 - .L_271)
	.align		4
.L_271:
        /*0044*/ 	.word	index@(.nv.constant0._ZN7cutlass13device_kernelIN5flash19enable_sm80_to_sm89INS1_16FlashAttnFwdSm80INS1_25CollectiveMainloopFwdSm80ILi8ELi1ELb1EN4cute5tupleIJNS5_1CILi128EEENS7_ILi48EEENS7_ILi256EEEEEELi256ENS_10bfloat16_tEfNS_4arch4Sm80ELb0ELb1ELb1ELb0ELb0ELb0ELb1ELb0EEENS1_21CollectiveEpilogueFwdINS6_IJS8_SA_S9_EEENS6_IJNS7_ILi1EEESI_SI_EEESC_SE_Li256ELb0ELb1ELb0ELb0EEENS1_19SingleTileSchedulerILb0ELb0ELb1ELi128EEEEEEEEEvNT_6ParamsE)
        /*0048*/ 	.short	0x0210
        /*004a*/ 	.short	0x0418


	//----- nvinfo : EIATTR_SW_WAR
	.align		4
.L_272:
        /*004c*/ 	.byte	0x04, 0x36
        /*004e*/ 	.short	(.L_274 - .L_273)
.L_273:
        /*0050*/ 	.word	0x00000008
.L_274:


//--------------------- .nv.info._ZN7cutlass13device_kernelIN5flash19enable_sm80_to_sm89INS1_16FlashAttnFwdSm80INS1_25CollectiveMainloopFwdSm80ILi8ELi1ELb1EN4cute5tupleIJNS5_1CILi128EEENS7_ILi48EEENS7_ILi256EEEEEELi256ENS_10bfloat16_tEfNS_4arch4Sm80ELb0ELb1ELb1ELb1ELb0ELb0ELb1ELb0EEENS1_21CollectiveEpilogueFwdINS6_IJS8_SA_S9_EEENS6_IJNS7_ILi1EEESI_SI_EEESC_SE_Li256ELb1ELb1ELb0ELb0EEENS1_19SingleTileSchedulerILb1ELb0ELb1ELi128EEEEEEEEEvNT_6ParamsE --------------------------
	.section	.nv.info._ZN7cutlass13device_kernelIN5flash19enable_sm80_to_sm89INS1_16FlashAttnFwdSm80INS1_25CollectiveMainloopFwdSm80ILi8ELi1ELb1EN4cute5tupleIJNS5_1CILi128EEENS7_ILi48EEENS7_ILi256EEEEEELi256ENS_10bfloat16_tEfNS_4arch4Sm80ELb0ELb1ELb1ELb1ELb0ELb0ELb1ELb0EEENS1_21CollectiveEpilogueFwdINS6_IJS8_SA_S9_EEENS6_IJNS7_ILi1EEESI_SI_EEESC_SE_Li256ELb1ELb1ELb0ELb0EEENS1_19SingleTileSchedulerILb1ELb0ELb1ELi128EEEEEEEEEvNT_6ParamsE,"",@"SHT_CUDA_INFO"
	.sectionflags	@""
	.align	4


	//----- nvinfo : EIATTR_CUDA_API_VERSION
	.align		4
        /*0000*/ 	.byte	0x04, 0x37
        /*0002*/ 	.short	(.L_276 - .L_275)
.L_275:
        /*0004*/ 	.word	0x00000082


	//----- nvinfo : EIATTR_KPARAM_INFO
	.align		4
.L_276:
        /*0008*/ 	.byte	0x04, 0x17
        /*000a*/ 	.short	(.L_278 - .L_277)
.L_277:
        /*000c*/ 	.word	0x00000000
        /*0010*/ 	.short	0x0000
        /*0012*/ 	.short	0x0000
        /*0014*/ 	.byte	0x00, 0xf0, 0x61, 0x10


	//----- nvinfo : EIATTR_SPARSE_MMA_MASK
	.align		4
.L_278:
        /*0018*/ 	.byte	0x03, 0x50
        /*001a*/ 	.short	0x0000


	//----- nvinfo : EIATTR_MAXREG_COUNT
	.align		4
        /*001c*/ 	.byte	0x03, 0x1b
        /*001e*/ 	.short	0x00ff


	//----- nvinfo : EIATTR_MERCURY_ISA_VERSION
	.align		4
        /*0020*/ 	.byte	0x03, 0x5f
        /*0022*/ 	.short	0x0101


	//----- nvinfo : EIATTR_EXIT_INSTR_OFFSETS
	.align		4
        /*0024*/ 	.byte	0x04, 0x1c
        /*0026*/ 	.short	(.L_280 - .L_279)


	//   ....[0]....
.L_279:
        /*0028*/ 	.word	0x00000010


	//----- nvinfo : EIATTR_MAX_THREADS
	.align		4
.L_280:
        /*002c*/ 	.byte	0x04, 0x05
        /*002e*/ 	.short	(.L_282 - .L_281)
.L_281:
        /*0030*/ 	.word	0x00000100
        /*0034*/ 	.word	0x00000001
        /*0038*/ 	.word	0x00000001


	//----- nvinfo : EIATTR_CBANK_PARAM_SIZE
	.align		4
.L_282:
        /*003c*/ 	.byte	0x03, 0x19
        /*003e*/ 	.short	0x0418


	//----- nvinfo : EIATTR_PARAM_CBANK
	.align		4
        /*0040*/ 	.byte	0x04, 0x0a
        /*0042*/ 	.short	(.L_284 - .L_283)
	.align		4
.L_283:
        /*0044*/ 	.word	index@(.nv.constant0._ZN7cutlass13device_kernelIN5flash19enable_sm80_to_sm89INS1_16FlashAttnFwdSm80INS1_25CollectiveMainloopFwdSm80ILi8ELi1ELb1EN4cute5tupleIJNS5_1CILi128EEENS7_ILi48EEENS7_ILi256EEEEEELi256ENS_10bfloat16_tEfNS_4arch4Sm80ELb0ELb1ELb1ELb1ELb0ELb0ELb1ELb0EEENS1_21CollectiveEpilogueFwdINS6_IJS8_SA_S9_EEENS6_IJNS7_ILi1EEESI_SI_EEESC_SE_Li256ELb1ELb1ELb0ELb0EEENS1_19SingleTileSchedulerILb1ELb0ELb1ELi128EEEEEEEEEvNT_6ParamsE)
        /*0048*/ 	.short	0x0210
        /*004a*/ 	.short	0x0418


	//----- nvinfo : EIATTR_SW_WAR
	.align		4
.L_284:
        /*004c*/ 	.byte	0x04, 0x36
        /*004e*/ 	.short	(.L_286 - .L_285)
.L_285:
        /*0050*/ 	.word	0x00000008
.L_286:


//--------------------- .nv.info._ZN7cutlass13device_kernelIN5flash19enable_sm80_to_sm89INS1_16FlashAttnFwdSm80INS1_25CollectiveMainloopFwdSm80ILi8ELi1ELb0EN4cute5tupleIJNS5_1CILi128EEENS7_ILi32EEENS7_ILi256EEEEEELi256ENS_10bfloat16_tEfNS_4arch4Sm80ELb0ELb1ELb1ELb1ELb0ELb1ELb1ELb0EEENS1_21CollectiveEpilogueFwdINS6_IJS8_SA_S9_EEENS6_IJNS7_ILi1EEESI_SI_EEESC_SE_Li256ELb1ELb1ELb0ELb0EEENS1_19SingleTileSchedulerILb1ELb0ELb1ELi128EEEEEEEEEvNT_6ParamsE --------------------------
	.section	.nv.info._ZN7cutlass13device_kernelIN5flash19enable_sm80_to_sm89INS1_16FlashAttnFwdSm80INS1_25CollectiveMainloopFwdSm80ILi8ELi1ELb0EN4cute5tupleIJNS5_1CILi128EEENS7_ILi32EEENS7_ILi256EEEEEELi256ENS_10bfloat16_tEfNS_4arch4Sm80ELb0ELb1ELb1ELb1ELb0ELb1ELb1ELb0EEENS1_21CollectiveEpilogueFwdINS6_IJS8_SA_S9_EEENS6_IJNS7_ILi1EEESI_SI_EEESC_SE_Li256ELb1ELb1ELb0ELb0EEENS1_19SingleTileSchedulerILb1ELb0ELb1ELi128EEEEEEEEEvNT_6ParamsE,"",@"SHT_CUDA_INFO"
	.sectionflags	@""
	.align	4


	//----- nvinfo : EIATTR_CUDA_API_VERSION
	.align		4
        /*0000*/ 	.byte	0x04, 0x37
        /*0002*/ 	.short	(.L_288 - .L_287)
.L_287:
        /*0004*/ 	.word	0x00000082


	//----- nvinfo : EIATTR_KPARAM_INFO
	.align		4
.L_288:
        /*0008*/ 	.byte	0x04, 0x17
        /*000a*/ 	.short	(.L_290 - .L_289)
.L_289:
        /*000c*/ 	.word	0x00000000
        /*0010*/ 	.short	0x0000
        /*0012*/ 	.short	0x0000
        /*0014*/ 	.byte	0x00, 0xf0, 0x61, 0x10


	//----- nvinfo : EIATTR_SPARSE_MMA_MASK
	.align		4
.L_290:
        /*0018*/ 	.byte	0x03, 0x50
        /*001a*/ 	.short	0x0000


	//----- nvinfo : EIATTR_MAXREG_COUNT
	.align		4
        /*001c*/ 	.byte	0x03, 0x1b
        /*001e*/ 	.short	0x00ff


	//----- nvinfo : EIATTR_MERCURY_ISA_VERSION
	.align		4
        /*0020*/ 	.byte	0x03, 0x5f
        /*0022*/ 	.short	0x0101


	//----- nvinfo : EIATTR_EXIT_INSTR_OFFSETS
	.align		4
        /*0024*/ 	.byte	0x04, 0x1c
        /*0026*/ 	.short	(.L_292 - .L_291)


	//   ....[0]....
.L_291:
        /*0028*/ 	.word	0x00000010


	//----- nvinfo : EIATTR_MAX_THREADS
	.align		4
.L_292:
        /*002c*/ 	.byte	0x04, 0x05
        /*002e*/ 	.short	(.L_294 - .L_293)
.L_293:
        /*0030*/ 	.word	0x00000100
        /*0034*/ 	.word	0x00000001
        /*0038*/ 	.word	0x00000001


	//----- nvinfo : EIATTR_CBANK_PARAM_SIZE
	.align		4
.L_294:
        /*003c*/ 	.byte	0x03, 0x19
        /*003e*/ 	.short	0x0418


	//----- nvinfo : EIATTR_PARAM_CBANK
	.align		4
        /*0040*/ 	.byte	0x04, 0x0a
        /*0042*/ 	.short	(.L_296 - .L_295)
	.align		4
.L_295:
        /*0044*/ 	.word	index@(.nv.constant0._ZN7cutlass13device_kernelIN5flash19enable_sm80_to_sm89INS1_16FlashAttnFwdSm80INS1_25CollectiveMainloopFwdSm80ILi8ELi1ELb0EN4cute5tupleIJNS5_1CILi128EEENS7_ILi32EEENS7_ILi256EEEEEELi256ENS_10bfloat16_tEfNS_4arch4Sm80ELb0ELb1ELb1ELb1ELb0ELb1ELb1ELb0EEENS1_21CollectiveEpilogueFwdINS6_IJS8_SA_S9_EEENS6_IJNS7_ILi1EEESI_SI_EEESC_SE_Li256ELb1ELb1ELb0ELb0EEENS1_19SingleTileSchedulerILb1ELb0ELb1ELi128EEEEEEEEEvNT_6ParamsE)
        /*0048*/ 	.short	0x0210
        /*004a*/ 	.short	0x0418


	//----- nvinfo : EIATTR_SW_WAR
	.align		4
.L_296:
        /*004c*/ 	.byte	0x04, 0x36
        /*004e*/ 	.short	(.L_298 - .L_297)
.L_297:
        /*0050*/ 	.word	0x00000008
.L_298:


//--------------------- .nv.info._ZN7cutlass13device_kernelIN5flash19enable_sm80_to_sm89INS1_16FlashAttnFwdSm80INS1_25CollectiveMainloopFwdSm80ILi8ELi1ELb1EN4cute5tupleIJNS5_1CILi128EEENS7_ILi64EEENS7_ILi256EEEEEELi256ENS_10bfloat16_tEfNS_4arch4Sm80ELb1ELb0ELb1ELb0ELb0ELb0ELb1ELb0EEENS1_21CollectiveEpilogueFwdINS6_IJS8_SA_S9_EEENS6_IJNS7_ILi1EEESI_SI_EEESC_SE_Li256ELb0ELb1ELb0ELb0EEENS1_30DynamicPersistentTileSchedulerILi256ELi256ELb0ELb1ELb0EEEEEEEEEvNT_6ParamsE --------------------------
	.section	.nv.info._ZN7cutlass13device_kernelIN5flash19enable_sm80_to_sm89INS1_16FlashAttnFwdSm80INS1_25CollectiveMainloopFwdSm80ILi8ELi1ELb1EN4cute5tupleIJNS5_1CILi128EEENS7_ILi64EEENS7_ILi256EEEEEELi256ENS_10bfloat16_tEfNS_4arch4Sm80ELb1ELb0ELb1ELb0ELb0ELb0ELb1ELb0EEENS1_21CollectiveEpilogueFwdINS6_IJS8_SA_S9_EEENS6_IJNS7_ILi1EEESI_SI_EEESC_SE_Li256ELb0ELb1ELb0ELb0EEENS1_30DynamicPersistentTileSchedulerILi256ELi256ELb0ELb1ELb0EEEEEEEEEvNT_6ParamsE,"",@"SHT_CUDA_INFO"
	.sectionflags	@""
	.align	4


	//----- nvinfo : EIATTR_CUDA_API_VERSION
	.align		4
        /*0000*/ 	.byte	0x04, 0x37
        /*0002*/ 	.short	(.L_300 - .L_299)
.L_299:
        /*0004*/ 	.word	0x00000082


	//----- nvinfo : EIATTR_KPARAM_INFO
	.align		4
.L_300:
        /*0008*/ 	.byte	0x04, 0x17
        /*000a*/ 	.short	(.L_302 - .L_301)
.L_301:
        /*000c*/ 	.word	0x00000000
        /*0010*/ 	.short	0x0000
        /*0012*/ 	.short	0x0000
        /*0014*/ 	.byte	0x00, 0xf0, 0xa1, 0x10


	//----- nvinfo : EIATTR_SPARSE_MMA_MASK
	.align		4
.L_302:
        /*0018*/ 	.byte	0x03, 0x50
        /*001a*/ 	.short	0x0000


	//----- nvinfo : EIATTR_MAXREG_COUNT
	.align		4
        /*001c*/ 	.byte	0x03, 0x1b
        /*001e*/ 	.short	0x00ff


	//----- nvinfo : EIATTR_MERCURY_ISA_VERSION
	.align		4
        /*0020*/ 	.byte	0x03, 0x5f
        /*0022*/ 	.short	0x0101


	//----- nvinfo : EIATTR_EXIT_INSTR_OFFSETS
	.align		4
        /*0024*/ 	.byte	0x04, 0x1c
        /*0026*/ 	.short	(.L_304 - .L_303)


	//   ....[0]....
.L_303:
        /*0028*/ 	.word	0x00000010


	//----- nvinfo : EIATTR_MAX_THREADS
	.align		4
.L_304:
        /*002c*/ 	.byte	0x04, 0x05
        /*002e*/ 	.short	(.L_306 - .L_305)
.L_305:
        /*0030*/ 	.word	0x00000100
        /*0034*/ 	.word	0x00000001
        /*0038*/ 	.word	0x00000001


	//----- nvinfo : EIATTR_CBANK_PARAM_SIZE
	.align		4
.L_306:
        /*003c*/ 	.byte	0x03, 0x19
        /*003e*/ 	.short	0x0428


	//----- nvinfo : EIATTR_PARAM_CBANK
	.align		4
        /*0040*/ 	.byte	0x04, 0x0a
        /*0042*/ 	.short	(.L_308 - .L_307)
	.align		4
.L_307:
        /*0044*/ 	.word	index@(.nv.constant0._ZN7cutlass13device_kernelIN5flash19enable_sm80_to_sm89INS1_16FlashAttnFwdSm80INS1_25CollectiveMainloopFwdSm80ILi8ELi1ELb1EN4cute5tupleIJNS5_1CILi128EEENS7_ILi64EEENS7_ILi256EEEEEELi256ENS_10bfloat16_tEfNS_4arch4Sm80ELb1ELb0ELb1ELb0ELb0ELb0ELb1ELb0EEENS1_21CollectiveEpilogueFwdINS6_IJS8_SA_S9_EEENS6_IJNS7_ILi1EEESI_SI_EEESC_SE_Li256ELb0ELb1ELb0ELb0EEENS1_30DynamicPersistentTileSchedulerILi256ELi256ELb0ELb1ELb0EEEEEEEEEvNT_6ParamsE)
        /*0048*/ 	.short	0x0210
        /*004a*/ 	.short	0x0428


	//----- nvinfo : EIATTR_SW_WAR
	.align		4
.L_308:
        /*004c*/ 	.byte	0x04, 0x36
        /*004e*/ 	.short	(.L_310 - .L_309)
.L_309:
        /*0050*/ 	.word	0x00000008
.L_310:


//--------------------- .nv.info._ZN7cutlass13device_kernelIN5flash19enable_sm80_to_sm89INS1_16FlashAttnFwdSm80INS1_25CollectiveMainloopFwdSm80ILi8ELi1ELb1EN4cute5tupleIJNS5_1CILi128EEENS7_ILi64EEENS7_ILi256EEEEEELi256ENS_10bfloat16_tEfNS_4arch4Sm80ELb1ELb0ELb1ELb1ELb0ELb0ELb1ELb0EEENS1_21CollectiveEpilogueFwdINS6_IJS8_SA_S9_EEENS6_IJNS7_ILi1EEESI_SI_EEESC_SE_Li256ELb1ELb1ELb0ELb0EEENS1_19SingleTileSchedulerILb1ELb0ELb1ELi128EEEEEEEEEvNT_6ParamsE --------------------------
	.section	.nv.info._ZN7cutlass13device_kernelIN5flash19enable_sm80_to_sm89INS1_16FlashAttnFwdSm80INS1_25CollectiveMainloopFwdSm80ILi8ELi1ELb1EN4cute5tupleIJNS5_1CILi128EEENS7_ILi64EEENS7_ILi256EEEEEELi256ENS_10bfloat16_tEfNS_4arch4Sm80ELb1ELb0ELb1ELb1ELb0ELb0ELb1ELb0EEENS1_21CollectiveEpilogueFwdINS6_IJS8_SA_S9_EEENS6_IJNS7_ILi1EEESI_SI_EEESC_SE_Li256ELb1ELb1ELb0ELb0EEENS1_19SingleTileSchedulerILb1ELb0ELb1ELi128EEEEEEEEEvNT_6ParamsE,"",@"SHT_CUDA_INFO"
	.sectionflags	@""
	.align	4


	//----- nvinfo : EIATTR_CUDA_API_VERSION
	.align		4
        /*0000*/ 	.byte	0x04, 0x37
        /*0002*/ 	.short	(.L_312 - .L_311)
.L_311:
        /*0004*/ 	.word	0x00000082


	//----- nvinfo : EIATTR_KPARAM_INFO
	.align		4
.L_312:
        /*0008*/ 	.byte	0x04, 0x17
        /*000a*/ 	.short	(.L_314 - .L_313)
.L_313:
        /*000c*/ 	.word	0x00000000
        /*0010*/ 	.short	0x0000
        /*0012*/ 	.short	0x0000
        /*0014*/ 	.byte	0x00, 0xf0, 0x61, 0x10


	//----- nvinfo : EIATTR_SPARSE_MMA_MASK
	.align		4
.L_314:
        /*0018*/ 	.byte	0x03, 0x50
        /*001a*/ 	.short	0x0000


	//----- nvinfo : EIATTR_MAXREG_COUNT
	.align		4
        /*001c*/ 	.byte	0x03, 0x1b
        /*001e*/ 	.short	0x00ff


	//----- nvinfo : EIATTR_MERCURY_ISA_VERSION
	.align		4
        /*0020*/ 	.byte	0x03, 0x5f
        /*0022*/ 	.short	0x0101


	//----- nvinfo : EIATTR_EXIT_INSTR_OFFSETS
	.align		4
        /*0024*/ 	.byte	0x04, 0x1c
        /*0026*/ 	.short	(.L_316 - .L_315)


	//   ....[0]....
.L_315:
        /*0028*/ 	.word	0x00000010


	//----- nvinfo : EIATTR_MAX_THREADS
	.align		4
.L_316:
        /*002c*/ 	.byte	0x04, 0x05
        /*002e*/ 	.short	(.L_318 - .L_317)
.L_317:
        /*0030*/ 	.word	0x00000100
        /*0034*/ 	.word	0x00000001
        /*0038*/ 	.word	0x00000001


	//----- nvinfo : EIATTR_CBANK_PARAM_SIZE
	.align		4
.L_318:
        /*003c*/ 	.byte	0x03, 0x19
        /*003e*/ 	.short	0x0418


	//----- nvinfo : EIATTR_PARAM_CBANK
	.align		4
        /*0040*/ 	.byte	0x04, 0x0a
        /*0042*/ 	.short	(.L_320 - .L_319)
	.align		4
.L_319:
        /*0044*/ 	.word	index@(.nv.constant0._ZN7cutlass13device_kernelIN5flash19enable_sm80_to_sm89INS1_16FlashAttnFwdSm80INS1_25CollectiveMainloopFwdSm80ILi8ELi1ELb1EN4cute5tupleIJNS5_1CILi128EEENS7_ILi64EEENS7_ILi256EEEEEELi256ENS_10bfloat16_tEfNS_4arch4Sm80ELb1ELb0ELb1ELb1ELb0ELb0ELb1ELb0EEENS1_21CollectiveEpilogueFwdINS6_IJS8_SA_S9_EEENS6_IJNS7_ILi1EEESI_SI_EEESC_SE_Li256ELb1ELb1ELb0ELb0EEENS1_19SingleTileSchedulerILb1ELb0ELb1ELi128EEEEEEEEEvNT_6ParamsE)
        /*0048*/ 	.short	0x0210
        /*004a*/ 	.short	0x0418


	//----- nvinfo : EIATTR_SW_WAR
	.align		4
.L_320:
        /*004c*/ 	.byte	0x04, 0x36
        /*004e*/ 	.short	(.L_322 - .L_321)
.L_321:
        /*0050*/ 	.word	0x00000008
.L_322:


//--------------------- .nv.info._ZN7cutlass13device_kernelIN5flash19enable_sm80_to_sm89INS1_16FlashAttnFwdSm80INS1_25CollectiveMainloopFwdSm80ILi8ELi1ELb0EN4cute5tupleIJNS5_1CILi128EEENS7_ILi32EEENS7_ILi256EEEEEELi256ENS_10bfloat16_tEfNS_4arch4Sm80ELb1ELb0ELb1ELb1ELb0ELb1ELb1ELb0EEENS1_21CollectiveEpilogueFwdINS6_IJS8_SA_S9_EEENS6_IJNS7_ILi1EEESI_SI_EEESC_SE_Li256ELb1ELb1ELb0ELb0EEENS1_19SingleTileSchedulerILb1ELb0ELb1ELi128EEEEEEEEEvNT_6ParamsE --------------------------
	.section	.nv.info._ZN7cutlass13device_kernelIN5flash19enable_sm80_to_sm89INS1_16FlashAttnFwdSm80INS1_25CollectiveMainloopFwdSm80ILi8ELi1ELb0EN4cute5tupleIJNS5_1CILi128EEENS7_ILi32EEENS7_ILi256EEEEEELi256ENS_10bfloat16_tEfNS_4arch4Sm80ELb1ELb0ELb1ELb1ELb0ELb1ELb1ELb0EEENS1_21CollectiveEpilogueFwdINS6_IJS8_SA_S9_EEENS6_IJNS7_ILi1EEESI_SI_EEESC_SE_Li256ELb1ELb1ELb0ELb0EEENS1_19SingleTileSchedulerILb1ELb0ELb1ELi128EEEEEEEEEvNT_6ParamsE,"",@"SHT_CUDA_INFO"
	.sectionflags	@""
	.align	4


	//----- nvinfo : EIATTR_CUDA_API_VERSION
	.align		4
        /*0000*/ 	.byte	0x04, 0x37
        /*0002*/ 	.short	(.L_324 - .L_323)
.L_323:
        /*0004*/ 	.word	0x00000082


	//----- nvinfo : EIATTR_KPARAM_INFO
	.align		4
.L_324:
        /*0008*/ 	.byte	0x04, 0x17
        /*000a*/ 	.short	(.L_326 - .L_325)
.L_325:
        /*000c*/ 	.word	0x00000000
        /*0010*/ 	.short	0x0000
        /*0012*/ 	.short	0x0000
        /*0014*/ 	.byte	0x00, 0xf0, 0x61, 0x10


	//----- nvinfo : EIATTR_SPARSE_MMA_MASK
	.align		4
.L_326:
        /*0018*/ 	.byte	0x03, 0x50
        /*001a*/ 	.short	0x0000


	//----- nvinfo : EIATTR_MAXREG_COUNT
	.align		4
        /*001c*/ 	.byte	0x03, 0x1b
        /*001e*/ 	.short	0x00ff


	//----- nvinfo : EIATTR_MERCURY_ISA_VERSION
	.align		4
        /*0020*/ 	.byte	0x03, 0x5f
        /*0022*/ 	.short	0x0101


	//----- nvinfo : EIATTR_EXIT_INSTR_OFFSETS
	.align		4
        /*0024*/ 	.byte	0x04, 0x1c
        /*0026*/ 	.short	(.L_328 - .L_327)


	//   ....[0]....
.L_327:
        /*0028*/ 	.word	0x00000010


	//----- nvinfo : EIATTR_MAX_THREADS
	.align		4
.L_328:
        /*002c*/ 	.byte	0x04, 0x05
        /*002e*/ 	.short	(.L_330 - .L_329)
.L_329:
        /*0030*/ 	.word	0x00000100
        /*0034*/ 	.word	0x00000001
        /*0038*/ 	.word	0x00000001


	//----- nvinfo : EIATTR_CBANK_PARAM_SIZE
	.align		4
.L_330:
        /*003c*/ 	.byte	0x03, 0x19
        /*003e*/ 	.short	0x0418


	//----- nvinfo : EIATTR_PARAM_CBANK
	.align		4
        /*0040*/ 	.byte	0x04, 0x0a
        /*0042*/ 	.short	(.L_332 - .L_331)
	.align		4
.L_331:
        /*0044*/ 	.word	index@(.nv.constant0._ZN7cutlass13device_kernelIN5flash19enable_sm80_to_sm89INS1_16FlashAttnFwdSm80INS1_25CollectiveMainloopFwdSm80ILi8ELi1ELb0EN4cute5tupleIJNS5_1CILi128EEENS7_ILi32EEENS7_ILi256EEEEEELi256ENS_10bfloat16_tEfNS_4arch4Sm80ELb1ELb0ELb1ELb1ELb0ELb1ELb1ELb0EEENS1_21CollectiveEpilogueFwdINS6_IJS8_SA_S9_EEENS6_IJNS7_ILi1EEESI_SI_EEESC_SE_Li256ELb1ELb1ELb0ELb0EEENS1_19SingleTileSchedulerILb1ELb0ELb1ELi128EEEEEEEEEvNT_6ParamsE)
        /*0048*/ 	.short	0x0210
        /*004a*/ 	.short	0x0418


	//----- nvinfo : EIATTR_SW_WAR
	.align		4
.L_332:
        /*004c*/ 	.byte	0x04, 0x36
        /*004e*/ 	.short	(.L_334 - .L_333)
.L_333:
        /*0050*/ 	.word	0x00000008
.L_334:


//--------------------- .nv.info._ZN7cutlass13device_kernelIN5flash19enable_sm80_to_sm89INS1_16FlashAttnFwdSm80INS1_25CollectiveMainloopFwdSm80ILi8ELi1ELb0EN4cute5tupleIJNS5_1CILi128EEENS7_ILi96EEENS7_ILi256EEEEEELi256ENS_10bfloat16_tEfNS_4arch4Sm80ELb0ELb0ELb1ELb0ELb0ELb0ELb1ELb0EEENS1_21CollectiveEpilogueFwdINS6_IJS8_SA_S9_EEENS6_IJNS7_ILi1EEESI_SI_EEESC_SE_Li256ELb0ELb1ELb0ELb0EEENS1_19SingleTileSchedulerILb0ELb0ELb1ELi128EEEEEEEEEvNT_6ParamsE --------------------------
	.section	.nv.info._ZN7cutlass13device_kernelIN5flash19enable_sm80_to_sm89INS1_16FlashAttnFwdSm80INS1_25CollectiveMainloopFwdSm80ILi8ELi1ELb0EN4cute5tupleIJNS5_1CILi128EEENS7_ILi96EEENS7_ILi256EEEEEELi256ENS_10bfloat16_tEfNS_4arch4Sm80ELb0ELb0ELb1ELb0ELb0ELb0ELb1ELb0EEENS1_21CollectiveEpilogueFwdINS6_IJS8_SA_S9_EEENS6_IJNS7_ILi1EEESI_SI_EEESC_SE_Li256ELb0ELb1ELb0ELb0EEENS1_19SingleTileSchedulerILb0ELb0ELb1ELi128EEEEEEEEEvNT_6ParamsE,"",@"SHT_CUDA_INFO"
	.sectionflags	@""
	.align	4


	//----- nvinfo : EIATTR_CUDA_API_VERSION
	.align		4
        /*0000*/ 	.byte	0x04, 0x37
        /*0002*/ 	.short	(.L_336 - .L_335)
.L_335:
        /*0004*/ 	.word	0x00000082


	//----- nvinfo : EIATTR_KPARAM_INFO
	.align		4
.L_336:
        /*0008*/ 	.byte	0x04, 0x17
        /*000a*/ 	.short	(.L_338 - .L_337)
.L_337:
        /*000c*/ 	.word	0x00000000
        /*0010*/ 	.short	0x0000
        /*0012*/ 	.short	0x0000
        /*0014*/ 	.byte	0x00, 0xf0, 0x61, 0x10


	//----- nvinfo : EIATTR_SPARSE_MMA_MASK
	.align		4
.L_338:
        /*0018*/ 	.byte	0x03, 0x50
        /*001a*/ 	.short	0x0000


	//----- nvinfo : EIATTR_MAXREG_COUNT
	.align		4
        /*001c*/ 	.byte	0x03, 0x1b
        /*001e*/ 	.short	0x00ff


	//----- nvinfo : EIATTR_MERCURY_ISA_VERSION
	.align		4
        /*0020*/ 	.byte	0x03, 0x5f
        /*0022*/ 	.short	0x0101


	//----- nvinfo : EIATTR_EXIT_INSTR_OFFSETS
	.align		4
        /*0024*/ 	.byte	0x04, 0x1c
        /*0026*/ 	.short	(.L_340 - .L_339)


	//   ....[0]....
.L_339:
        /*0028*/ 	.word	0x00000010


	//----- nvinfo : EIATTR_MAX_THREADS
	.align		4
.L_340:
        /*002c*/ 	.byte	0x04, 0x05
        /*002e*/ 	.short	(.L_342 - .L_341)
.L_341:
        /*0030*/ 	.word	0x00000100
        /*0034*/ 	.word	0x00000001
        /*0038*/ 	.word	0x00000001


	//----- nvinfo : EIATTR_CBANK_PARAM_SIZE
	.align		4
.L_342:
        /*003c*/ 	.byte	0x03, 0x19
        /*003e*/ 	.short	0x0418


	//----- nvinfo : EIATTR_PARAM_CBANK
	.align		4
        /*0040*/ 	.byte	0x04, 0x0a
        /*0042*/ 	.short	(.L_344 - .L_343)
	.align		4
.L_343:
        /*0044*/ 	.word	index@(.nv.constant0._ZN7cutlass13device_kernelIN5flash19enable_sm80_to_sm89INS1_16FlashAttnFwdSm80INS1_25CollectiveMainloopFwdSm80ILi8ELi1ELb0EN4cute5tupleIJNS5_1CILi128EEENS7_ILi96EEENS7_ILi256EEEEEELi256ENS_10bfloat16_tEfNS_4arch4Sm80ELb0ELb0ELb1ELb0ELb0ELb0ELb1ELb0EEENS1_21CollectiveEpilogueFwdINS6_IJS8_SA_S9_EEENS6_IJNS7_ILi1EEESI_SI_EEESC_SE_Li256ELb0ELb1ELb0ELb0EEENS1_19SingleTileSchedulerILb0ELb0ELb1ELi128EEEEEEEEEvNT_6ParamsE)
        /*0048*/ 	.short	0x0210
        /*004a*/ 	.short	0x0418


	//----- nvinfo : EIATTR_SW_WAR
	.align		4
.L_344:
        /*004c*/ 	.byte	0x04, 0x36
        /*004e*/ 	.short	(.L_346 - .L_345)
.L_345:
        /*0050*/ 	.word	0x00000008
.L_346:


//--------------------- .nv.info._ZN7cutlass13device_kernelIN5flash19enable_sm80_to_sm89INS1_16FlashAttnFwdSm80INS1_25CollectiveMainloopFwdSm80ILi8ELi1ELb0EN4cute5tupleIJNS5_1CILi128EEENS7_ILi96EEENS7_ILi256EEEEEELi256ENS_10bfloat16_tEfNS_4arch4Sm80ELb0ELb0ELb1ELb1ELb0ELb0ELb1ELb0EEENS1_21CollectiveEpilogueFwdINS6_IJS8_SA_S9_EEENS6_IJNS7_ILi1EEESI_SI_EEESC_SE_Li256ELb1ELb1ELb0ELb0EEENS1_19SingleTileSchedulerILb1ELb0ELb1ELi128EEEEEEEEEvNT_6ParamsE --------------------------
	.section	.nv.info._ZN7cutlass13device_kernelIN5flash19enable_sm80_to_sm89INS1_16FlashAttnFwdSm80INS1_25CollectiveMainloopFwdSm80ILi8ELi1ELb0EN4cute5tupleIJNS5_1CILi128EEENS7_ILi96EEENS7_ILi256EEEEEELi256ENS_10bfloat16_tEfNS_4arch4Sm80ELb0ELb0ELb1ELb1ELb0ELb0ELb1ELb0EEENS1_21CollectiveEpilogueFwdINS6_IJS8_SA_S9_EEENS6_IJNS7_ILi1EEESI_SI_EEESC_SE_Li256ELb1ELb1ELb0ELb0EEENS1_19SingleTileSchedulerILb1ELb0ELb1ELi128EEEEEEEEEvNT_6ParamsE,"",@"SHT_CUDA_INFO"
	.sectionflags	@""
	.align	4


	//----- nvinfo : EIATTR_CUDA_API_VERSION
	.align		4
        /*0000*/ 	.byte	0x04, 0x37
        /*0002*/ 	.short	(.L_348 - .L_347)
.L_347:
        /*0004*/ 	.word	0x00000082


	//----- nvinfo : EIATTR_KPARAM_INFO
	.align		4
.L_348:
        /*0008*/ 	.byte	0x04, 0x17
        /*000a*/ 	.short	(.L_350 - .L_349)
.L_349:
        /*000c*/ 	.word	0x00000000
        /*0010*/ 	.short	0x0000
        /*0012*/ 	.short	0x0000
        /*0014*/ 	.byte	0x00, 0xf0, 0x61, 0x10


	//----- nvinfo : EIATTR_SPARSE_MMA_MASK
	.align		4
.L_350:
        /*0018*/ 	.byte	0x03, 0x50
        /*001a*/ 	.short	0x0000


	//----- nvinfo : EIATTR_MAXREG_COUNT
	.align		4
        /*001c*/ 	.byte	0x03, 0x1b
        /*001e*/ 	.short	0x00ff


	//----- nvinfo : EIATTR_MERCURY_ISA_VERSION
	.align		4
        /*0020*/ 	.byte	0x03, 0x5f
        /*0022*/ 	.short	0x0101


	//----- nvinfo : EIATTR_EXIT_INSTR_OFFSETS
	.align		4
        /*0024*/ 	.byte	0x04, 0x1c
        /*0026*/ 	.short	(.L_352 - .L_351)


	//   ....[0]....
.L_351:
        /*0028*/ 	.word	0x00000010


	//----- nvinfo : EIATTR_MAX_THREADS
	.align		4
.L_352:
        /*002c*/ 	.byte	0x04, 0x05
        /*002e*/ 	.short	(.L_354 - .L_353)
.L_353:
        /*0030*/ 	.word	0x00000100
        /*0034*/ 	.word	0x00000001
        /*0038*/ 	.word	0x00000001


	//----- nvinfo : EIATTR_CBANK_PARAM_SIZE
	.align		4
.L_354:
        /*003c*/ 	.byte	0x03, 0x19
        /*003e*/ 	.short	0x0418


	//----- nvinfo : EIATTR_PARAM_CBANK
	.align		4
        /*0040*/ 	.byte	0x04, 0x0a
        /*0042*/ 	.short	(.L_356 - .L_355)
	.align		4
.L_355:
        /*0044*/ 	.word	index@(.nv.constant0._ZN7cutlass13device_kernelIN5flash19enable_sm80_to_sm89INS1_16FlashAttnFwdSm80INS1_25CollectiveMainloopFwdSm80ILi8ELi1ELb0EN4cute5tupleIJNS5_1CILi128EEENS7_ILi96EEENS7_ILi256EEEEEELi256ENS_10bfloat16_tEfNS_4arch4Sm80ELb0ELb0ELb1ELb1ELb0ELb0ELb1ELb0EEENS1_21CollectiveEpilogueFwdINS6_IJS8_SA_S9_EEENS6_IJNS7_ILi1EEESI_SI_EEESC_SE_Li256ELb1ELb1ELb0ELb0EEENS1_19SingleTileSchedulerILb1ELb0ELb1ELi128EEEEEEEEEvNT_6ParamsE)
        /*0048*/ 	.short	0x0210
        /*004a*/ 	.short	0x0418


	//----- nvinfo : EIATTR_SW_WAR
	.align		4
.L_356:
        /*004c*/ 	.byte	0x04, 0x36
        /*004e*/ 	.short	(.L_358 - .L_357)
.L_357:
        /*0050*/ 	.word	0x00000008
.L_358:


//--------------------- .nv.info._ZN7cutlass13device_kernelIN5flash19enable_sm80_to_sm89INS1_16FlashAttnFwdSm80INS1_25CollectiveMainloopFwdSm80ILi8ELi1ELb0EN4cute5tupleIJNS5_1CILi128EEENS7_ILi48EEENS7_ILi256EEEEEELi256ENS_10bfloat16_tEfNS_4arch4Sm80ELb0ELb0ELb1ELb1ELb0ELb1ELb1ELb0EEENS1_21CollectiveEpilogueFwdINS6_IJS8_SA_S9_EEENS6_IJNS7_ILi1EEESI_SI_EEESC_SE_Li256ELb1ELb1ELb0ELb0EEENS1_19SingleTileSchedulerILb1ELb0ELb1ELi128EEEEEEEEEvNT_6ParamsE --------------------------
	.section	.nv.info._ZN7cutlass13device_kernelIN5flash19enable_sm80_to_sm89INS1_16FlashAttnFwdSm80INS1_25CollectiveMainloopFwdSm80ILi8ELi1ELb0EN4cute5tupleIJNS5_1CILi128EEENS7_ILi48EEENS7_ILi256EEEEEELi256ENS_10bfloat16_tEfNS_4arch4Sm80ELb0ELb0ELb1ELb1ELb0ELb1ELb1ELb0EEENS1_21CollectiveEpilogueFwdINS6_IJS8_SA_S9_EEENS6_IJNS7_ILi1EEESI_SI_EEESC_SE_Li256ELb1ELb1ELb0ELb0EEENS1_19SingleTileSchedulerILb1ELb0ELb1ELi128EEEEEEEEEvNT_6ParamsE,"",@"SHT_CUDA_INFO"
	.sectionflags	@""
	.align	4


	//----- nvinfo : EIATTR_CUDA_API_VERSION
	.align		4
        /*0000*/ 	.byte	0x04, 0x37
        /*0002*/ 	.short	(.L_360 - .L_359)
.L_359:
        /*0004*/ 	.word	0x00000082


	//----- nvinfo : EIATTR_KPARAM_INFO
	.align		4
.L_360:
        /*0008*/ 	.byte	0x04, 0x17
        /*000a*/ 	.short	(.L_362 - .L_361)
.L_361:
        /*000c*/ 	.word	0x00000000
        /*0010*/ 	.short	0x0000
        /*0012*/ 	.short	0x0000
        /*0014*/ 	.byte	0x00, 0xf0, 0x61, 0x10


	//----- nvinfo : EIATTR_SPARSE_MMA_MASK
	.align		4
.L_362:
        /*0018*/ 	.byte	0x03, 0x50
        /*001a*/ 	.short	0x0000


	//----- nvinfo : EIATTR_MAXREG_COUNT
	.align		4
        /*001c*/ 	.byte	0x03, 0x1b
        /*001e*/ 	.short	0x00ff


	//----- nvinfo : EIATTR_MERCURY_ISA_VERSION
	.align		4
        /*0020*/ 	.byte	0x03, 0x5f
        /*0022*/ 	.short	0x0101


	//----- nvinfo : EIATTR_EXIT_INSTR_OFFSETS
	.align		4
        /*0024*/ 	.byte	0x04, 0x1c
        /*0026*/ 	.short	(.L_364 - .L_363)


	//   ....[0]....
.L_363:
        /*0028*/ 	.word	0x00000010


	//----- nvinfo : EIATTR_MAX_THREADS
	.align		4
.L_364:
        /*002c*/ 	.byte	0x04, 0x05
        /*002e*/ 	.short	(.L_366 - .L_365)
.L_365:
        /*0030*/ 	.word	0x00000100
        /*0034*/ 	.word	0x00000001
        /*0038*/ 	.word	0x00000001


	//----- nvinfo : EIATTR_CBANK_PARAM_SIZE
	.align		4
.L_366:
        /*003c*/ 	.byte	0x03, 0x19
        /*003e*/ 	.short	0x0418


	//----- nvinfo : EIATTR_PARAM_CBANK
	.align		4
        /*0040*/ 	.byte	0x04, 0x0a
        /*0042*/ 	.short	(.L_368 - .L_367)
	.align		4
.L_367:
        /*0044*/ 	.word	index@(.nv.constant0._ZN7cutlass13device_kernelIN5flash19enable_sm80_to_sm89INS1_16FlashAttnFwdSm80INS1_25CollectiveMainloopFwdSm80ILi8ELi1ELb0EN4cute5tupleIJNS5_1CILi128EEENS7_ILi48EEENS7_ILi256EEEEEELi256ENS_10bfloat16_tEfNS_4arch4Sm80ELb0ELb0ELb1ELb1ELb0ELb1ELb1ELb0EEENS1_21CollectiveEpilogueFwdINS6_IJS8_SA_S9_EEENS6_IJNS7_ILi1EEESI_SI_EEESC_SE_Li256ELb1ELb1ELb0ELb0EEENS1_19SingleTileSchedulerILb1ELb0ELb1ELi128EEEEEEEEEvNT_6ParamsE)
        /*0048*/ 	.short	0x0210
        /*004a*/ 	.short	0x0418


	//----- nvinfo : EIATTR_SW_WAR
	.align		4
.L_368:
        /*004c*/ 	.byte	0x04, 0x36
        /*004e*/ 	.short	(.L_370 - .L_369)
.L_369:
        /*0050*/ 	.word	0x00000008
.L_370:


//--------------------- .nv.info._ZN7cutlass13device_kernelIN5flash19enable_sm80_to_sm89INS1_16FlashAttnFwdSm80INS1_25CollectiveMainloopFwdSm80ILi8ELi1ELb0EN4cute5tupleIJNS5_1CILi128EEENS7_ILi64EEENS7_ILi256EEEEEELi256ENS_10bfloat16_tEfNS_4arch4Sm80ELb0ELb1ELb1ELb0ELb0ELb0ELb1ELb0EEENS1_21CollectiveEpilogueFwdINS6_IJS8_SA_S9_EEENS6_IJNS7_ILi1EEESI_SI_EEESC_SE_Li256ELb0ELb1ELb0ELb0EEENS1_19SingleTileSchedulerILb0ELb0ELb1ELi128EEEEEEEEEvNT_6ParamsE --------------------------
	.section	.nv.info._ZN7cutlass13device_kernelIN5flash19enable_sm80_to_sm89INS1_16FlashAttnFwdSm80INS1_25CollectiveMainloopFwdSm80ILi8ELi1ELb0EN4cute5tupleIJNS5_1CILi128EEENS7_ILi64EEENS7_ILi256EEEEEELi256ENS_10bfloat16_tEfNS_4arch4Sm80ELb0ELb1ELb1ELb0ELb0ELb0ELb1ELb0EEENS1_21CollectiveEpilogueFwdINS6_IJS8_SA_S9_EEENS6_IJNS7_ILi1EEESI_SI_EEESC_SE_Li256ELb0ELb1ELb0ELb0EEENS1_19SingleTileSchedulerILb0ELb0ELb1ELi128EEEEEEEEEvNT_6ParamsE,"",@"SHT_CUDA_INFO"
	.sectionflags	@""
	.align	4


	//----- nvinfo : EIATTR_CUDA_API_VERSION
	.align		4
        /*0000*/ 	.byte	0x04, 0x37
        /*0002*/ 	.short	(.L_372 - .L_371)
.L_371:
        /*0004*/ 	.word	0x00000082


	//----- nvinfo : EIATTR_KPARAM_INFO
	.align		4
.L_372:
        /*0008*/ 	.byte	0x04, 0x17
        /*000a*/ 	.short	(.L_374 - .L_373)
.L_373:
        /*000c*/ 	.word	0x00000000
        /*0010*/ 	.short	0x0000
        /*0012*/ 	.short	0x0000
        /*0014*/ 	.byte	0x00, 0xf0, 0x61, 0x10


	//----- nvinfo : EIATTR_SPARSE_MMA_MASK
	.align		4
.L_374:
        /*0018*/ 	.byte	0x03, 0x50
        /*001a*/ 	.short	0x0000


	//----- nvinfo : EIATTR_MAXREG_COUNT
	.align		4
        /*001c*/ 	.byte	0x03, 0x1b
        /*001e*/ 	.short	0x00ff


	//----- nvinfo : EIATTR_MERCURY_ISA_VERSION
	.align		4
        /*0020*/ 	.byte	0x03, 0x5f
        /*0022*/ 	.short	0x0101


	//----- nvinfo : EIATTR_EXIT_INSTR_OFFSETS
	.align		4
        /*0024*/ 	.byte	0x04, 0x1c
        /*0026*/ 	.short	(.L_376 - .L_375)


	//   ....[0]....
.L_375:
        /*0028*/ 	.word	0x00000010


	//----- nvinfo : EIATTR_MAX_THREADS
	.align		4
.L_376:
        /*002c*/ 	.byte	0x04, 0x05
        /*002e*/ 	.short	(.L_378 - .L_377)
.L_377:
        /*0030*/ 	.word	0x00000100
        /*0034*/ 	.word	0x00000001
        /*0038*/ 	.word	0x00000001


	//----- nvinfo : EIATTR_CBANK_PARAM_SIZE
	.align		4
.L_378:
        /*003c*/ 	.byte	0x03, 0x19
        /*003e*/ 	.short	0x0418


	//----- nvinfo : EIATTR_PARAM_CBANK
	.align		4
        /*0040*/ 	.byte	0x04, 0x0a
        /*0042*/ 	.short	(.L_380 - .L_379)
	.align		4
.L_379:
        /*0044*/ 	.word	index@(.nv.constant0._ZN7cutlass13device_kernelIN5flash19enable_sm80_to_sm89INS1_16FlashAttnFwdSm80INS1_25CollectiveMainloopFwdSm80ILi8ELi1ELb0EN4cute5tupleIJNS5_1CILi128EEENS7_ILi64EEENS7_ILi256EEEEEELi256ENS_10bfloat16_tEfNS_4arch4Sm80ELb0ELb1ELb1ELb0ELb0ELb0ELb1ELb0EEENS1_21CollectiveEpilogueFwdINS6_IJS8_SA_S9_EEENS6_IJNS7_ILi1EEESI_SI_EEESC_SE_Li256ELb0ELb1ELb0ELb0EEENS1_19SingleTileSchedulerILb0ELb0ELb1ELi128EEEEEEEEEvNT_6ParamsE)
        /*0048*/ 	.short	0x0210
        /*004a*/ 	.short	0x0418


	//----- nvinfo : EIATTR_SW_WAR
	.align		4
.L_380:
        /*004c*/ 	.byte	0x04, 0x36
        /*004e*/ 	.short	(.L_382 - .L_381)
.L_381:
        /*0050*/ 	.word	0x00000008
.L_382:


//--------------------- .nv.info._ZN7cutlass13device_kernelIN5flash19enable_sm80_to_sm89INS1_16FlashAttnFwdSm80INS1_25CollectiveMainloopFwdSm80ILi8ELi1ELb0EN4cute5tupleIJNS5_1CILi128EEENS7_ILi64EEENS7_ILi256EEEEEELi256ENS_10bfloat16_tEfNS_4arch4Sm80ELb0ELb1ELb1ELb1ELb0ELb0ELb1ELb0EEENS1_21CollectiveEpilogueFwdINS6_IJS8_SA_S9_EEENS6_IJNS7_ILi1EEESI_SI_EEESC_SE_Li256ELb1ELb1ELb0ELb0EEENS1_19SingleTileSchedulerILb1ELb0ELb1ELi128EEEEEEEEEvNT_6ParamsE --------------------------
	.section	.nv.info._ZN7cutlass13device_kernelIN5flash19enable_sm80_to_sm89INS1_16FlashAttnFwdSm80INS1_25CollectiveMainloopFwdSm80ILi8ELi1ELb0EN4cute5tupleIJNS5_1CILi128EEENS7_ILi64EEENS7_ILi256EEEEEELi256ENS_10bfloat16_tEfNS_4arch4Sm80ELb0ELb1ELb1ELb1ELb0ELb0ELb1ELb0EEENS1_21CollectiveEpilogueFwdINS6_IJS8_SA_S9_EEENS6_IJNS7_ILi1EEESI_SI_EEESC_SE_Li256ELb1ELb1ELb0ELb0EEENS1_19SingleTileSchedulerILb1ELb0ELb1ELi128EEEEEEEEEvNT_6ParamsE,"",@"SHT_CUDA_INFO"
	.sectionflags	@""
	.align	4


	//----- nvinfo : EIATTR_CUDA_API_VERSION
	.align		4
        /*0000*/ 	.byte	0x04, 0x37
        /*0002*/ 	.short	(.L_384 - .L_383)
.L_383:
        /*0004*/ 	.word	0x00000082


	//----- nvinfo : EIATTR_KPARAM_INFO
	.align		4
.L_384:
        /*0008*/ 	.byte	0x04, 0x17
        /*000a*/ 	.short	(.L_386 - .L_385)
.L_385:
        /*000c*/ 	.word	0x00000000
        /*0010*/ 	.short	0x0000
        /*0012*/ 	.short	0x0000
        /*0014*/ 	.byte	0x00, 0xf0, 0x61, 0x10


	//----- nvinfo : EIATTR_SPARSE_MMA_MASK
	.align		4
.L_386:
        /*0018*/ 	.byte	0x03, 0x50
        /*001a*/ 	.short	0x0000


	//----- nvinfo : EIATTR_MAXREG_COUNT
	.align		4
        /*001c*/ 	.byte	0x03, 0x1b
        /*001e*/ 	.short	0x00ff


	//----- nvinfo : EIATTR_MERCURY_ISA_VERSION
	.align		4
        /*0020*/ 	.byte	0x03, 0x5f
        /*0022*/ 	.short	0x0101


	//----- nvinfo : EIATTR_EXIT_INSTR_OFFSETS
	.align		4
        /*0024*/ 	.byte	0x04, 0x1c
        /*0026*/ 	.short	(.L_388 - .L_387)


	//   ....[0]....
.L_387:
        /*0028*/ 	.word	0x00000010


	//----- nvinfo : EIATTR_MAX_THREADS
	.align		4
.L_388:
        /*002c*/ 	.byte	0x04, 0x05
        /*002e*/ 	.short	(.L_390 - .L_389)
.L_389:
        /*0030*/ 	.word	0x00000100
        /*0034*/ 	.word	0x00000001
        /*0038*/ 	.word	0x00000001


	//----- nvinfo : EIATTR_CBANK_PARAM_SIZE
	.align		4
.L_390:
        /*003c*/ 	.byte	0x03, 0x19
        /*003e*/ 	.short	0x0418


	//----- nvinfo : EIATTR_PARAM_CBANK
	.align		4
        /*0040*/ 	.byte	0x04, 0x0a
        /*0042*/ 	.short	(.L_392 - .L_391)
	.align		4
.L_391:
        /*0044*/ 	.word	index@(.nv.constant0._ZN7cutlass13device_kernelIN5flash19enable_sm80_to_sm89INS1_16FlashAttnFwdSm80INS1_25CollectiveMainloopFwdSm80ILi8ELi1ELb0EN4cute5tupleIJNS5_1CILi128EEENS7_ILi64EEENS7_ILi256EEEEEELi256ENS_10bfloat16_tEfNS_4arch4Sm80ELb0ELb1ELb1ELb1ELb0ELb0ELb1ELb0EEENS1_21CollectiveEpilogueFwdINS6_IJS8_SA_S9_EEENS6_IJNS7_ILi1EEESI_SI_EEESC_SE_Li256ELb1ELb1ELb0ELb0EEENS1_19SingleTileSchedulerILb1ELb0ELb1ELi128EEEEEEEEEvNT_6ParamsE)
        /*0048*/ 	.short	0x0210
        /*004a*/ 	.short	0x0418


	//----- nvinfo : EIATTR_SW_WAR
	.align		4
.L_392:
        /*004c*/ 	.byte	0x04, 0x36
        /*004e*/ 	.short	(.L_394 - .L_393)
.L_393:
        /*0050*/ 	.word	0x00000008
.L_394:


//--------------------- .nv.info._ZN7cutlass13device_kernelIN5flash19enable_sm80_to_sm89INS1_16FlashAttnFwdSm80INS1_25CollectiveMainloopFwdSm80ILi8ELi1ELb0EN4cute5tupleIJNS5_1CILi128EEENS7_ILi48EEENS7_ILi256EEEEEELi256ENS_10bfloat16_tEfNS_4arch4Sm80ELb0ELb1ELb1ELb1ELb0ELb1ELb1ELb0EEENS1_21CollectiveEpilogueFwdINS6_IJS8_SA_S9_EEENS6_IJNS7_ILi1EEESI_SI_EEESC_SE_Li256ELb1ELb1ELb0ELb0EEENS1_19SingleTileSchedulerILb1ELb0ELb1ELi128EEEEEEEEEvNT_6ParamsE --------------------------
	.section	.nv.info._ZN7cutlass13device_kernelIN5flash19enable_sm80_to_sm89INS1_16FlashAttnFwdSm80INS1_25CollectiveMainloopFwdSm80ILi8ELi1ELb0EN4cute5tupleIJNS5_1CILi128EEENS7_ILi48EEENS7_ILi256EEEEEELi256ENS_10bfloat16_tEfNS_4arch4Sm80ELb0ELb1ELb1ELb1ELb0ELb1ELb1ELb0EEENS1_21CollectiveEpilogueFwdINS6_IJS8_SA_S9_EEENS6_IJNS7_ILi1EEESI_SI_EEESC_SE_Li256ELb1ELb1ELb0ELb0EEENS1_19SingleTileSchedulerILb1ELb0ELb1ELi128EEEEEEEEEvNT_6ParamsE,"",@"SHT_CUDA_INFO"
	.sectionflags	@""
	.align	4


	//----- nvinfo : EIATTR_CUDA_API_VERSION
	.align		4
        /*0000*/ 	.byte	0x04, 0x37
        /*0002*/ 	.short	(.L_396 - .L_395)
.L_395:
        /*0004*/ 	.word	0x00000082


	//----- nvinfo : EIATTR_KPARAM_INFO
	.align		4
.L_396:
        /*0008*/ 	.byte	0x04, 0x17
        /*000a*/ 	.short	(.L_398 - .L_397)
.L_397:
        /*000c*/ 	.word	0x00000000
        /*0010*/ 	.short	0x0000
        /*0012*/ 	.short	0x0000
        /*0014*/ 	.byte	0x00, 0xf0, 0x61, 0x10


	//----- nvinfo : EIATTR_SPARSE_MMA_MASK
	.align		4
.L_398:
        /*0018*/ 	.byte	0x03, 0x50
        /*001a*/ 	.short	0x0000


	//----- nvinfo : EIATTR_MAXREG_COUNT
	.align		4
        /*001c*/ 	.byte	0x03, 0x1b
        /*001e*/ 	.short	0x00ff


	//----- nvinfo : EIATTR_MERCURY_ISA_VERSION
	.align		4
        /*0020*/ 	.byte	0x03, 0x5f
        /*0022*/ 	.short	0x0101


	//----- nvinfo : EIATTR_EXIT_INSTR_OFFSETS
	.align		4
        /*0024*/ 	.byte	0x04, 0x1c
        /*0026*/ 	.short	(.L_400 - .L_399)


	//   ....[0]....
.L_399:
        /*0028*/ 	.word	0x00000010


	//----- nvinfo : EIATTR_MAX_THREADS
	.align		4
.L_400:
        /*002c*/ 	.byte	0x04, 0x05
        /*002e*/ 	.short	(.L_402 - .L_401)
.L_401:
        /*0030*/ 	.word	0x00000100
        /*0034*/ 	.word	0x00000001
        /*0038*/ 	.word	0x00000001


	//----- nvinfo : EIATTR_CBANK_PARAM_SIZE
	.align		4
.L_402:
        /*003c*/ 	.byte	0x03, 0x19
        /*003e*/ 	.short	0x0418


	//----- nvinfo : EIATTR_PARAM_CBANK
	.align		4
        /*0040*/ 	.byte	0x04, 0x0a
        /*0042*/ 	.short	(.L_404 - .L_403)
	.align		4
.L_403:
        /*0044*/ 	.word	index@(.nv.constant0._ZN7cutlass13device_kernelIN5flash19enable_sm80_to_sm89INS1_16FlashAttnFwdSm80INS1_25CollectiveMainloopFwdSm80ILi8ELi1ELb0EN4cute5tupleIJNS5_1CILi128EEENS7_ILi48EEENS7_ILi256EEEEEELi256ENS_10bfloat16_tEfNS_4arch4Sm80ELb0ELb1ELb1ELb1ELb0ELb1ELb1ELb0EEENS1_21CollectiveEpilogueFwdINS6_IJS8_SA_S9_EEENS6_IJNS7_ILi1EEESI_SI_EEESC_SE_Li256ELb1ELb1ELb0ELb0EEENS1_19SingleTileSchedulerILb1ELb0ELb1ELi128EEEEEEEEEvNT_6ParamsE)
        /*0048*/ 	.short	0x0210
        /*004a*/ 	.short	0x0418


	//----- nvinfo : EIATTR_SW_WAR
	.align		4
.L_404:
        /*004c*/ 	.byte	0x04, 0x36
        /*004e*/ 	.short	(.L_406 - .L_405)
.L_405:
        /*0050*/ 	.word	0x00000008
.L_406:


//--------------------- .nv.info._ZN7cutlass13device_kernelIN5flash19enable_sm80_to_sm89INS1_16FlashAttnFwdSm80INS1_25CollectiveMainloopFwdSm80ILi8ELi1ELb0EN4cute5tupleIJNS5_1CILi128EEENS7_ILi96EEENS7_ILi256EEEEEELi256ENS_10bfloat16_tEfNS_4arch4Sm80ELb1ELb0ELb1ELb0ELb0ELb0ELb1ELb0EEENS1_21CollectiveEpilogueFwdINS6_IJS8_SA_S9_EEENS6_IJNS7_ILi1EEESI_SI_EEESC_SE_Li256ELb0ELb1ELb0ELb0EEENS1_30DynamicPersistentTileSchedulerILi256ELi256ELb0ELb1ELb0EEEEEEEEEvNT_6ParamsE --------------------------
	.section	.nv.info._ZN7cutlass13device_kernelIN5flash19enable_sm80_to_sm89INS1_16FlashAttnFwdSm80INS1_25CollectiveMainloopFwdSm80ILi8ELi1ELb0EN4cute5tupleIJNS5_1CILi128EEENS7_ILi96EEENS7_ILi256EEEEEELi256ENS_10bfloat16_tEfNS_4arch4Sm80ELb1ELb0ELb1ELb0ELb0ELb0ELb1ELb0EEENS1_21CollectiveEpilogueFwdINS6_IJS8_SA_S9_EEENS6_IJNS7_ILi1EEESI_SI_EEESC_SE_Li256ELb0ELb1ELb0ELb0EEENS1_30DynamicPersistentTileSchedulerILi256ELi256ELb0ELb1ELb0EEEEEEEEEvNT_6ParamsE,"",@"SHT_CUDA_INFO"
	.sectionflags	@""
	.align	4


	//----- nvinfo : EIATTR_CUDA_API_VERSION
	.align		4
        /*0000*/ 	.byte	0x04, 0x37
        /*0002*/ 	.short	(.L_408 - .L_407)
.L_407:
        /*0004*/ 	.word	0x00000082


	//----- nvinfo : EIATTR_KPARAM_INFO
	.align		4
.L_408:
        /*0008*/ 	.byte	0x04, 0x17
        /*000a*/ 	.short	(.L_410 - .L_409)
.L_409:
        /*000c*/ 	.word	0x00000000
        /*0010*/ 	.short	0x0000
        /*0012*/ 	.short	0x0000
        /*0014*/ 	.byte	0x00, 0xf0, 0xa1, 0x10


	//----- nvinfo : EIATTR_SPARSE_MMA_MASK
	.align		4
.L_410:
        /*0018*/ 	.byte	0x03, 0x50
        /*001a*/ 	.short	0x0000


	//----- nvinfo : EIATTR_MAXREG_COUNT
	.align		4
        /*001c*/ 	.byte	0x03, 0x1b
        /*001e*/ 	.short	0x00ff


	//----- nvinfo : EIATTR_MERCURY_ISA_VERSION
	.align		4
        /*0020*/ 	.byte	0x03, 0x5f
        /*0022*/ 	.short	0x0101


	//----- nvinfo : EIATTR_EXIT_INSTR_OFFSETS
	.align		4
        /*0024*/ 	.byte	0x04, 0x1c
        /*0026*/ 	.short	(.L_412 - .L_411)


	//   ....[0]....
.L_411:
        /*0028*/ 	.word	0x00000010


	//----- nvinfo : EIATTR_MAX_THREADS
	.align		4
.L_412:
        /*002c*/ 	.byte	0x04, 0x05
        /*002e*/ 	.short	(.L_414 - .L_413)
.L_413:
        /*0030*/ 	.word	0x00000100
        /*0034*/ 	.word	0x00000001
        /*0038*/ 	.word	0x00000001


	//----- nvinfo : EIATTR_CBANK_PARAM_SIZE
	.align		4
.L_414:
        /*003c*/ 	.byte	0x03, 0x19
        /*003e*/ 	.short	0x0428


	//----- nvinfo : EIATTR_PARAM_CBANK
	.align		4
        /*0040*/ 	.byte	0x04, 0x0a
        /*0042*/ 	.short	(.L_416 - .L_415)
	.align		4
.L_415:
        /*0044*/ 	.word	index@(.nv.constant0._ZN7cutlass13device_kernelIN5flash19enable_sm80_to_sm89INS1_16FlashAttnFwdSm80INS1_25CollectiveMainloopFwdSm80ILi8ELi1ELb0EN4cute5tupleIJNS5_1CILi128EEENS7_ILi96EEENS7_ILi256EEEEEELi256ENS_10bfloat16_tEfNS_4arch4Sm80ELb1ELb0ELb1ELb0ELb0ELb0ELb1ELb0EEENS1_21CollectiveEpilogueFwdINS6_IJS8_SA_S9_EEENS6_IJNS7_ILi1EEESI_SI_EEESC_SE_Li256ELb0ELb1ELb0ELb0EEENS1_30DynamicPersistentTileSchedulerILi256ELi256ELb0ELb1ELb0EEEEEEEEEvNT_6ParamsE)
        /*0048*/ 	.short	0x0210
        /*004a*/ 	.short	0x0428


	//----- nvinfo : EIATTR_SW_WAR
	.align		4
.L_416:
        /*004c*/ 	.byte	0x04, 0x36
        /*004e*/ 	.short	(.L_418 - .L_417)
.L_417:
        /*0050*/ 	.word	0x00000008
.L_418:


//--------------------- .nv.info._ZN7cutlass13device_kernelIN5flash19enable_sm80_to_sm89INS1_16FlashAttnFwdSm80INS1_25CollectiveMainloopFwdSm80ILi8ELi1ELb0EN4cute5tupleIJNS5_1CILi128EEENS7_ILi96EEENS7_ILi256EEEEEELi256ENS_10bfloat16_tEfNS_4arch4Sm80ELb1ELb0ELb1ELb1ELb0ELb0ELb1ELb0EEENS1_21CollectiveEpilogueFwdINS6_IJS8_SA_S9_EEENS6_IJNS7_ILi1EEESI_SI_EEESC_SE_Li256ELb1ELb1ELb0ELb0EEENS1_19SingleTileSchedulerILb1ELb0ELb1ELi128EEEEEEEEEvNT_6ParamsE --------------------------
	.section	.nv.info._ZN7cutlass13device_kernelIN5flash19enable_sm80_to_sm89INS1_16FlashAttnFwdSm80INS1_25CollectiveMainloopFwdSm80ILi8ELi1ELb0EN4cute5tupleIJNS5_1CILi128EEENS7_ILi96EEENS7_ILi256EEEEEELi256ENS_10bfloat16_tEfNS_4arch4Sm80ELb1ELb0ELb1ELb1ELb0ELb0ELb1ELb0EEENS1_21CollectiveEpilogueFwdINS6_IJS8_SA_S9_EEENS6_IJNS7_ILi1EEESI_SI_EEESC_SE_Li256ELb1ELb1ELb0ELb0EEENS1_19SingleTileSchedulerILb1ELb0ELb1ELi128EEEEEEEEEvNT_6ParamsE,"",@"SHT_CUDA_INFO"
	.sectionflags	@""
	.align	4


	//----- nvinfo : EIATTR_CUDA_API_VERSION
	.align		4
        /*0000*/ 	.byte	0x04, 0x37
        /*0002*/ 	.short	(.L_420 - .L_419)
.L_419:
        /*0004*/ 	.word	0x00000082


	//----- nvinfo : EIATTR_KPARAM_INFO
	.align		4
.L_420:
        /*0008*/ 	.byte	0x04, 0x17
        /*000a*/ 	.short	(.L_422 - .L_421)
.L_421:
        /*000c*/ 	.word	0x00000000
        /*0010*/ 	.short	0x0000
        /*0012*/ 	.short	0x0000
        /*0014*/ 	.byte	0x00, 0xf0, 0x61, 0x10


	//----- nvinfo : EIATTR_SPARSE_MMA_MASK
	.align		4
.L_422:
        /*0018*/ 	.byte	0x03, 0x50
        /*001a*/ 	.short	0x0000


	//----- nvinfo : EIATTR_MAXREG_COUNT
	.align		4
        /*001c*/ 	.byte	0x03, 0x1b
        /*001e*/ 	.short	0x00ff


	//----- nvinfo : EIATTR_MERCURY_ISA_VERSION
	.align		4
        /*0020*/ 	.byte	0x03, 0x5f
        /*0022*/ 	.short	0x0101


	//----- nvinfo : EIATTR_EXIT_INSTR_OFFSETS
	.align		4
        /*0024*/ 	.byte	0x04, 0x1c
        /*0026*/ 	.short	(.L_424 - .L_423)


	//   ....[0]....
.L_423:
        /*0028*/ 	.word	0x00000010


	//----- nvinfo : EIATTR_MAX_THREADS
	.align		4
.L_424:
        /*002c*/ 	.byte	0x04, 0x05
        /*002e*/ 	.short	(.L_426 - .L_425)
.L_425:
        /*0030*/ 	.word	0x00000100
        /*0034*/ 	.word	0x00000001
        /*0038*/ 	.word	0x00000001


	//----- nvinfo : EIATTR_CBANK_PARAM_SIZE
	.align		4
.L_426:
        /*003c*/ 	.byte	0x03, 0x19
        /*003e*/ 	.short	0x0418


	//----- nvinfo : EIATTR_PARAM_CBANK
	.align		4
        /*0040*/ 	.byte	0x04, 0x0a
        /*0042*/ 	.short	(.L_428 - .L_427)
	.align		4
.L_427:
        /*0044*/ 	.word	index@(.nv.constant0._ZN7cutlass13device_kernelIN5flash19enable_sm80_to_sm89INS1_16FlashAttnFwdSm80INS1_25CollectiveMainloopFwdSm80ILi8ELi1ELb0EN4cute5tupleIJNS5_1CILi128EEENS7_ILi96EEENS7_ILi256EEEEEELi256ENS_10bfloat16_tEfNS_4arch4Sm80ELb1ELb0ELb1ELb1ELb0ELb0ELb1ELb0EEENS1_21CollectiveEpilogueFwdINS6_IJS8_SA_S9_EEENS6_IJNS7_ILi1EEESI_SI_EEESC_SE_Li256ELb1ELb1ELb0ELb0EEENS1_19SingleTileSchedulerILb1ELb0ELb1ELi128EEEEEEEEEvNT_6ParamsE)
        /*0048*/ 	.short	0x0210
        /*004a*/ 	.short	0x0418


	//----- nvinfo : EIATTR_SW_WAR
	.align		4
.L_428:
        /*004c*/ 	.byte	0x04, 0x36
        /*004e*/ 	.short	(.L_430 - .L_429)
.L_429:
        /*0050*/ 	.word	0x00000008
.L_430:


//--------------------- .nv.info._ZN7cutlass13device_kernelIN5flash19enable_sm80_to_sm89INS1_16FlashAttnFwdSm80INS1_25CollectiveMainloopFwdSm80ILi8ELi1ELb0EN4cute5tupleIJNS5_1CILi128EEENS7_ILi48EEENS7_ILi256EEEEEELi256ENS_10bfloat16_tEfNS_4arch4Sm80ELb1ELb0ELb1ELb1ELb0ELb1ELb1ELb0EEENS1_21CollectiveEpilogueFwdINS6_IJS8_SA_S9_EEENS6_IJNS7_ILi1EEESI_SI_EEESC_SE_Li256ELb1ELb1ELb0ELb0EEENS1_19SingleTileSchedulerILb1ELb0ELb1ELi128EEEEEEEEEvNT_6ParamsE --------------------------
	.section	.nv.info._ZN7cutlass13device_kernelIN5flash19enable_sm80_to_sm89INS1_16FlashAttnFwdSm80INS1_25CollectiveMainloopFwdSm80ILi8ELi1ELb0EN4cute5tupleIJNS5_1CILi128EEENS7_ILi48EEENS7_ILi256EEEEEELi256ENS_10bfloat16_tEfNS_4arch4Sm80ELb1ELb0ELb1ELb1ELb0ELb1ELb1ELb0EEENS1_21CollectiveEpilogueFwdINS6_IJS8_SA_S9_EEENS6_IJNS7_ILi1EEESI_SI_EEESC_SE_Li256ELb1ELb1ELb0ELb0EEENS1_19SingleTileSchedulerILb1ELb0ELb1ELi128EEEEEEEEEvNT_6ParamsE,"",@"SHT_CUDA_INFO"
	.sectionflags	@""
	.align	4


	//----- nvinfo : EIATTR_CUDA_API_VERSION
	.align		4
        /*0000*/ 	.byte	0x04, 0x37
        /*0002*/ 	.short	(.L_432 - .L_431)
.L_431:
        /*0004*/ 	.word	0x00000082


	//----- nvinfo : EIATTR_KPARAM_INFO
	.align		4
.L_432:
        /*0008*/ 	.byte	0x04, 0x17
        /*000a*/ 	.short	(.L_434 - .L_433)
.L_433:
        /*000c*/ 	.word	0x00000000
        /*0010*/ 	.short	0x0000
        /*0012*/ 	.short	0x0000
        /*0014*/ 	.byte	0x00, 0xf0, 0x61, 0x10


	//----- nvinfo : EIATTR_SPARSE_MMA_MASK
	.align		4
.L_434:
        /*0018*/ 	.byte	0x03, 0x50
        /*001a*/ 	.short	0x0000


	//----- nvinfo : EIATTR_MAXREG_COUNT
	.align		4
        /*001c*/ 	.byte	0x03, 0x1b
        /*001e*/ 	.short	0x00ff


	//----- nvinfo : EIATTR_MERCURY_ISA_VERSION
	.align		4
        /*0020*/ 	.byte	0x03, 0x5f
        /*0022*/ 	.short	0x0101


	//----- nvinfo : EIATTR_EXIT_INSTR_OFFSETS
	.align		4
        /*0024*/ 	.byte	0x04, 0x1c
        /*0026*/ 	.short	(.L_436 - .L_435)


	//   ....[0]....
.L_435:
        /*0028*/ 	.word	0x00000010


	//----- nvinfo : EIATTR_MAX_THREADS
	.align		4
.L_436:
        /*002c*/ 	.byte	0x04, 0x05
        /*002e*/ 	.short	(.L_438 - .L_437)
.L_437:
        /*0030*/ 	.word	0x00000100
        /*0034*/ 	.word	0x00000001
        /*0038*/ 	.word	0x00000001


	//----- nvinfo : EIATTR_CBANK_PARAM_SIZE
	.align		4
.L_438:
        /*003c*/ 	.byte	0x03, 0x19
        /*003e*/ 	.short	0x0418


	//----- nvinfo : EIATTR_PARAM_CBANK
	.align		4
        /*0040*/ 	.byte	0x04, 0x0a
        /*0042*/ 	.short	(.L_440 - .L_439)
	.align		4
.L_439:
        /*0044*/ 	.word	index@(.nv.constant0._ZN7cutlass13device_kernelIN5flash19enable_sm80_to_sm89INS1_16FlashAttnFwdSm80INS1_25CollectiveMainloopFwdSm80ILi8ELi1ELb0EN4cute5tupleIJNS5_1CILi128EEENS7_ILi48EEENS7_ILi256EEEEEELi256ENS_10bfloat16_tEfNS_4arch4Sm80ELb1ELb0ELb1ELb1ELb0ELb1ELb1ELb0EEENS1_21CollectiveEpilogueFwdINS6_IJS8_SA_S9_EEENS6_IJNS7_ILi1EEESI_SI_EEESC_SE_Li256ELb1ELb1ELb0ELb0EEENS1_19SingleTileSchedulerILb1ELb0ELb1ELi128EEEEEEEEEvNT_6ParamsE)
        /*0048*/ 	.short	0x0210
        /*004a*/ 	.short	0x0418


	//----- nvinfo : EIATTR_SW_WAR
	.align		4
.L_440:
        /*004c*/ 	.byte	0x04, 0x36
        /*004e*/ 	.short	(.L_442 - .L_441)
.L_441:
        /*0050*/ 	.word	0x00000008
.L_442:


//--------------------- .nv.info._ZN7cutlass13device_kernelIN5flash19enable_sm80_to_sm89INS1_16FlashAttnFwdSm80INS1_25CollectiveMainloopFwdSm80ILi8ELi1ELb1EN4cute5tupleIJNS5_1CILi128EEENS7_ILi64EEENS7_ILi256EEEEEELi256ENS_10bfloat16_tEfNS_4arch4Sm80ELb0ELb0ELb0ELb0ELb0ELb0ELb1ELb0EEENS1_21CollectiveEpilogueFwdINS6_IJS8_SA_S9_EEENS6_IJNS7_ILi1EEESI_SI_EEESC_SE_Li256ELb0ELb1ELb0ELb0EEENS1_19SingleTileSchedulerILb0ELb0ELb1ELi128EEEEEEEEEvNT_6ParamsE --------------------------
	.section	.nv.info._ZN7cutlass13device_kernelIN5flash19enable_sm80_to_sm89INS1_16FlashAttnFwdSm80INS1_25CollectiveMainloopFwdSm80ILi8ELi1ELb1EN4cute5tupleIJNS5_1CILi128EEENS7_ILi64EEENS7_ILi256EEEEEELi256ENS_10bfloat16_tEfNS_4arch4Sm80ELb0ELb0ELb0ELb0ELb0ELb0ELb1ELb0EEENS1_21CollectiveEpilogueFwdINS6_IJS8_SA_S9_EEENS6_IJNS7_ILi1EEESI_SI_EEESC_SE_Li256ELb0ELb1ELb0ELb0EEENS1_19SingleTileSchedulerILb0ELb0ELb1ELi128EEEEEEEEEvNT_6ParamsE,"",@"SHT_CUDA_INFO"
	.sectionflags	@""
	.align	4


	//----- nvinfo : EIATTR_CUDA_API_VERSION
	.align		4
        /*0000*/ 	.byte	0x04, 0x37
        /*0002*/ 	.short	(.L_444 - .L_443)
.L_443:
        /*0004*/ 	.word	0x00000082


	//----- nvinfo : EIATTR_KPARAM_INFO
	.align		4
.L_444:
        /*0008*/ 	.byte	0x04, 0x17
        /*000a*/ 	.short	(.L_446 - .L_445)
.L_445:
        /*000c*/ 	.word	0x00000000
        /*0010*/ 	.short	0x0000
        /*0012*/ 	.short	0x0000
        /*0014*/ 	.byte	0x00, 0xf0, 0x61, 0x10


	//----- nvinfo : EIATTR_SPARSE_MMA_MASK
	.align		4
.L_446:
        /*0018*/ 	.byte	0x03, 0x50
        /*001a*/ 	.short	0x0000


	//----- nvinfo : EIATTR_MAXREG_COUNT
	.align		4
        /*001c*/ 	.byte	0x03, 0x1b
        /*001e*/ 	.short	0x00ff


	//----- nvinfo : EIATTR_MERCURY_ISA_VERSION
	.align		4
        /*0020*/ 	.byte	0x03, 0x5f
        /*0022*/ 	.short	0x0101


	//----- nvinfo : EIATTR_EXIT_INSTR_OFFSETS
	.align		4
        /*0024*/ 	.byte	0x04, 0x1c
        /*0026*/ 	.short	(.L_448 - .L_447)


	//   ....[0]....
.L_447:
        /*0028*/ 	.word	0x00000010


	//----- nvinfo : EIATTR_MAX_THREADS
	.align		4
.L_448:
        /*002c*/ 	.byte	0x04, 0x05
        /*002e*/ 	.short	(.L_450 - .L_449)
.L_449:
        /*0030*/ 	.word	0x00000100
        /*0034*/ 	.word	0x00000001
        /*0038*/ 	.word	0x00000001


	//----- nvinfo : EIATTR_CBANK_PARAM_SIZE
	.align		4
.L_450:
        /*003c*/ 	.byte	0x03, 0x19
        /*003e*/ 	.short	0x0418


	//----- nvinfo : EIATTR_PARAM_CBANK
	.align		4
        /*0040*/ 	.byte	0x04, 0x0a
        /*0042*/ 	.short	(.L_452 - .L_451)
	.align		4
.L_451:
        /*0044*/ 	.word	index@(.nv.constant0._ZN7cutlass13device_kernelIN5flash19enable_sm80_to_sm89INS1_16FlashAttnFwdSm80INS1_25CollectiveMainloopFwdSm80ILi8ELi1ELb1EN4cute5tupleIJNS5_1CILi128EEENS7_ILi64EEENS7_ILi256EEEEEELi256ENS_10bfloat16_tEfNS_4arch4Sm80ELb0ELb0ELb0ELb0ELb0ELb0ELb1ELb0EEENS1_21CollectiveEpilogueFwdINS6_IJS8_SA_S9_EEENS6_IJNS7_ILi1EEESI_SI_EEESC_SE_Li256ELb0ELb1ELb0ELb0EEENS1_19SingleTileSchedulerILb0ELb0ELb1ELi128EEEEEEEEEvNT_6ParamsE)
        /*0048*/ 	.short	0x0210
        /*004a*/ 	.short	0x0418


	//----- nvinfo : EIATTR_SW_WAR
	.align		4
.L_452:
        /*004c*/ 	.byte	0x04, 0x36
        /*004e*/ 	.short	(.L_454 - .L_453)
.L_453:
        /*0050*/ 	.word	0x00000008
.L_454:


//--------------------- .nv.info._ZN7cutlass13device_kernelIN5flash19enable_sm80_to_sm89INS1_16FlashAttnFwdSm80INS1_25CollectiveMainloopFwdSm80ILi8ELi1ELb1EN4cute5tupleIJNS5_1CILi128EEENS7_ILi64EEENS7_ILi256EEEEEELi256ENS_10bfloat16_tEfNS_4arch4Sm80ELb0ELb0ELb0ELb1ELb0ELb0ELb1ELb0EEENS1_21CollectiveEpilogueFwdINS6_IJS8_SA_S9_EEENS6_IJNS7_ILi1EEESI_SI_EEESC_SE_Li256ELb1ELb1ELb0ELb0EEENS1_19SingleTileSchedulerILb1ELb0ELb1ELi128EEEEEEEEEvNT_6ParamsE --------------------------
	.section	.nv.info._ZN7cutlass13device_kernelIN5flash19enable_sm80_to_sm89INS1_16FlashAttnFwdSm80INS1_25CollectiveMainloopFwdSm80ILi8ELi1ELb1EN4cute5tupleIJNS5_1CILi128EEENS7_ILi64EEENS7_ILi256EEEEEELi256ENS_10bfloat16_tEfNS_4arch4Sm80ELb0ELb0ELb0ELb1ELb0ELb0ELb1ELb0EEENS1_21CollectiveEpilogueFwdINS6_IJS8_SA_S9_EEENS6_IJNS7_ILi1EEESI_SI_EEESC_SE_Li256ELb1ELb1ELb0ELb0EEENS1_19SingleTileSchedulerILb1ELb0ELb1ELi128EEEEEEEEEvNT_6ParamsE,"",@"SHT_CUDA_INFO"
	.sectionflags	@""
	.align	4


	//----- nvinfo : EIATTR_CUDA_API_VERSION
	.align		4
        /*0000*/ 	.byte	0x04, 0x37
        /*0002*/ 	.short	(.L_456 - .L_455)
.L_455:
        /*0004*/ 	.word	0x00000082


	//----- nvinfo : EIATTR_KPARAM_INFO
	.align		4
.L_456:
        /*0008*/ 	.byte	0x04, 0x17
        /*000a*/ 	.short	(.L_458 - .L_457)
.L_457:
        /*000c*/ 	.word	0x00000000
        /*0010*/ 	.short	0x0000
        /*0012*/ 	.short	0x0000
        /*0014*/ 	.byte	0x00, 0xf0, 0x61, 0x10


	//----- nvinfo : EIATTR_SPARSE_MMA_MASK
	.align		4
.L_458:
        /*0018*/ 	.byte	0x03, 0x50
        /*001a*/ 	.short	0x0000


	//----- nvinfo : EIATTR_MAXREG_COUNT
	.align		4
        /*001c*/ 	.byte	0x03, 0x1b
        /*001e*/ 	.short	0x00ff


	//----- nvinfo : EIATTR_MERCURY_ISA_VERSION
	.align		4
        /*0020*/ 	.byte	0x03, 0x5f
        /*0022*/ 	.short	0x0101


	//----- nvinfo : EIATTR_EXIT_INSTR_OFFSETS
	.align		4
        /*0024*/ 	.byte	0x04, 0x1c
        /*0026*/ 	.short	(.L_460 - .L_459)


	//   ....[0]....
.L_459:
        /*0028*/ 	.word	0x00000010


	//----- nvinfo : EIATTR_MAX_THREADS
	.align		4
.L_460:
        /*002c*/ 	.byte	0x04, 0x05
        /*002e*/ 	.short	(.L_462 - .L_461)
.L_461:
        /*0030*/ 	.word	0x00000100
        /*0034*/ 	.word	0x00000001
        /*0038*/ 	.word	0x00000001


	//----- nvinfo : EIATTR_CBANK_PARAM_SIZE
	.align		4
.L_462:
        /*003c*/ 	.byte	0x03, 0x19
        /*003e*/ 	.short	0x0418


	//----- nvinfo : EIATTR_PARAM_CBANK
	.align		4
        /*0040*/ 	.byte	0x04, 0x0a
        /*0042*/ 	.short	(.L_464 - .L_463)
	.align		4
.L_463:
        /*0044*/ 	.word	index@(.nv.constant0._ZN7cutlass13device_kernelIN5flash19enable_sm80_to_sm89INS1_16FlashAttnFwdSm80INS1_25CollectiveMainloopFwdSm80ILi8ELi1ELb1EN4cute5tupleIJNS5_1CILi128EEENS7_ILi64EEENS7_ILi256EEEEEELi256ENS_10bfloat16_tEfNS_4arch4Sm80ELb0ELb0ELb0ELb1ELb0ELb0ELb1ELb0EEENS1_21CollectiveEpilogueFwdINS6_IJS8_SA_S9_EEENS6_IJNS7_ILi1EEESI_SI_EEESC_SE_Li256ELb1ELb1ELb0ELb0EEENS1_19SingleTileSchedulerILb1ELb0ELb1ELi128EEEEEEEEEvNT_6ParamsE)
        /*0048*/ 	.short	0x0210
        /*004a*/ 	.short	0x0418


	//----- nvinfo : EIATTR_SW_WAR
	.align		4
.L_464:
        /*004c*/ 	.byte	0x04, 0x36
        /*004e*/ 	.short	(.L_466 - .L_465)
.L_465:
        /*0050*/ 	.word	0x00000008
.L_466:


//--------------------- .nv.info._ZN7cutlass13device_kernelIN5flash19enable_sm80_to_sm89INS1_16FlashAttnFwdSm80INS1_25CollectiveMainloopFwdSm80ILi8ELi1ELb0EN4cute5tupleIJNS5_1CILi128EEENS7_ILi32EEENS7_ILi256EEEEEELi256ENS_10bfloat16_tEfNS_4arch4Sm80ELb0ELb0ELb0ELb1ELb0ELb1ELb1ELb0EEENS1_21CollectiveEpilogueFwdINS6_IJS8_SA_S9_EEENS6_IJNS7_ILi1EEESI_SI_EEESC_SE_Li256ELb1ELb1ELb0ELb0EEENS1_19SingleTileSchedulerILb1ELb0ELb1ELi128EEEEEEEEEvNT_6ParamsE --------------------------
	.section	.nv.info._ZN7cutlass13device_kernelIN5flash19enable_sm80_to_sm89INS1_16FlashAttnFwdSm80INS1_25CollectiveMainloopFwdSm80ILi8ELi1ELb0EN4cute5tupleIJNS5_1CILi128EEENS7_ILi32EEENS7_ILi256EEEEEELi256ENS_10bfloat16_tEfNS_4arch4Sm80ELb0ELb0ELb0ELb1ELb0ELb1ELb1ELb0EEENS1_21CollectiveEpilogueFwdINS6_IJS8_SA_S9_EEENS6_IJNS7_ILi1EEESI_SI_EEESC_SE_Li256ELb1ELb1ELb0ELb0EEENS1_19SingleTileSchedulerILb1ELb0ELb1ELi128EEEEEEEEEvNT_6ParamsE,"",@"SHT_CUDA_INFO"
	.sectionflags	@""
	.align	4


	//----- nvinfo : EIATTR_CUDA_API_VERSION
	.align		4
        /*0000*/ 	.byte	0x04, 0x37
        /*0002*/ 	.short	(.L_468 - .L_467)
.L_467:
        /*0004*/ 	.word	0x00000082


	//----- nvinfo : EIATTR_KPARAM_INFO
	.align		4
.L_468:
        /*0008*/ 	.byte	0x04, 0x17
        /*000a*/ 	.short	(.L_470 - .L_469)
.L_469:
        /*000c*/ 	.word	0x00000000
        /*0010*/ 	.short	0x0000
        /*0012*/ 	.short	0x0000
        /*0014*/ 	.byte	0x00, 0xf0, 0x61, 0x10


	//----- nvinfo : EIATTR_SPARSE_MMA_MASK
	.align		4
.L_470:
        /*0018*/ 	.byte	0x03, 0x50
        /*001a*/ 	.short	0x0000


	//----- nvinfo : EIATTR_MAXREG_COUNT
	.align		4
        /*001c*/ 	.byte	0x03, 0x1b
        /*001e*/ 	.short	0x00ff


	//----- nvinfo : EIATTR_MERCURY_ISA_VERSION
	.align		4
        /*0020*/ 	.byte	0x03, 0x5f
        /*0022*/ 	.short	0x0101


	//----- nvinfo : EIATTR_EXIT_INSTR_OFFSETS
	.align		4
        /*0024*/ 	.byte	0x04, 0x1c
        /*0026*/ 	.short	(.L_472 - .L_471)


	//   ....[0]....
.L_471:
        /*0028*/ 	.word	0x00000010


	//----- nvinfo : EIATTR_MAX_THREADS
	.align		4
.L_472:
        /*002c*/ 	.byte	0x04, 0x05
        /*002e*/ 	.short	(.L_474 - .L_473)
.L_473:
        /*0030*/ 	.word	0x00000100
        /*0034*/ 	.word	0x00000001
        /*0038*/ 	.word	0x00000001


	//----- nvinfo : EIATTR_CBANK_PARAM_SIZE
	.align		4
.L_474:
        /*003c*/ 	.byte	0x03, 0x19
        /*003e*/ 	.short	0x0418


	//----- nvinfo : EIATTR_PARAM_CBANK
	.align		4
        /*0040*/ 	.byte	0x04, 0x0a
        /*0042*/ 	.short	(.L_476 - .L_475)
	.align		4
.L_475:
        /*0044*/ 	.word	index@(.nv.constant0._ZN7cutlass13device_kernelIN5flash19enable_sm80_to_sm89INS1_16FlashAttnFwdSm80INS1_25CollectiveMainloopFwdSm80ILi8ELi1ELb0EN4cute5tupleIJNS5_1CILi128EEENS7_ILi32EEENS7_ILi256EEEEEELi256ENS_10bfloat16_tEfNS_4arch4Sm80ELb0ELb0ELb0ELb1ELb0ELb1ELb1ELb0EEENS1_21CollectiveEpilogueFwdINS6_IJS8_SA_S9_EEENS6_IJNS7_ILi1EEESI_SI_EEESC_SE_Li256ELb1ELb1ELb0ELb0EEENS1_19SingleTileSchedulerILb1ELb0ELb1ELi128EEEEEEEEEvNT_6ParamsE)
        /*0048*/ 	.short	0x0210
        /*004a*/ 	.short	0x0418


	//----- nvinfo : EIATTR_SW_WAR
	.align		4
.L_476:
        /*004c*/ 	.byte	0x04, 0x36
        /*004e*/ 	.short	(.L_478 - .L_477)
.L_477:
        /*0050*/ 	.word	0x00000008
.L_478:


//--------------------- .nv.info._ZN7cutlass13device_kernelIN5flash19enable_sm80_to_sm89INS1_16FlashAttnFwdSm80INS1_25CollectiveMainloopFwdSm80ILi8ELi1ELb1EN4cute5tupleIJNS5_1CILi128EEENS7_ILi48EEENS7_ILi256EEEEEELi256ENS_10bfloat16_tEfNS_4arch4Sm80ELb0ELb1ELb0ELb0ELb0ELb0ELb1ELb0EEENS1_21CollectiveEpilogueFwdINS6_IJS8_SA_S9_EEENS6_IJNS7_ILi1EEESI_SI_EEESC_SE_Li256ELb0ELb1ELb0ELb0EEENS1_19SingleTileSchedulerILb0ELb0ELb1ELi128EEEEEEEEEvNT_6ParamsE --------------------------
	.section	.nv.info._ZN7cutlass13device_kernelIN5flash19enable_sm80_to_sm89INS1_16FlashAttnFwdSm80INS1_25CollectiveMainloopFwdSm80ILi8ELi1ELb1EN4cute5tupleIJNS5_1CILi128EEENS7_ILi48EEENS7_ILi256EEEEEELi256ENS_10bfloat16_tEfNS_4arch4Sm80ELb0ELb1ELb0ELb0ELb0ELb0ELb1ELb0EEENS1_21CollectiveEpilogueFwdINS6_IJS8_SA_S9_EEENS6_IJNS7_ILi1EEESI_SI_EEESC_SE_Li256ELb0ELb1ELb0ELb0EEENS1_19SingleTileSchedulerILb0ELb0ELb1ELi128EEEEEEEEEvNT_6ParamsE,"",@"SHT_CUDA_INFO"
	.sectionflags	@""
	.align	4


	//----- nvinfo : EIATTR_CUDA_API_VERSION
	.align		4
        /*0000*/ 	.byte	0x04, 0x37
        /*0002*/ 	.short	(.L_480 - .L_479)
.L_479:
        /*0004*/ 	.word	0x00000082


	//----- nvinfo : EIATTR_KPARAM_INFO
	.align		4
.L_480:
        /*0008*/ 	.byte	0x04, 0x17
        /*000a*/ 	.short	(.L_482 - .L_481)
.L_481:
        /*000c*/ 	.word	0x00000000
        /*0010*/ 	.short	0x0000
        /*0012*/ 	.short	0x0000
        /*0014*/ 	.byte	0x00, 0xf0, 0x61, 0x10


	//----- nvinfo : EIATTR_SPARSE_MMA_MASK
	.align		4
.L_482:
        /*0018*/ 	.byte	0x03, 0x50
        /*001a*/ 	.short	0x0000


	//----- nvinfo : EIATTR_MAXREG_COUNT
	.align		4
        /*001c*/ 	.byte	0x03, 0x1b
        /*001e*/ 	.short	0x00ff


	//----- nvinfo : EIATTR_MERCURY_ISA_VERSION
	.align		4
        /*0020*/ 	.byte	0x03, 0x5f
        /*0022*/ 	.short	0x0101


	//----- nvinfo : EIATTR_EXIT_INSTR_OFFSETS
	.align		4
        /*0024*/ 	.byte	0x04, 0x1c
        /*0026*/ 	.short	(.L_484 - .L_483)


	//   ....[0]....
.L_483:
        /*0028*/ 	.word	0x00000010


	//----- nvinfo : EIATTR_MAX_THREADS
	.align		4
.L_484:
        /*002c*/ 	.byte	0x04, 0x05
        /*002e*/ 	.short	(.L_486 - .L_485)
.L_485:
        /*0030*/ 	.word	0x00000100
        /*0034*/ 	.word	0x00000001
        /*0038*/ 	.word	0x00000001


	//----- nvinfo : EIATTR_CBANK_PARAM_SIZE
	.align		4
.L_486:
        /*003c*/ 	.byte	0x03, 0x19
        /*003e*/ 	.short	0x0418


	//----- nvinfo : EIATTR_PARAM_CBANK
	.align		4
        /*0040*/ 	.byte	0x04, 0x0a
        /*0042*/ 	.short	(.L_488 - .L_487)
	.align		4
.L_487:
        /*0044*/ 	.word	index@(.nv.constant0._ZN7cutlass13device_kernelIN5flash19enable_sm80_to_sm89INS1_16FlashAttnFwdSm80INS1_25CollectiveMainloopFwdSm80ILi8ELi1ELb1EN4cute5tupleIJNS5_1CILi128EEENS7_ILi48EEENS7_ILi256EEEEEELi256ENS_10bfloat16_tEfNS_4arch4Sm80ELb0ELb1ELb0ELb0ELb0ELb0ELb1ELb0EEENS1_21CollectiveEpilogueFwdINS6_IJS8_SA_S9_EEENS6_IJNS7_ILi1EEESI_SI_EEESC_SE_Li256ELb0ELb1ELb0ELb0EEENS1_19SingleTileSchedulerILb0ELb0ELb1ELi128EEEEEEEEEvNT_6ParamsE)
        /*0048*/ 	.short	0x0210
        /*004a*/ 	.short	0x0418


	//----- nvinfo : EIATTR_SW_WAR
	.align		4
.L_488:
        /*004c*/ 	.byte	0x04, 0x36
        /*004e*/ 	.short	(.L_490 - .L_489)
.L_489:
        /*0050*/ 	.word	0x00000008
.L_490:


//--------------------- .nv.info._ZN7cutlass13device_kernelIN5flash19enable_sm80_to_sm89INS1_16FlashAttnFwdSm80INS1_25CollectiveMainloopFwdSm80ILi8ELi1ELb1EN4cute5tupleIJNS5_1CILi128EEENS7_ILi48EEENS7_ILi256EEEEEELi256ENS_10bfloat16_tEfNS_4arch4Sm80ELb0ELb1ELb0ELb1ELb0ELb0ELb1ELb0EEENS1_21CollectiveEpilogueFwdINS6_IJS8_SA_S9_EEENS6_IJNS7_ILi1EEESI_SI_EEESC_SE_Li256ELb1ELb1ELb0ELb0EEENS1_19SingleTileSchedulerILb1ELb0ELb1ELi128EEEEEEEEEvNT_6ParamsE --------------------------
	.section	.nv.info._ZN7cutlass13device_kernelIN5flash19enable_sm80_to_sm89INS1_16FlashAttnFwdSm80INS1_25CollectiveMainloopFwdSm80ILi8ELi1ELb1EN4cute5tupleIJNS5_1CILi128EEENS7_ILi48EEENS7_ILi256EEEEEELi256ENS_10bfloat16_tEfNS_4arch4Sm80ELb0ELb1ELb0ELb1ELb0ELb0ELb1ELb0EEENS1_21CollectiveEpilogueFwdINS6_IJS8_SA_S9_EEENS6_IJNS7_ILi1EEESI_SI_EEESC_SE_Li256ELb1ELb1ELb0ELb0EEENS1_19SingleTileSchedulerILb1ELb0ELb1ELi128EEEEEEEEEvNT_6ParamsE,"",@"SHT_CUDA_INFO"
	.sectionflags	@""
	.align	4


	//----- nvinfo : EIATTR_CUDA_API_VERSION
	.align		4
        /*0000*/ 	.byte	0x04, 0x37
        /*0002*/ 	.short	(.L_492 - .L_491)
.L_491:
        /*0004*/ 	.word	0x00000082


	//----- nvinfo : EIATTR_KPARAM_INFO
	.align		4
.L_492:
        /*0008*/ 	.byte	0x04, 0x17
        /*000a*/ 	.short	(.L_494 - .L_493)
.L_493:
        /*000c*/ 	.word	0x00000000
        /*0010*/ 	.short	0x0000
        /*0012*/ 	.short	0x0000
        /*0014*/ 	.byte	0x00, 0xf0, 0x61, 0x10


	//----- nvinfo : EIATTR_SPARSE_MMA_MASK
	.align		4
.L_494:
        /*0018*/ 	.byte	0x03, 0x50
        /*001a*/ 	.short	0x0000


	//----- nvinfo : EIATTR_MAXREG_COUNT
	.align		4
        /*001c*/ 	.byte	0x03, 0x1b
        /*001e*/ 	.short	0x00ff


	//----- nvinfo : EIATTR_MERCURY_ISA_VERSION
	.align		4
        /*0020*/ 	.byte	0x03, 0x5f
        /*0022*/ 	.short	0x0101


	//----- nvinfo : EIATTR_EXIT_INSTR_OFFSETS
	.align		4
        /*0024*/ 	.byte	0x04, 0x1c
        /*0026*/ 	.short	(.L_496 - .L_495)


	//   ....[0]....
.L_495:
        /*0028*/ 	.word	0x00000010


	//----- nvinfo : EIATTR_MAX_THREADS
	.align		4
.L_496:
        /*002c*/ 	.byte	0x04, 0x05
        /*002e*/ 	.short	(.L_498 - .L_497)
.L_497:
        /*0030*/ 	.word	0x00000100
        /*0034*/ 	.word	0x00000001
        /*0038*/ 	.word	0x00000001


	//----- nvinfo : EIATTR_CBANK_PARAM_SIZE
	.align		4
.L_498:
        /*003c*/ 	.byte	0x03, 0x19
        /*003e*/ 	.short	0x0418


	//----- nvinfo : EIATTR_PARAM_CBANK
	.align		4
        /*0040*/ 	.byte	0x04, 0x0a
        /*0042*/ 	.short	(.L_500 - .L_499)
	.align		4
.L_499:
        /*0044*/ 	.word	index@(.nv.constant0._ZN7cutlass13device_kernelIN5flash19enable_sm80_to_sm89INS1_16FlashAttnFwdSm80INS1_25CollectiveMainloopFwdSm80ILi8ELi1ELb1EN4cute5tupleIJNS5_1CILi128EEENS7_ILi48EEENS7_ILi256EEEEEELi256ENS_10bfloat16_tEfNS_4arch4Sm80ELb0ELb1ELb0ELb1ELb0ELb0ELb1ELb0EEENS1_21CollectiveEpilogueFwdINS6_IJS8_SA_S9_EEENS6_IJNS7_ILi1EEESI_SI_EEESC_SE_Li256ELb1ELb1ELb0ELb0EEENS1_19SingleTileSchedulerILb1ELb0ELb1ELi128EEEEEEEEEvNT_6ParamsE)
        /*0048*/ 	.short	0x0210
        /*004a*/ 	.short	0x0418


	//----- nvinfo : EIATTR_SW_WAR
	.align		4
.L_500:
        /*004c*/ 	.byte	0x04, 0x36
        /*004e*/ 	.short	(.L_502 - .L_501)
.L_501:
        /*0050*/ 	.word	0x00000008
.L_502:


//--------------------- .nv.info._ZN7cutlass13device_kernelIN5flash19enable_sm80_to_sm89INS1_16FlashAttnFwdSm80INS1_25CollectiveMainloopFwdSm80ILi8ELi1ELb0EN4cute5tupleIJNS5_1CILi128EEENS7_ILi32EEENS7_ILi256EEEEEELi256ENS_10bfloat16_tEfNS_4arch4Sm80ELb0ELb1ELb0ELb1ELb0ELb1ELb1ELb0EEENS1_21CollectiveEpilogueFwdINS6_IJS8_SA_S9_EEENS6_IJNS7_ILi1EEESI_SI_EEESC_SE_Li256ELb1ELb1ELb0ELb0EEENS1_19SingleTileSchedulerILb1ELb0ELb1ELi128EEEEEEEEEvNT_6ParamsE --------------------------
	.section	.nv.info._ZN7cutlass13device_kernelIN5flash19enable_sm80_to_sm89INS1_16FlashAttnFwdSm80INS1_25CollectiveMainloopFwdSm80ILi8ELi1ELb0EN4cute5tupleIJNS5_1CILi128EEENS7_ILi32EEENS7_ILi256EEEEEELi256ENS_10bfloat16_tEfNS_4arch4Sm80ELb0ELb1ELb0ELb1ELb0ELb1ELb1ELb0EEENS1_21CollectiveEpilogueFwdINS6_IJS8_SA_S9_EEENS6_IJNS7_ILi1EEESI_SI_EEESC_SE_Li256ELb1ELb1ELb0ELb0EEENS1_19SingleTileSchedulerILb1ELb0ELb1ELi128EEEEEEEEEvNT_6ParamsE,"",@"SHT_CUDA_INFO"
	.sectionflags	@""
	.align	4


	//----- nvinfo : EIATTR_CUDA_API_VERSION
	.align		4
        /*0000*/ 	.byte	0x04, 0x37
        /*0002*/ 	.short	(.L_504 - .L_503)
.L_503:
        /*0004*/ 	.word	0x00000082


	//----- nvinfo : EIATTR_KPARAM_INFO
	.align		4
.L_504:
        /*0008*/ 	.byte	0x04, 0x17
        /*000a*/ 	.short	(.L_506 - .L_505)
.L_505:
        /*000c*/ 	.word	0x00000000
        /*0010*/ 	.short	0x0000
        /*0012*/ 	.short	0x0000
        /*0014*/ 	.byte	0x00, 0xf0, 0x61, 0x10


	//----- nvinfo : EIATTR_SPARSE_MMA_MASK
	.align		4
.L_506:
        /*0018*/ 	.byte	0x03, 0x50
        /*001a*/ 	.short	0x0000


	//----- nvinfo : EIATTR_MAXREG_COUNT
	.align		4
        /*001c*/ 	.byte	0x03, 0x1b
        /*001e*/ 	.short	0x00ff


	//----- nvinfo : EIATTR_MERCURY_ISA_VERSION
	.align		4
        /*0020*/ 	.byte	0x03, 0x5f
        /*0022*/ 	.short	0x0101


	//----- nvinfo : EIATTR_EXIT_INSTR_OFFSETS
	.align		4
        /*0024*/ 	.byte	0x04, 0x1c
        /*0026*/ 	.short	(.L_508 - .L_507)


	//   ....[0]....
.L_507:
        /*0028*/ 	.word	0x00000010


	//----- nvinfo : EIATTR_MAX_THREADS
	.align		4
.L_508:
        /*002c*/ 	.byte	0x04, 0x05
        /*002e*/ 	.short	(.L_510 - .L_509)
.L_509:
        /*0030*/ 	.word	0x00000100
        /*0034*/ 	.word	0x00000001
        /*0038*/ 	.word	0x00000001


	//----- nvinfo : EIATTR_CBANK_PARAM_SIZE
	.align		4
.L_510:
        /*003c*/ 	.byte	0x03, 0x19
        /*003e*/ 	.short	0x0418


	//----- nvinfo : EIATTR_PARAM_CBANK
	.align		4
        /*0040*/ 	.byte	0x04, 0x0a
        /*0042*/ 	.short	(.L_512 - .L_511)
	.align		4
.L_511:
        /*0044*/ 	.word	index@(.nv.constant0._ZN7cutlass13device_kernelIN5flash19enable_sm80_to_sm89INS1_16FlashAttnFwdSm80INS1_25CollectiveMainloopFwdSm80ILi8ELi1ELb0EN4cute5tupleIJNS5_1CILi128EEENS7_ILi32EEENS7_ILi256EEEEEELi256ENS_10bfloat16_tEfNS_4arch4Sm80ELb0ELb1ELb0ELb1ELb0ELb1ELb1ELb0EEENS1_21CollectiveEpilogueFwdINS6_IJS8_SA_S9_EEENS6_IJNS7_ILi1EEESI_SI_EEESC_SE_Li256ELb1ELb1ELb0ELb0EEENS1_19SingleTileSchedulerILb1ELb0ELb1ELi128EEEEEEEEEvNT_6ParamsE)
        /*0048*/ 	.short	0x0210
        /*004a*/ 	.short	0x0418


	//----- nvinfo : EIATTR_SW_WAR
	.align		4
.L_512:
        /*004c*/ 	.byte	0x04, 0x36
        /*004e*/ 	.short	(.L_514 - .L_513)
.L_513:
        /*0050*/ 	.word	0x00000008
.L_514:


//--------------------- .nv.info._ZN7cutlass13device_kernelIN5flash19enable_sm80_to_sm89INS1_16FlashAttnFwdSm80INS1_25CollectiveMainloopFwdSm80ILi8ELi1ELb1EN4cute5tupleIJNS5_1CILi128EEENS7_ILi64EEENS7_ILi256EEEEEELi256ENS_10bfloat16_tEfNS_4arch4Sm80ELb1ELb0ELb0ELb0ELb0ELb0ELb1ELb0EEENS1_21CollectiveEpilogueFwdINS6_IJS8_SA_S9_EEENS6_IJNS7_ILi1EEESI_SI_EEESC_SE_Li256ELb0ELb1ELb0ELb0EEENS1_30DynamicPersistentTileSchedulerILi256ELi256ELb0ELb1ELb0EEEEEEEEEvNT_6ParamsE --------------------------
	.section	.nv.info._ZN7cutlass13device_kernelIN5flash19enable_sm80_to_sm89INS1_16FlashAttnFwdSm80INS1_25CollectiveMainloopFwdSm80ILi8ELi1ELb1EN4cute5tupleIJNS5_1CILi128EEENS7_ILi64EEENS7_ILi256EEEEEELi256ENS_10bfloat16_tEfNS_4arch4Sm80ELb1ELb0ELb0ELb0ELb0ELb0ELb1ELb0EEENS1_21CollectiveEpilogueFwdINS6_IJS8_SA_S9_EEENS6_IJNS7_ILi1EEESI_SI_EEESC_SE_Li256ELb0ELb1ELb0ELb0EEENS1_30DynamicPersistentTileSchedulerILi256ELi256ELb0ELb1ELb0EEEEEEEEEvNT_6ParamsE,"",@"SHT_CUDA_INFO"
	.sectionflags	@""
	.align	4


	//----- nvinfo : EIATTR_CUDA_API_VERSION
	.align		4
        /*0000*/ 	.byte	0x04, 0x37
        /*0002*/ 	.short	(.L_516 - .L_515)
.L_515:
        /*0004*/ 	.word	0x00000082


	//----- nvinfo : EIATTR_KPARAM_INFO
	.align		4
.L_516:
        /*0008*/ 	.byte	0x04, 0x17
        /*000a*/ 	.short	(.L_518 - .L_517)
.L_517:
        /*000c*/ 	.word	0x00000000
        /*0010*/ 	.short	0x0000
        /*0012*/ 	.short	0x0000
        /*0014*/ 	.byte	0x00, 0xf0, 0xa1, 0x10


	//----- nvinfo : EIATTR_SPARSE_MMA_MASK
	.align		4
.L_518:
        /*0018*/ 	.byte	0x03, 0x50
        /*001a*/ 	.short	0x0000


	//----- nvinfo : EIATTR_MAXREG_COUNT
	.align		4
        /*001c*/ 	.byte	0x03, 0x1b
        /*001e*/ 	.short	0x00ff


	//----- nvinfo : EIATTR_MERCURY_ISA_VERSION
	.align		4
        /*0020*/ 	.byte	0x03, 0x5f
        /*0022*/ 	.short	0x0101


	//----- nvinfo : EIATTR_EXIT_INSTR_OFFSETS
	.align		4
        /*0024*/ 	.byte	0x04, 0x1c
        /*0026*/ 	.short	(.L_520 - .L_519)


	//   ....[0]....
.L_519:
        /*0028*/ 	.word	0x00000010


	//----- nvinfo : EIATTR_MAX_THREADS
	.align		4
.L_520:
        /*002c*/ 	.byte	0x04, 0x05
        /*002e*/ 	.short	(.L_522 - .L_521)
.L_521:
        /*0030*/ 	.word	0x00000100
        /*0034*/ 	.word	0x00000001
        /*0038*/ 	.word	0x00000001


	//----- nvinfo : EIATTR_CBANK_PARAM_SIZE
	.align		4
.L_522:
        /*003c*/ 	.byte	0x03, 0x19
        /*003e*/ 	.short	0x0428


	//----- nvinfo : EIATTR_PARAM_CBANK
	.align		4
        /*0040*/ 	.byte	0x04, 0x0a
        /*0042*/ 	.short	(.L_524 - .L_523)
	.align		4
.L_523:
        /*0044*/ 	.word	index@(.nv.constant0._ZN7cutlass13device_kernelIN5flash19enable_sm80_to_sm89INS1_16FlashAttnFwdSm80INS1_25CollectiveMainloopFwdSm80ILi8ELi1ELb1EN4cute5tupleIJNS5_1CILi128EEENS7_ILi64EEENS7_ILi256EEEEEELi256ENS_10bfloat16_tEfNS_4arch4Sm80ELb1ELb0ELb0ELb0ELb0ELb0ELb1ELb0EEENS1_21CollectiveEpilogueFwdINS6_IJS8_SA_S9_EEENS6_IJNS7_ILi1EEESI_SI_EEESC_SE_Li256ELb0ELb1ELb0ELb0EEENS1_30DynamicPersistentTileSchedulerILi256ELi256ELb0ELb1ELb0EEEEEEEEEvNT_6ParamsE)
        /*0048*/ 	.short	0x0210
        /*004a*/ 	.short	0x0428


	//----- nvinfo : EIATTR_SW_WAR
	.align		4
.L_524:
        /*004c*/ 	.byte	0x04, 0x36
        /*004e*/ 	.short	(.L_526 - .L_525)
.L_525:
        /*0050*/ 	.word	0x00000008
.L_526:


//--------------------- .nv.info._ZN7cutlass13device_kernelIN5flash19enable_sm80_to_sm89INS1_16FlashAttnFwdSm80INS1_25CollectiveMainloopFwdSm80ILi8ELi1ELb1EN4cute5tupleIJNS5_1CILi128EEENS7_ILi64EEENS7_ILi256EEEEEELi256ENS_10bfloat16_tEfNS_4arch4Sm80ELb1ELb0ELb0ELb1ELb0ELb0ELb1ELb0EEENS1_21CollectiveEpilogueFwdINS6_IJS8_SA_S9_EEENS6_IJNS7_ILi1EEESI_SI_EEESC_SE_Li256ELb1ELb1ELb0ELb0EEENS1_19SingleTileSchedulerILb1ELb0ELb1ELi128EEEEEEEEEvNT_6ParamsE --------------------------
	.section	.nv.info._ZN7cutlass13device_kernelIN5flash19enable_sm80_to_sm89INS1_16FlashAttnFwdSm80INS1_25CollectiveMainloopFwdSm80ILi8ELi1ELb1EN4cute5tupleIJNS5_1CILi128EEENS7_ILi64EEENS7_ILi256EEEEEELi256ENS_10bfloat16_tEfNS_4arch4Sm80ELb1ELb0ELb0ELb1ELb0ELb0ELb1ELb0EEENS1_21CollectiveEpilogueFwdINS6_IJS8_SA_S9_EEENS6_IJNS7_ILi1EEESI_SI_EEESC_SE_Li256ELb1ELb1ELb0ELb0EEENS1_19SingleTileSchedulerILb1ELb0ELb1ELi128EEEEEEEEEvNT_6ParamsE,"",@"SHT_CUDA_INFO"
	.sectionflags	@""
	.align	4


	//----- nvinfo : EIATTR_CUDA_API_VERSION
	.align		4
        /*0000*/ 	.byte	0x04, 0x37
        /*0002*/ 	.short	(.L_528 - .L_527)
.L_527:
        /*0004*/ 	.word	0x00000082


	//----- nvinfo : EIATTR_KPARAM_INFO
	.align		4
.L_528:
        /*0008*/ 	.byte	0x04, 0x17
        /*000a*/ 	.short	(.L_530 - .L_529)
.L_529:
        /*000c*/ 	.word	0x00000000
        /*0010*/ 	.short	0x0000
        /*0012*/ 	.short	0x0000
        /*0014*/ 	.byte	0x00, 0xf0, 0x61, 0x10


	//----- nvinfo : EIATTR_SPARSE_MMA_MASK
	.align		4
.L_530:
        /*0018*/ 	.byte	0x03, 0x50
        /*001a*/ 	.short	0x0000


	//----- nvinfo : EIATTR_MAXREG_COUNT
	.align		4
        /*001c*/ 	.byte	0x03, 0x1b
        /*001e*/ 	.short	0x00ff


	//----- nvinfo : EIATTR_MERCURY_ISA_VERSION
	.align		4
        /*0020*/ 	.byte	0x03, 0x5f
        /*0022*/ 	.short	0x0101


	//----- nvinfo : EIATTR_EXIT_INSTR_OFFSETS
	.align		4
        /*0024*/ 	.byte	0x04, 0x1c
        /*0026*/ 	.short	(.L_532 - .L_531)


	//   ....[0]....
.L_531:
        /*0028*/ 	.word	0x00000010


	//----- nvinfo : EIATTR_MAX_THREADS
	.align		4
.L_532:
        /*002c*/ 	.byte	0x04, 0x05
        /*002e*/ 	.short	(.L_534 - .L_533)
.L_533:
        /*0030*/ 	.word	0x00000100
        /*0034*/ 	.word	0x00000001
        /*0038*/ 	.word	0x00000001


	//----- nvinfo : EIATTR_CBANK_PARAM_SIZE
	.align		4
.L_534:
        /*003c*/ 	.byte	0x03, 0x19
        /*003e*/ 	.short	0x0418


	//----- nvinfo : EIATTR_PARAM_CBANK
	.align		4
        /*0040*/ 	.byte	0x04, 0x0a
        /*0042*/ 	.short	(.L_536 - .L_535)
	.align		4
.L_535:
        /*0044*/ 	.word	index@(.nv.constant0._ZN7cutlass13device_kernelIN5flash19enable_sm80_to_sm89INS1_16FlashAttnFwdSm80INS1_25CollectiveMainloopFwdSm80ILi8ELi1ELb1EN4cute5tupleIJNS5_1CILi128EEENS7_ILi64EEENS7_ILi256EEEEEELi256ENS_10bfloat16_tEfNS_4arch4Sm80ELb1ELb0ELb0ELb1ELb0ELb0ELb1ELb0EEENS1_21CollectiveEpilogueFwdINS6_IJS8_SA_S9_EEENS6_IJNS7_ILi1EEESI_SI_EEESC_SE_Li256ELb1ELb1ELb0ELb0EEENS1_19SingleTileSchedulerILb1ELb0ELb1ELi128EEEEEEEEEvNT_6ParamsE)
        /*0048*/ 	.short	0x0210
        /*004a*/ 	.short	0x0418


	//----- nvinfo : EIATTR_SW_WAR
	.align		4
.L_536:
        /*004c*/ 	.byte	0x04, 0x36
        /*004e*/ 	.short	(.L_538 - .L_537)
.L_537:
        /*0050*/ 	.word	0x00000008
.L_538:


//--------------------- .nv.info._ZN7cutlass13device_kernelIN5flash19enable_sm80_to_sm89INS1_16FlashAttnFwdSm80INS1_25CollectiveMainloopFwdSm80ILi8ELi1ELb0EN4cute5tupleIJNS5_1CILi128EEENS7_ILi32EEENS7_ILi256EEEEEELi256ENS_10bfloat16_tEfNS_4arch4Sm80ELb1ELb0ELb0ELb1ELb0ELb1ELb1ELb0EEENS1_21CollectiveEpilogueFwdINS6_IJS8_SA_S9_EEENS6_IJNS7_ILi1EEESI_SI_EEESC_SE_Li256ELb1ELb1ELb0ELb0EEENS1_19SingleTileSchedulerILb1ELb0ELb1ELi128EEEEEEEEEvNT_6ParamsE --------------------------
	.section	.nv.info._ZN7cutlass13device_kernelIN5flash19enable_sm80_to_sm89INS1_16FlashAttnFwdSm80INS1_25CollectiveMainloopFwdSm80ILi8ELi1ELb0EN4cute5tupleIJNS5_1CILi128EEENS7_ILi32EEENS7_ILi256EEEEEELi256ENS_10bfloat16_tEfNS_4arch4Sm80ELb1ELb0ELb0ELb1ELb0ELb1ELb1ELb0EEENS1_21CollectiveEpilogueFwdINS6_IJS8_SA_S9_EEENS6_IJNS7_ILi1EEESI_SI_EEESC_SE_Li256ELb1ELb1ELb0ELb0EEENS1_19SingleTileSchedulerILb1ELb0ELb1ELi128EEEEEEEEEvNT_6ParamsE,"",@"SHT_CUDA_INFO"
	.sectionflags	@""
	.align	4


	//----- nvinfo : EIATTR_CUDA_API_VERSION
	.align		4
        /*0000*/ 	.byte	0x04, 0x37
        /*0002*/ 	.short	(.L_540 - .L_539)
.L_539:
        /*0004*/ 	.word	0x00000082


	//----- nvinfo : EIATTR_KPARAM_INFO
	.align		4
.L_540:
        /*0008*/ 	.byte	0x04, 0x17
        /*000a*/ 	.short	(.L_542 - .L_541)
.L_541:
        /*000c*/ 	.word	0x00000000
        /*0010*/ 	.short	0x0000
        /*0012*/ 	.short	0x0000
        /*0014*/ 	.byte	0x00, 0xf0, 0x61, 0x10


	//----- nvinfo : EIATTR_SPARSE_MMA_MASK
	.align		4
.L_542:
        /*0018*/ 	.byte	0x03, 0x50
        /*001a*/ 	.short	0x0000


	//----- nvinfo : EIATTR_MAXREG_COUNT
	.align		4
        /*001c*/ 	.byte	0x03, 0x1b
        /*001e*/ 	.short	0x00ff


	//----- nvinfo : EIATTR_MERCURY_ISA_VERSION
	.align		4
        /*0020*/ 	.byte	0x03, 0x5f
        /*0022*/ 	.short	0x0101


	//----- nvinfo : EIATTR_EXIT_INSTR_OFFSETS
	.align		4
        /*0024*/ 	.byte	0x04, 0x1c
        /*0026*/ 	.short	(.L_544 - .L_543)


	//   ....[0]....
.L_543:
        /*0028*/ 	.word	0x00000010


	//----- nvinfo : EIATTR_MAX_THREADS
	.align		4
.L_544:
        /*002c*/ 	.byte	0x04, 0x05
        /*002e*/ 	.short	(.L_546 - .L_545)
.L_545:
        /*0030*/ 	.word	0x00000100
        /*0034*/ 	.word	0x00000001
        /*0038*/ 	.word	0x00000001


	//----- nvinfo : EIATTR_CBANK_PARAM_SIZE
	.align		4
.L_546:
        /*003c*/ 	.byte	0x03, 0x19
        /*003e*/ 	.short	0x0418


	//----- nvinfo : EIATTR_PARAM_CBANK
	.align		4
        /*0040*/ 	.byte	0x04, 0x0a
        /*0042*/ 	.short	(.L_548 - .L_547)
	.align		4
.L_547:
        /*0044*/ 	.word	index@(.nv.constant0._ZN7cutlass13device_kernelIN5flash19enable_sm80_to_sm89INS1_16FlashAttnFwdSm80INS1_25CollectiveMainloopFwdSm80ILi8ELi1ELb0EN4cute5tupleIJNS5_1CILi128EEENS7_ILi32EEENS7_ILi256EEEEEELi256ENS_10bfloat16_tEfNS_4arch4Sm80ELb1ELb0ELb0ELb1ELb0ELb1ELb1ELb0EEENS1_21CollectiveEpilogueFwdINS6_IJS8_SA_S9_EEENS6_IJNS7_ILi1EEESI_SI_EEESC_SE_Li256ELb1ELb1ELb0ELb0EEENS1_19SingleTileSchedulerILb1ELb0ELb1ELi128EEEEEEEEEvNT_6ParamsE)
        /*0048*/ 	.short	0x0210
        /*004a*/ 	.short	0x0418


	//----- nvinfo : EIATTR_SW_WAR
	.align		4
.L_548:
        /*004c*/ 	.byte	0x04, 0x36
        /*004e*/ 	.short	(.L_550 - .L_549)
.L_549:
        /*0050*/ 	.word	0x00000008
.L_550:


//--------------------- .nv.info._ZN7cutlass13device_kernelIN5flash19enable_sm80_to_sm89INS1_16FlashAttnFwdSm80INS1_25CollectiveMainloopFwdSm80ILi8ELi1ELb0EN4cute5tupleIJNS5_1CILi128EEENS7_ILi96EEENS7_ILi256EEEEEELi256ENS_10bfloat16_tEfNS_4arch4Sm80ELb0ELb0ELb0ELb0ELb0ELb0ELb1ELb0EEENS1_21CollectiveEpilogueFwdINS6_IJS8_SA_S9_EEENS6_IJNS7_ILi1EEESI_SI_EEESC_SE_Li256ELb0ELb1ELb0ELb0EEENS1_19SingleTileSchedulerILb0ELb0ELb1ELi128EEEEEEEEEvNT_6ParamsE --------------------------
	.section	.nv.info._ZN7cutlass13device_kernelIN5flash19enable_sm80_to_sm89INS1_16FlashAttnFwdSm80INS1_25CollectiveMainloopFwdSm80ILi8ELi1ELb0EN4cute5tupleIJNS5_1CILi128EEENS7_ILi96EEENS7_ILi256EEEEEELi256ENS_10bfloat16_tEfNS_4arch4Sm80ELb0ELb0ELb0ELb0ELb0ELb0ELb1ELb0EEENS1_21CollectiveEpilogueFwdINS6_IJS8_SA_S9_EEENS6_IJNS7_ILi1EEESI_SI_EEESC_SE_Li256ELb0ELb1ELb0ELb0EEENS1_19SingleTileSchedulerILb0ELb0ELb1ELi128EEEEEEEEEvNT_6ParamsE,"",@"SHT_CUDA_INFO"
	.sectionflags	@""
	.align	4


	//----- nvinfo : EIATTR_CUDA_API_VERSION
	.align		4
        /*0000*/ 	.byte	0x04, 0x37
        /*0002*/ 	.short	(.L_552 - .L_551)
.L_551:
        /*0004*/ 	.word	0x00000082


	//----- nvinfo : EIATTR_KPARAM_INFO
	.align		4
.L_552:
        /*0008*/ 	.byte	0x04, 0x17
        /*000a*/ 	.short	(.L_554 - .L_553)
.L_553:
        /*000c*/ 	.word	0x00000000
        /*0010*/ 	.short	0x0000
        /*0012*/ 	.short	0x0000
        /*0014*/ 	.byte	0x00, 0xf0, 0x61, 0x10


	//----- nvinfo : EIATTR_SPARSE_MMA_MASK
	.align		4
.L_554:
        /*0018*/ 	.byte	0x03, 0x50
        /*001a*/ 	.short	0x0000


	//----- nvinfo : EIATTR_MAXREG_COUNT
	.align		4
        /*001c*/ 	.byte	0x03, 0x1b
        /*001e*/ 	.short	0x00ff


	//----- nvinfo : EIATTR_MERCURY_ISA_VERSION
	.align		4
        /*0020*/ 	.byte	0x03, 0x5f
        /*0022*/ 	.short	0x0101


	//----- nvinfo : EIATTR_EXIT_INSTR_OFFSETS
	.align		4
        /*0024*/ 	.byte	0x04, 0x1c
        /*0026*/ 	.short	(.L_556 - .L_555)


	//   ....[0]....
.L_555:
        /*0028*/ 	.word	0x00000010


	//----- nvinfo : EIATTR_MAX_THREADS
	.align		4
.L_556:
        /*002c*/ 	.byte	0x04, 0x05
        /*002e*/ 	.short	(.L_558 - .L_557)
.L_557:
        /*0030*/ 	.word	0x00000100
        /*0034*/ 	.word	0x00000001
        /*0038*/ 	.word	0x00000001


	//----- nvinfo : EIATTR_CBANK_PARAM_SIZE
	.align		4
.L_558:
        /*003c*/ 	.byte	0x03, 0x19
        /*003e*/ 	.short	0x0418


	//----- nvinfo : EIATTR_PARAM_CBANK
	.align		4
        /*0040*/ 	.byte	0x04, 0x0a
        /*0042*/ 	.short	(.L_560 - .L_559)
	.align		4
.L_559:
        /*0044*/ 	.word	index@(.nv.constant0._ZN7cutlass13device_kernelIN5flash19enable_sm80_to_sm89INS1_16FlashAttnFwdSm80INS1_25CollectiveMainloopFwdSm80ILi8ELi1ELb0EN4cute5tupleIJNS5_1CILi128EEENS7_ILi96EEENS7_ILi256EEEEEELi256ENS_10bfloat16_tEfNS_4arch4Sm80ELb0ELb0ELb0ELb0ELb0ELb0ELb1ELb0EEENS1_21CollectiveEpilogueFwdINS6_IJS8_SA_S9_EEENS6_IJNS7_ILi1EEESI_SI_EEESC_SE_Li256ELb0ELb1ELb0ELb0EEENS1_19SingleTileSchedulerILb0ELb0ELb1ELi128EEEEEEEEEvNT_6ParamsE)
        /*0048*/ 	.short	0x0210
        /*004a*/ 	.short	0x0418


	//----- nvinfo : EIATTR_SW_WAR
	.align		4
.L_560:
        /*004c*/ 	.byte	0x04, 0x36
        /*004e*/ 	.short	(.L_562 - .L_561)
.L_561:
        /*0050*/ 	.word	0x00000008
.L_562:


//--------------------- .nv.info._ZN7cutlass13device_kernelIN5flash19enable_sm80_to_sm89INS1_16FlashAttnFwdSm80INS1_25CollectiveMainloopFwdSm80ILi8ELi1ELb0EN4cute5tupleIJNS5_1CILi128EEENS7_ILi96EEENS7_ILi256EEEEEELi256ENS_10bfloat16_tEfNS_4arch4Sm80ELb0ELb0ELb0ELb1ELb0ELb0ELb1ELb0EEENS1_21CollectiveEpilogueFwdINS6_IJS8_SA_S9_EEENS6_IJNS7_ILi1EEESI_SI_EEESC_SE_Li256ELb1ELb1ELb0ELb0EEENS1_19SingleTileSchedulerILb1ELb0ELb1ELi128EEEEEEEEEvNT_6ParamsE --------------------------
	.section	.nv.info._ZN7cutlass13device_kernelIN5flash19enable_sm80_to_sm89INS1_16FlashAttnFwdSm80INS1_25CollectiveMainloopFwdSm80ILi8ELi1ELb0EN4cute5tupleIJNS5_1CILi128EEENS7_ILi96EEENS7_ILi256EEEEEELi256ENS_10bfloat16_tEfNS_4arch4Sm80ELb0ELb0ELb0ELb1ELb0ELb0ELb1ELb0EEENS1_21CollectiveEpilogueFwdINS6_IJS8_SA_S9_EEENS6_IJNS7_ILi1EEESI_SI_EEESC_SE_Li256ELb1ELb1ELb0ELb0EEENS1_19SingleTileSchedulerILb1ELb0ELb1ELi128EEEEEEEEEvNT_6ParamsE,"",@"SHT_CUDA_INFO"
	.sectionflags	@""
	.align	4


	//----- nvinfo : EIATTR_CUDA_API_VERSION
	.align		4
        /*0000*/ 	.byte	0x04, 0x37
        /*0002*/ 	.short	(.L_564 - .L_563)
.L_563:
        /*0004*/ 	.word	0x00000082


	//----- nvinfo : EIATTR_KPARAM_INFO
	.align		4
.L_564:
        /*0008*/ 	.byte	0x04, 0x17
        /*000a*/ 	.short	(.L_566 - .L_565)
.L_565:
        /*000c*/ 	.word	0x00000000
        /*0010*/ 	.short	0x0000
        /*0012*/ 	.short	0x0000
        /*0014*/ 	.byte	0x00, 0xf0, 0x61, 0x10


	//----- nvinfo : EIATTR_SPARSE_MMA_MASK
	.align		4
.L_566:
        /*0018*/ 	.byte	0x03, 0x50
        /*001a*/ 	.short	0x0000


	//----- nvinfo : EIATTR_MAXREG_COUNT
	.align		4
        /*001c*/ 	.byte	0x03, 0x1b
        /*001e*/ 	.short	0x00ff


	//----- nvinfo : EIATTR_MERCURY_ISA_VERSION
	.align		4
        /*0020*/ 	.byte	0x03, 0x5f
        /*0022*/ 	.short	0x0101


	//----- nvinfo : EIATTR_EXIT_INSTR_OFFSETS
	.align		4
        /*0024*/ 	.byte	0x04, 0x1c
        /*0026*/ 	.short	(.L_568 - .L_567)


	//   ....[0]....
.L_567:
        /*0028*/ 	.word	0x00000010


	//----- nvinfo : EIATTR_MAX_THREADS
	.align		4
.L_568:
        /*002c*/ 	.byte	0x04, 0x05
        /*002e*/ 	.short	(.L_570 - .L_569)
.L_569:
        /*0030*/ 	.word	0x00000100
        /*0034*/ 	.word	0x00000001
        /*0038*/ 	.word	0x00000001


	//----- nvinfo : EIATTR_CBANK_PARAM_SIZE
	.align		4
.L_570:
        /*003c*/ 	.byte	0x03, 0x19
        /*003e*/ 	.short	0x0418


	//----- nvinfo : EIATTR_PARAM_CBANK
	.align		4
        /*0040*/ 	.byte	0x04, 0x0a
        /*0042*/ 	.short	(.L_572 - .L_571)
	.align		4
.L_571:
        /*0044*/ 	.word	index@(.nv.constant0._ZN7cutlass13device_kernelIN5flash19enable_sm80_to_sm89INS1_16FlashAttnFwdSm80INS1_25CollectiveMainloopFwdSm80ILi8ELi1ELb0EN4cute5tupleIJNS5_1CILi128EEENS7_ILi96EEENS7_ILi256EEEEEELi256ENS_10bfloat16_tEfNS_4arch4Sm80ELb0ELb0ELb0ELb1ELb0ELb0ELb1ELb0EEENS1_21CollectiveEpilogueFwdINS6_IJS8_SA_S9_EEENS6_IJNS7_ILi1EEESI_SI_EEESC_SE_Li256ELb1ELb1ELb0ELb0EEENS1_19SingleTileSchedulerILb1ELb0ELb1ELi128EEEEEEEEEvNT_6ParamsE)
        /*0048*/ 	.short	0x0210
        /*004a*/ 	.short	0x0418


	//----- nvinfo : EIATTR_SW_WAR
	.align		4
.L_572:
        /*004c*/ 	.byte	0x04, 0x36
        /*004e*/ 	.short	(.L_574 - .L_573)
.L_573:
        /*0050*/ 	.word	0x00000008
.L_574:


//--------------------- .nv.info._ZN7cutlass13device_kernelIN5flash19enable_sm80_to_sm89INS1_16FlashAttnFwdSm80INS1_25CollectiveMainloopFwdSm80ILi8ELi1ELb0EN4cute5tupleIJNS5_1CILi128EEENS7_ILi48EEENS7_ILi256EEEEEELi256ENS_10bfloat16_tEfNS_4arch4Sm80ELb0ELb0ELb0ELb1ELb0ELb1ELb1ELb0EEENS1_21CollectiveEpilogueFwdINS6_IJS8_SA_S9_EEENS6_IJNS7_ILi1EEESI_SI_EEESC_SE_Li256ELb1ELb1ELb0ELb0EEENS1_19SingleTileSchedulerILb1ELb0ELb1ELi128EEEEEEEEEvNT_6ParamsE --------------------------
	.section	.nv.info._ZN7cutlass13device_kernelIN5flash19enable_sm80_to_sm89INS1_16FlashAttnFwdSm80INS1_25CollectiveMainloopFwdSm80ILi8ELi1ELb0EN4cute5tupleIJNS5_1CILi128EEENS7_ILi48EEENS7_ILi256EEEEEELi256ENS_10bfloat16_tEfNS_4arch4Sm80ELb0ELb0ELb0ELb1ELb0ELb1ELb1ELb0EEENS1_21CollectiveEpilogueFwdINS6_IJS8_SA_S9_EEENS6_IJNS7_ILi1EEESI_SI_EEESC_SE_Li256ELb1ELb1ELb0ELb0EEENS1_19SingleTileSchedulerILb1ELb0ELb1ELi128EEEEEEEEEvNT_6ParamsE,"",@"SHT_CUDA_INFO"
	.sectionflags	@""
	.align	4


	//----- nvinfo : EIATTR_CUDA_API_VERSION
	.align		4
        /*0000*/ 	.byte	0x04, 0x37
        /*0002*/ 	.short	(.L_576 - .L_575)
.L_575:
        /*0004*/ 	.word	0x00000082


	//----- nvinfo : EIATTR_KPARAM_INFO
	.align		4
.L_576:
        /*0008*/ 	.byte	0x04, 0x17
        /*000a*/ 	.short	(.L_578 - .L_577)
.L_577:
        /*000c*/ 	.word	0x00000000
        /*0010*/ 	.short	0x0000
        /*0012*/ 	.short	0x0000
        /*0014*/ 	.byte	0x00, 0xf0, 0x61, 0x10


	//----- nvinfo : EIATTR_SPARSE_MMA_MASK
	.align		4
.L_578:
        /*0018*/ 	.byte	0x03, 0x50
        /*001a*/ 	.short	0x0000


	//----- nvinfo : EIATTR_MAXREG_COUNT
	.align		4
        /*001c*/ 	.byte	0x03, 0x1b
        /*001e*/ 	.short	0x00ff


	//----- nvinfo : EIATTR_MERCURY_ISA_VERSION
	.align		4
        /*0020*/ 	.byte	0x03, 0x5f
        /*0022*/ 	.short	0x0101


	//----- nvinfo : EIATTR_EXIT_INSTR_OFFSETS
	.align		4
        /*0024*/ 	.byte	0x04, 0x1c
        /*0026*/ 	.short	(.L_580 - .L_579)


	//   ....[0]....
.L_579:
        /*0028*/ 	.word	0x00000010


	//----- nvinfo : EIATTR_MAX_THREADS
	.align		4
.L_580:
        /*002c*/ 	.byte	0x04, 0x05
        /*002e*/ 	.short	(.L_582 - .L_581)
.L_581:
        /*0030*/ 	.word	0x00000100
        /*0034*/ 	.word	0x00000001
        /*0038*/ 	.word	0x00000001


	//----- nvinfo : EIATTR_CBANK_PARAM_SIZE
	.align		4
.L_582:
        /*003c*/ 	.byte	0x03, 0x19
        /*003e*/ 	.short	0x0418


	//----- nvinfo : EIATTR_PARAM_CBANK
	.align		4
        /*0040*/ 	.byte	0x04, 0x0a
        /*0042*/ 	.short	(.L_584 - .L_583)
	.align		4
.L_583:
        /*0044*/ 	.word	index@(.nv.constant0._ZN7cutlass13device_kernelIN5flash19enable_sm80_to_sm89INS1_16FlashAttnFwdSm80INS1_25CollectiveMainloopFwdSm80ILi8ELi1ELb0EN4cute5tupleIJNS5_1CILi128EEENS7_ILi48EEENS7_ILi256EEEEEELi256ENS_10bfloat16_tEfNS_4arch4Sm80ELb0ELb0ELb0ELb1ELb0ELb1ELb1ELb0EEENS1_21CollectiveEpilogueFwdINS6_IJS8_SA_S9_EEENS6_IJNS7_ILi1EEESI_SI_EEESC_SE_Li256ELb1ELb1ELb0ELb0EEENS1_19SingleTileSchedulerILb1ELb0ELb1ELi128EEEEEEEEEvNT_6ParamsE)
        /*0048*/ 	.short	0x0210
        /*004a*/ 	.short	0x0418


	//----- nvinfo : EIATTR_SW_WAR
	.align		4
.L_584:
        /*004c*/ 	.byte	0x04, 0x36
        /*004e*/ 	.short	(.L_586 - .L_585)
.L_585:
        /*0050*/ 	.word	0x00000008
.L_586:


//--------------------- .nv.info._ZN7cutlass13device_kernelIN5flash19enable_sm80_to_sm89INS1_16FlashAttnFwdSm80INS1_25CollectiveMainloopFwdSm80ILi8ELi1ELb0EN4cute5tupleIJNS5_1CILi128EEENS7_ILi64EEENS7_ILi256EEEEEELi256ENS_10bfloat16_tEfNS_4arch4Sm80ELb0ELb1ELb0ELb0ELb0ELb0ELb1ELb0EEENS1_21CollectiveEpilogueFwdINS6_IJS8_SA_S9_EEENS6_IJNS7_ILi1EEESI_SI_EEESC_SE_Li256ELb0ELb1ELb0ELb0EEENS1_19SingleTileSchedulerILb0ELb0ELb1ELi128EEEEEEEEEvNT_6ParamsE --------------------------
	.section	.nv.info._ZN7cutlass13device_kernelIN5flash19enable_sm80_to_sm89INS1_16FlashAttnFwdSm80INS1_25CollectiveMainloopFwdSm80ILi8ELi1ELb0EN4cute5tupleIJNS5_1CILi128EEENS7_ILi64EEENS7_ILi256EEEEEELi256ENS_10bfloat16_tEfNS_4arch4Sm80ELb0ELb1ELb0ELb0ELb0ELb0ELb1ELb0EEENS1_21CollectiveEpilogueFwdINS6_IJS8_SA_S9_EEENS6_IJNS7_ILi1EEESI_SI_EEESC_SE_Li256ELb0ELb1ELb0ELb0EEENS1_19SingleTileSchedulerILb0ELb0ELb1ELi128EEEEEEEEEvNT_6ParamsE,"",@"SHT_CUDA_INFO"
	.sectionflags	@""
	.align	4


	//----- nvinfo : EIATTR_CUDA_API_VERSION
	.align		4
        /*0000*/ 	.byte	0x04, 0x37
        /*0002*/ 	.short	(.L_588 - .L_587)
.L_587:
        /*0004*/ 	.word	0x00000082


	//----- nvinfo : EIATTR_KPARAM_INFO
	.align		4
.L_588:
        /*0008*/ 	.byte	0x04, 0x17
        /*000a*/ 	.short	(.L_590 - .L_589)
.L_589:
        /*000c*/ 	.word	0x00000000
        /*0010*/ 	.short	0x0000
        /*0012*/ 	.short	0x0000
        /*0014*/ 	.byte	0x00, 0xf0, 0x61, 0x10


	//----- nvinfo : EIATTR_SPARSE_MMA_MASK
	.align		4
.L_590:
        /*0018*/ 	.byte	0x03, 0x50
        /*001a*/ 	.short	0x0000


	//----- nvinfo : EIATTR_MAXREG_COUNT
	.align		4
        /*001c*/ 	.byte	0x03, 0x1b
        /*001e*/ 	.short	0x00ff


	//----- nvinfo : EIATTR_MERCURY_ISA_VERSION
	.align		4
        /*0020*/ 	.byte	0x03, 0x5f
        /*0022*/ 	.short	0x0101


	//----- nvinfo : EIATTR_EXIT_INSTR_OFFSETS
	.align		4
        /*0024*/ 	.byte	0x04, 0x1c
        /*0026*/ 	.short	(.L_592 - .L_591)


	//   ....[0]....
.L_591:
        /*0028*/ 	.word	0x00000010


	//----- nvinfo : EIATTR_MAX_THREADS
	.align		4
.L_592:
        /*002c*/ 	.byte	0x04, 0x05
        /*002e*/ 	.short	(.L_594 - .L_593)
.L_593:
        /*0030*/ 	.word	0x00000100
        /*0034*/ 	.word	0x00000001
        /*0038*/ 	.word	0x00000001


	//----- nvinfo : EIATTR_CBANK_PARAM_SIZE
	.align		4
.L_594:
        /*003c*/ 	.byte	0x03, 0x19
        /*003e*/ 	.short	0x0418


	//----- nvinfo : EIATTR_PARAM_CBANK
	.align		4
        /*0040*/ 	.byte	0x04, 0x0a
        /*0042*/ 	.short	(.L_596 - .L_595)
	.align		4
.L_595:
        /*0044*/ 	.word	index@(.nv.constant0._ZN7cutlass13device_kernelIN5flash19enable_sm80_to_sm89INS1_16FlashAttnFwdSm80INS1_25CollectiveMainloopFwdSm80ILi8ELi1ELb0EN4cute5tupleIJNS5_1CILi128EEENS7_ILi64EEENS7_ILi256EEEEEELi256ENS_10bfloat16_tEfNS_4arch4Sm80ELb0ELb1ELb0ELb0ELb0ELb0ELb1ELb0EEENS1_21CollectiveEpilogueFwdINS6_IJS8_SA_S9_EEENS6_IJNS7_ILi1EEESI_SI_EEESC_SE_Li256ELb0ELb1ELb0ELb0EEENS1_19SingleTileSchedulerILb0ELb0ELb1ELi128EEEEEEEEEvNT_6ParamsE)
        /*0048*/ 	.short	0x0210
        /*004a*/ 	.short	0x0418


	//----- nvinfo : EIATTR_SW_WAR
	.align		4
.L_596:
        /*004c*/ 	.byte	0x04, 0x36
        /*004e*/ 	.short	(.L_598 - .L_597)
.L_597:
        /*0050*/ 	.word	0x00000008
.L_598:


//--------------------- .nv.info._ZN7cutlass13device_kernelIN5flash19enable_sm80_to_sm89INS1_16FlashAttnFwdSm80INS1_25CollectiveMainloopFwdSm80ILi8ELi1ELb0EN4cute5tupleIJNS5_1CILi128EEENS7_ILi64EEENS7_ILi256EEEEEELi256ENS_10bfloat16_tEfNS_4arch4Sm80ELb0ELb1ELb0ELb1ELb0ELb0ELb1ELb0EEENS1_21CollectiveEpilogueFwdINS6_IJS8_SA_S9_EEENS6_IJNS7_ILi1EEESI_SI_EEESC_SE_Li256ELb1ELb1ELb0ELb0EEENS1_19SingleTileSchedulerILb1ELb0ELb1ELi128EEEEEEEEEvNT_6ParamsE --------------------------
	.section	.nv.info._ZN7cutlass13device_kernelIN5flash19enable_sm80_to_sm89INS1_16FlashAttnFwdSm80INS1_25CollectiveMainloopFwdSm80ILi8ELi1ELb0EN4cute5tupleIJNS5_1CILi128EEENS7_ILi64EEENS7_ILi256EEEEEELi256ENS_10bfloat16_tEfNS_4arch4Sm80ELb0ELb1ELb0ELb1ELb0ELb0ELb1ELb0EEENS1_21CollectiveEpilogueFwdINS6_IJS8_SA_S9_EEENS6_IJNS7_ILi1EEESI_SI_EEESC_SE_Li256ELb1ELb1ELb0ELb0EEENS1_19SingleTileSchedulerILb1ELb0ELb1ELi128EEEEEEEEEvNT_6ParamsE,"",@"SHT_CUDA_INFO"
	.sectionflags	@""
	.align	4


	//----- nvinfo : EIATTR_CUDA_API_VERSION
	.align		4
        /*0000*/ 	.byte	0x04, 0x37
        /*0002*/ 	.short	(.L_600 - .L_599)
.L_599:
        /*0004*/ 	.word	0x00000082


	//----- nvinfo : EIATTR_KPARAM_INFO
	.align		4
.L_600:
        /*0008*/ 	.byte	0x04, 0x17
        /*000a*/ 	.short	(.L_602 - .L_601)
.L_601:
        /*000c*/ 	.word	0x00000000
        /*0010*/ 	.short	0x0000
        /*0012*/ 	.short	0x0000
        /*0014*/ 	.byte	0x00, 0xf0, 0x61, 0x10


	//----- nvinfo : EIATTR_SPARSE_MMA_MASK
	.align		4
.L_602:
        /*0018*/ 	.byte	0x03, 0x50
        /*001a*/ 	.short	0x0000


	//----- nvinfo : EIATTR_MAXREG_COUNT
	.align		4
        /*001c*/ 	.byte	0x03, 0x1b
        /*001e*/ 	.short	0x00ff


	//----- nvinfo : EIATTR_MERCURY_ISA_VERSION
	.align		4
        /*0020*/ 	.byte	0x03, 0x5f
        /*0022*/ 	.short	0x0101


	//----- nvinfo : EIATTR_EXIT_INSTR_OFFSETS
	.align		4
        /*0024*/ 	.byte	0x04, 0x1c
        /*0026*/ 	.short	(.L_604 - .L_603)


	//   ....[0]....
.L_603:
        /*0028*/ 	.word	0x00000010


	//----- nvinfo : EIATTR_MAX_THREADS
	.align		4
.L_604:
        /*002c*/ 	.byte	0x04, 0x05
        /*002e*/ 	.short	(.L_606 - .L_605)
.L_605:
        /*0030*/ 	.word	0x00000100
        /*0034*/ 	.word	0x00000001
        /*0038*/ 	.word	0x00000001


	//----- nvinfo : EIATTR_CBANK_PARAM_SIZE
	.align		4
.L_606:
        /*003c*/ 	.byte	0x03, 0x19
        /*003e*/ 	.short	0x0418


	//----- nvinfo : EIATTR_PARAM_CBANK
	.align		4
        /*0040*/ 	.byte	0x04, 0x0a
        /*0042*/ 	.short	(.L_608 - .L_607)
	.align		4
.L_607:
        /*0044*/ 	.word	index@(.nv.constant0._ZN7cutlass13device_kernelIN5flash19enable_sm80_to_sm89INS1_16FlashAttnFwdSm80INS1_25CollectiveMainloopFwdSm80ILi8ELi1ELb0EN4cute5tupleIJNS5_1CILi128EEENS7_ILi64EEENS7_ILi256EEEEEELi256ENS_10bfloat16_tEfNS_4arch4Sm80ELb0ELb1ELb0ELb1ELb0ELb0ELb1ELb0EEENS1_21CollectiveEpilogueFwdINS6_IJS8_SA_S9_EEENS6_IJNS7_ILi1EEESI_SI_EEESC_SE_Li256ELb1ELb1ELb0ELb0EEENS1_19SingleTileSchedulerILb1ELb0ELb1ELi128EEEEEEEEEvNT_6ParamsE)
        /*0048*/ 	.short	0x0210
        /*004a*/ 	.short	0x0418


	//----- nvinfo : EIATTR_SW_WAR
	.align		4
.L_608:
        /*004c*/ 	.byte	0x04, 0x36
        /*004e*/ 	.short	(.L_610 - .L_609)
.L_609:
        /*0050*/ 	.word	0x00000008
.L_610:


//--------------------- .nv.info._ZN7cutlass13device_kernelIN5flash19enable_sm80_to_sm89INS1_16FlashAttnFwdSm80INS1_25CollectiveMainloopFwdSm80ILi8ELi1ELb0EN4cute5tupleIJNS5_1CILi128EEENS7_ILi48EEENS7_ILi256EEEEEELi256ENS_10bfloat16_tEfNS_4arch4Sm80ELb0ELb1ELb0ELb1ELb0ELb1ELb1ELb0EEENS1_21CollectiveEpilogueFwdINS6_IJS8_SA_S9_EEENS6_IJNS7_ILi1EEESI_SI_EEESC_SE_Li256ELb1ELb1ELb0ELb0EEENS1_19SingleTileSchedulerILb1ELb0ELb1ELi128EEEEEEEEEvNT_6ParamsE --------------------------
	.section	.nv.info._ZN7cutlass13device_kernelIN5flash19enable_sm80_to_sm89INS1_16FlashAttnFwdSm80INS1_25CollectiveMainloopFwdSm80ILi8ELi1ELb0EN4cute5tupleIJNS5_1CILi128EEENS7_ILi48EEENS7_ILi256EEEEEELi256ENS_10bfloat16_tEfNS_4arch4Sm80ELb0ELb1ELb0ELb1ELb0ELb1ELb1ELb0EEENS1_21CollectiveEpilogueFwdINS6_IJS8_SA_S9_EEENS6_IJNS7_ILi1EEESI_SI_EEESC_SE_Li256ELb1ELb1ELb0ELb0EEENS1_19SingleTileSchedulerILb1ELb0ELb1ELi128EEEEEEEEEvNT_6ParamsE,"",@"SHT_CUDA_INFO"
	.sectionflags	@""
	.align	4


	//----- nvinfo : EIATTR_CUDA_API_VERSION
	.align		4
        /*0000*/ 	.byte	0x04, 0x37
        /*0002*/ 	.short	(.L_612 - .L_611)
.L_611:
        /*0004*/ 	.word	0x00000082


	//----- nvinfo : EIATTR_KPARAM_INFO
	.align		4
.L_612:
        /*0008*/ 	.byte	0x04, 0x17
        /*000a*/ 	.short	(.L_614 - .L_613)
.L_613:
        /*000c*/ 	.word	0x00000000
        /*0010*/ 	.short	0x0000
        /*0012*/ 	.short	0x0000
        /*0014*/ 	.byte	0x00, 0xf0, 0x61, 0x10


	//----- nvinfo : EIATTR_SPARSE_MMA_MASK
	.align		4
.L_614:
        /*0018*/ 	.byte	0x03, 0x50
        /*001a*/ 	.short	0x0000


	//----- nvinfo : EIATTR_MAXREG_COUNT
	.align		4
        /*001c*/ 	.byte	0x03, 0x1b
        /*001e*/ 	.short	0x00ff


	//----- nvinfo : EIATTR_MERCURY_ISA_VERSION
	.align		4
        /*0020*/ 	.byte	0x03, 0x5f
        /*0022*/ 	.short	0x0101


	//----- nvinfo : EIATTR_EXIT_INSTR_OFFSETS
	.align		4
        /*0024*/ 	.byte	0x04, 0x1c
        /*0026*/ 	.short	(.L_616 - .L_615)


	//   ....[0]....
.L_615:
        /*0028*/ 	.word	0x00000010


	//----- nvinfo : EIATTR_MAX_THREADS
	.align		4
.L_616:
        /*002c*/ 	.byte	0x04, 0x05
        /*002e*/ 	.short	(.L_618 - .L_617)
.L_617:
        /*0030*/ 	.word	0x00000100
        /*0034*/ 	.word	0x00000001
        /*0038*/ 	.word	0x00000001


	//----- nvinfo : EIATTR_CBANK_PARAM_SIZE
	.align		4
.L_618:
        /*003c*/ 	.byte	0x03, 0x19
        /*003e*/ 	.short	0x0418


	//----- nvinfo : EIATTR_PARAM_CBANK
	.align		4
        /*0040*/ 	.byte	0x04, 0x0a
        /*0042*/ 	.short	(.L_620 - .L_619)
	.align		4
.L_619:
        /*0044*/ 	.word	index@(.nv.constant0._ZN7cutlass13device_kernelIN5flash19enable_sm80_to_sm89INS1_16FlashAttnFwdSm80INS1_25CollectiveMainloopFwdSm80ILi8ELi1ELb0EN4cute5tupleIJNS5_1CILi128EEENS7_ILi48EEENS7_ILi256EEEEEELi256ENS_10bfloat16_tEfNS_4arch4Sm80ELb0ELb1ELb0ELb1ELb0ELb1ELb1ELb0EEENS1_21CollectiveEpilogueFwdINS6_IJS8_SA_S9_EEENS6_IJNS7_ILi1EEESI_SI_EEESC_SE_Li256ELb1ELb1ELb0ELb0EEENS1_19SingleTileSchedulerILb1ELb0ELb1ELi128EEEEEEEEEvNT_6ParamsE)
        /*0048*/ 	.short	0x0210
        /*004a*/ 	.short	0x0418


	//----- nvinfo : EIATTR_SW_WAR
	.align		4
.L_620:
        /*004c*/ 	.byte	0x04, 0x36
        /*004e*/ 	.short	(.L_622 - .L_621)
.L_621:
        /*0050*/ 	.word	0x00000008
.L_622:


//--------------------- .nv.info._ZN7cutlass13device_kernelIN5flash19enable_sm80_to_sm89INS1_16FlashAttnFwdSm80INS1_25CollectiveMainloopFwdSm80ILi8ELi1ELb0EN4cute5tupleIJNS5_1CILi128EEENS7_ILi96EEENS7_ILi256EEEEEELi256ENS_10bfloat16_tEfNS_4arch4Sm80ELb1ELb0ELb0ELb0ELb0ELb0ELb1ELb0EEENS1_21CollectiveEpilogueFwdINS6_IJS8_SA_S9_EEENS6_IJNS7_ILi1EEESI_SI_EEESC_SE_Li256ELb0ELb1ELb0ELb0EEENS1_30DynamicPersistentTileSchedulerILi256ELi256ELb0ELb1ELb0EEEEEEEEEvNT_6ParamsE --------------------------
	.section	.nv.info._ZN7cutlass13device_kernelIN5flash19enable_sm80_to_sm89INS1_16FlashAttnFwdSm80INS1_25CollectiveMainloopFwdSm80ILi8ELi1ELb0EN4cute5tupleIJNS5_1CILi128EEENS7_ILi96EEENS7_ILi256EEEEEELi256ENS_10bfloat16_tEfNS_4arch4Sm80ELb1ELb0ELb0ELb0ELb0ELb0ELb1ELb0EEENS1_21CollectiveEpilogueFwdINS6_IJS8_SA_S9_EEENS6_IJNS7_ILi1EEESI_SI_EEESC_SE_Li256ELb0ELb1ELb0ELb0EEENS1_30DynamicPersistentTileSchedulerILi256ELi256ELb0ELb1ELb0EEEEEEEEEvNT_6ParamsE,"",@"SHT_CUDA_INFO"
	.sectionflags	@""
	.align	4


	//----- nvinfo : EIATTR_CUDA_API_VERSION
	.align		4
        /*0000*/ 	.byte	0x04, 0x37
        /*0002*/ 	.short	(.L_624 - .L_623)
.L_623:
        /*0004*/ 	.word	0x00000082


	//----- nvinfo : EIATTR_KPARAM_INFO
	.align		4
.L_624:
        /*0008*/ 	.byte	0x04, 0x17
        /*000a*/ 	.short	(.L_626 - .L_625)
.L_625:
        /*000c*/ 	.word	0x00000000
        /*0010*/ 	.short	0x0000
        /*0012*/ 	.short	0x0000
        /*0014*/ 	.byte	0x00, 0xf0, 0xa1, 0x10


	//----- nvinfo : EIATTR_SPARSE_MMA_MASK
	.align		4
.L_626:
        /*0018*/ 	.byte	0x03, 0x50
        /*001a*/ 	.short	0x0000


	//----- nvinfo : EIATTR_MAXREG_COUNT
	.align		4
        /*001c*/ 	.byte	0x03, 0x1b
        /*001e*/ 	.short	0x00ff


	//----- nvinfo : EIATTR_MERCURY_ISA_VERSION
	.align		4
        /*0020*/ 	.byte	0x03, 0x5f
        /*0022*/ 	.short	0x0101


	//----- nvinfo : EIATTR_EXIT_INSTR_OFFSETS
	.align		4
        /*0024*/ 	.byte	0x04, 0x1c
        /*0026*/ 	.short	(.L_628 - .L_627)


	//   ....[0]....
.L_627:
        /*0028*/ 	.word	0x00000010


	//----- nvinfo : EIATTR_MAX_THREADS
	.align		4
.L_628:
        /*002c*/ 	.byte	0x04, 0x05
        /*002e*/ 	.short	(.L_630 - .L_629)
.L_629:
        /*0030*/ 	.word	0x00000100
        /*0034*/ 	.word	0x00000001
        /*0038*/ 	.word	0x00000001


	//----- nvinfo : EIATTR_CBANK_PARAM_SIZE
	.align		4
.L_630:
        /*003c*/ 	.byte	0x03, 0x19
        /*003e*/ 	.short	0x0428


	//----- nvinfo : EIATTR_PARAM_CBANK
	.align		4
        /*0040*/ 	.byte	0x04, 0x0a
        /*0042*/ 	.short	(.L_632 - .L_631)
	.align		4
.L_631:
        /*0044*/ 	.word	index@(.nv.constant0._ZN7cutlass13device_kernelIN5flash19enable_sm80_to_sm89INS1_16FlashAttnFwdSm80INS1_25CollectiveMainloopFwdSm80ILi8ELi1ELb0EN4cute5tupleIJNS5_1CILi128EEENS7_ILi96EEENS7_ILi256EEEEEELi256ENS_10bfloat16_tEfNS_4arch4Sm80ELb1ELb0ELb0ELb0ELb0ELb0ELb1ELb0EEENS1_21CollectiveEpilogueFwdINS6_IJS8_SA_S9_EEENS6_IJNS7_ILi1EEESI_SI_EEESC_SE_Li256ELb0ELb1ELb0ELb0EEENS1_30DynamicPersistentTileSchedulerILi256ELi256ELb0ELb1ELb0EEEEEEEEEvNT_6ParamsE)
        /*0048*/ 	.short	0x0210
        /*004a*/ 	.short	0x0428


	//----- nvinfo : EIATTR_SW_WAR
	.align		4
.L_632:
        /*004c*/ 	.byte	0x04, 0x36
        /*004e*/ 	.short	(.L_634 - .L_633)
.L_633:
        /*0050*/ 	.word	0x00000008
.L_634:


//--------------------- .nv.info._ZN7cutlass13device_kernelIN5flash19enable_sm80_to_sm89INS1_16FlashAttnFwdSm80INS1_25CollectiveMainloopFwdSm80ILi8ELi1ELb0EN4cute5tupleIJNS5_1CILi128EEENS7_ILi96EEENS7_ILi256EEEEEELi256ENS_10bfloat16_tEfNS_4arch4Sm80ELb1ELb0ELb0ELb1ELb0ELb0ELb1ELb0EEENS1_21CollectiveEpilogueFwdINS6_IJS8_SA_S9_EEENS6_IJNS7_ILi1EEESI_SI_EEESC_SE_Li256ELb1ELb1ELb0ELb0EEENS1_19SingleTileSchedulerILb1ELb0ELb1ELi128EEEEEEEEEvNT_6ParamsE --------------------------
	.section	.nv.info._ZN7cutlass13device_kernelIN5flash19enable_sm80_to_sm89INS1_16FlashAttnFwdSm80INS1_25CollectiveMainloopFwdSm80ILi8ELi1ELb0EN4cute5tupleIJNS5_1CILi128EEENS7_ILi96EEENS7_ILi256EEEEEELi256ENS_10bfloat16_tEfNS_4arch4Sm80ELb1ELb0ELb0ELb1ELb0ELb0ELb1ELb0EEENS1_21CollectiveEpilogueFwdINS6_IJS8_SA_S9_EEENS6_IJNS7_ILi1EEESI_SI_EEESC_SE_Li256ELb1ELb1ELb0ELb0EEENS1_19SingleTileSchedulerILb1ELb0ELb1ELi128EEEEEEEEEvNT_6ParamsE,"",@"SHT_CUDA_INFO"
	.sectionflags	@""
	.align	4


	//----- nvinfo : EIATTR_CUDA_API_VERSION
	.align		4
        /*0000*/ 	.byte	0x04, 0x37
        /*0002*/ 	.short	(.L_636 - .L_635)
.L_635:
        /*0004*/ 	.word	0x00000082


	//----- nvinfo : EIATTR_KPARAM_INFO
	.align		4
.L_636:
        /*0008*/ 	.byte	0x04, 0x17
        /*000a*/ 	.short	(.L_638 - .L_637)
.L_637:
        /*000c*/ 	.word	0x00000000
        /*0010*/ 	.short	0x0000
        /*0012*/ 	.short	0x0000
        /*0014*/ 	.byte	0x00, 0xf0, 0x61, 0x10


	//----- nvinfo : EIATTR_SPARSE_MMA_MASK
	.align		4
.L_638:
        /*0018*/ 	.byte	0x03, 0x50
        /*001a*/ 	.short	0x0000


	//----- nvinfo : EIATTR_MAXREG_COUNT
	.align		4
        /*001c*/ 	.byte	0x03, 0x1b
        /*001e*/ 	.short	0x00ff


	//----- nvinfo : EIATTR_MERCURY_ISA_VERSION
	.align		4
        /*0020*/ 	.byte	0x03, 0x5f
        /*0022*/ 	.short	0x0101


	//----- nvinfo : EIATTR_EXIT_INSTR_OFFSETS
	.align		4
        /*0024*/ 	.byte	0x04, 0x1c
        /*0026*/ 	.short	(.L_640 - .L_639)


	//   ....[0]....
.L_639:
        /*0028*/ 	.word	0x00000010


	//----- nvinfo : EIATTR_MAX_THREADS
	.align		4
.L_640:
        /*002c*/ 	.byte	0x04, 0x05
        /*002e*/ 	.short	(.L_642 - .L_641)
.L_641:
        /*0030*/ 	.word	0x00000100
        /*0034*/ 	.word	0x00000001
        /*0038*/ 	.word	0x00000001


	//----- nvinfo : EIATTR_CBANK_PARAM_SIZE
	.align		4
.L_642:
        /*003c*/ 	.byte	0x03, 0x19
        /*003e*/ 	.short	0x0418


	//----- nvinfo : EIATTR_PARAM_CBANK
	.align		4
        /*0040*/ 	.byte	0x04, 0x0a
        /*0042*/ 	.short	(.L_644 - .L_643)
	.align		4
.L_643:
        /*0044*/ 	.word	index@(.nv.constant0._ZN7cutlass13device_kernelIN5flash19enable_sm80_to_sm89INS1_16FlashAttnFwdSm80INS1_25CollectiveMainloopFwdSm80ILi8ELi1ELb0EN4cute5tupleIJNS5_1CILi128EEENS7_ILi96EEENS7_ILi256EEEEEELi256ENS_10bfloat16_tEfNS_4arch4Sm80ELb1ELb0ELb0ELb1ELb0ELb0ELb1ELb0EEENS1_21CollectiveEpilogueFwdINS6_IJS8_SA_S9_EEENS6_IJNS7_ILi1EEESI_SI_EEESC_SE_Li256ELb1ELb1ELb0ELb0EEENS1_19SingleTileSchedulerILb1ELb0ELb1ELi128EEEEEEEEEvNT_6ParamsE)
        /*0048*/ 	.short	0x0210
        /*004a*/ 	.short	0x0418


	//----- nvinfo : EIATTR_SW_WAR
	.align		4
.L_644:
        /*004c*/ 	.byte	0x04, 0x36
        /*004e*/ 	.short	(.L_646 - .L_645)
.L_645:
        /*0050*/ 	.word	0x00000008
.L_646:


//--------------------- .nv.info._ZN7cutlass13device_kernelIN5flash19enable_sm80_to_sm89INS1_16FlashAttnFwdSm80INS1_25CollectiveMainloopFwdSm80ILi8ELi1ELb0EN4cute5tupleIJNS5_1CILi128EEENS7_ILi48EEENS7_ILi256EEEEEELi256ENS_10bfloat16_tEfNS_4arch4Sm80ELb1ELb0ELb0ELb1ELb0ELb1ELb1ELb0EEENS1_21CollectiveEpilogueFwdINS6_IJS8_SA_S9_EEENS6_IJNS7_ILi1EEESI_SI_EEESC_SE_Li256ELb1ELb1ELb0ELb0EEENS1_19SingleTileSchedulerILb1ELb0ELb1ELi128EEEEEEEEEvNT_6ParamsE --------------------------
	.section	.nv.info._ZN7cutlass13device_kernelIN5flash19enable_sm80_to_sm89INS1_16FlashAttnFwdSm80INS1_25CollectiveMainloopFwdSm80ILi8ELi1ELb0EN4cute5tupleIJNS5_1CILi128EEENS7_ILi48EEENS7_ILi256EEEEEELi256ENS_10bfloat16_tEfNS_4arch4Sm80ELb1ELb0ELb0ELb1ELb0ELb1ELb1ELb0EEENS1_21CollectiveEpilogueFwdINS6_IJS8_SA_S9_EEENS6_IJNS7_ILi1EEESI_SI_EEESC_SE_Li256ELb1ELb1ELb0ELb0EEENS1_19SingleTileSchedulerILb1ELb0ELb1ELi128EEEEEEEEEvNT_6ParamsE,"",@"SHT_CUDA_INFO"
	.sectionflags	@""
	.align	4


	//----- nvinfo : EIATTR_CUDA_API_VERSION
	.align		4
        /*0000*/ 	.byte	0x04, 0x37
        /*0002*/ 	.short	(.L_648 - .L_647)
.L_647:
        /*0004*/ 	.word	0x00000082


	//----- nvinfo : EIATTR_KPARAM_INFO
	.align		4
.L_648:
        /*0008*/ 	.byte	0x04, 0x17
        /*000a*/ 	.short	(.L_650 - .L_649)
.L_649:
        /*000c*/ 	.word	0x00000000
        /*0010*/ 	.short	0x0000
        /*0012*/ 	.short	0x0000
        /*0014*/ 	.byte	0x00, 0xf0, 0x61, 0x10


	//----- nvinfo : EIATTR_SPARSE_MMA_MASK
	.align		4
.L_650:
        /*0018*/ 	.byte	0x03, 0x50
        /*001a*/ 	.short	0x0000


	//----- nvinfo : EIATTR_MAXREG_COUNT
	.align		4
        /*001c*/ 	.byte	0x03, 0x1b
        /*001e*/ 	.short	0x00ff


	//----- nvinfo : EIATTR_MERCURY_ISA_VERSION
	.align		4
        /*0020*/ 	.byte	0x03, 0x5f
        /*0022*/ 	.short	0x0101


	//----- nvinfo : EIATTR_EXIT_INSTR_OFFSETS
	.align		4
        /*0024*/ 	.byte	0x04, 0x1c
        /*0026*/ 	.short	(.L_652 - .L_651)


	//   ....[0]....
.L_651:
        /*0028*/ 	.word	0x00000010


	//----- nvinfo : EIATTR_MAX_THREADS
	.align		4
.L_652:
        /*002c*/ 	.byte	0x04, 0x05
        /*002e*/ 	.short	(.L_654 - .L_653)
.L_653:
        /*0030*/ 	.word	0x00000100
        /*0034*/ 	.word	0x00000001
        /*0038*/ 	.word	0x00000001


	//----- nvinfo : EIATTR_CBANK_PARAM_SIZE
	.align		4
.L_654:
        /*003c*/ 	.byte	0x03, 0x19
        /*003e*/ 	.short	0x0418


	//----- nvinfo : EIATTR_PARAM_CBANK
	.align		4
        /*0040*/ 	.byte	0x04, 0x0a
        /*0042*/ 	.short	(.L_656 - .L_655)
	.align		4
.L_655:
        /*0044*/ 	.word	index@(.nv.constant0._ZN7cutlass13device_kernelIN5flash19enable_sm80_to_sm89INS1_16FlashAttnFwdSm80INS1_25CollectiveMainloopFwdSm80ILi8ELi1ELb0EN4cute5tupleIJNS5_1CILi128EEENS7_ILi48EEENS7_ILi256EEEEEELi256ENS_10bfloat16_tEfNS_4arch4Sm80ELb1ELb0ELb0ELb1ELb0ELb1ELb1ELb0EEENS1_21CollectiveEpilogueFwdINS6_IJS8_SA_S9_EEENS6_IJNS7_ILi1EEESI_SI_EEESC_SE_Li256ELb1ELb1ELb0ELb0EEENS1_19SingleTileSchedulerILb1ELb0ELb1ELi128EEEEEEEEEvNT_6ParamsE)
        /*0048*/ 	.short	0x0210
        /*004a*/ 	.short	0x0418


	//----- nvinfo : EIATTR_SW_WAR
	.align		4
.L_656:
        /*004c*/ 	.byte	0x04, 0x36
        /*004e*/ 	.short	(.L_658 - .L_657)
.L_657:
        /*0050*/ 	.word	0x00000008
.L_658:


//--------------------- .nv.callgraph             --------------------------
	.section	.nv.callgraph,"",@"SHT_CUDA_CALLGRAPH"
	.align	4
	.sectionentsize	8
	.align		4
        /*0000*/ 	.word	0x00000000
	.align		4
        /*0004*/ 	.word	0xffffffff
	.align		4
        /*0008*/ 	.word	0x00000000
	.align		4
        /*000c*/ 	.word	0xfffffffe
	.align		4
        /*0010*/ 	.word	0x00000000
	.align		4
        /*0014*/ 	.word	0xfffffffd
	.align		4
        /*0018*/ 	.word	0x00000000
	.align		4
        /*001c*/ 	.word	0xfffffffc


//--------------------- .nv.constant4             --------------------------
	.section	.nv.constant4,"a",@progbits
	.align	8
	.align		8
.nv.constant4:
        /*0000*/ 	.dword	_ZN77_INTERNAL_6e8fd411_41_flash_fwd_hdim256_bf16_softcapall_sm80_cu_f3e6f9ee_38804cuda3std3__45__cpo5beginE
	.align		8
        /*0008*/ 	.dword	_ZN77_INTERNAL_6e8fd411_41_flash_fwd_hdim256_bf16_softcapall_sm80_cu_f3e6f9ee_38804cuda3std3__45__cpo3endE
	.align		8
        /*0010*/ 	.dword	_ZN77_INTERNAL_6e8fd411_41_flash_fwd_hdim256_bf16_softcapall_sm80_cu_f3e6f9ee_38804cuda3std3__45__cpo6cbeginE
	.align		8
        /*0018*/ 	.dword	_ZN77_INTERNAL_6e8fd411_41_flash_fwd_hdim256_bf16_softcapall_sm80_cu_f3e6f9ee_38804cuda3std3__45__cpo4cendE
	.align		8
        /*0020*/ 	.dword	_ZN77_INTERNAL_6e8fd411_41_flash_fwd_hdim256_bf16_softcapall_sm80_cu_f3e6f9ee_38804cuda3std3__479_GLOBAL__N__6e8fd411_41_flash_fwd_hdim256_bf16_softcapall_sm80_cu_f3e6f9ee_38806ignoreE
	.align		8
        /*0028*/ 	.dword	_ZN77_INTERNAL_6e8fd411_41_flash_fwd_hdim256_bf16_softcapall_sm80_cu_f3e6f9ee_38804cuda3std3__419piecewise_constructE
	.align		8
        /*0030*/ 	.dword	_ZN77_INTERNAL_6e8fd411_41_flash_fwd_hdim256_bf16_softcapall_sm80_cu_f3e6f9ee_38804cuda3std3__48in_placeE
	.align		8
        /*0038*/ 	.dword	_ZN77_INTERNAL_6e8fd411_41_flash_fwd_hdim256_bf16_softcapall_sm80_cu_f3e6f9ee_38804cuda3std6ranges3__45__cpo4swapE
	.align		8
        /*0040*/ 	.dword	_ZN77_INTERNAL_6e8fd411_41_flash_fwd_hdim256_bf16_softcapall_sm80_cu_f3e6f9ee_38804cuda3std6ranges3__45__cpo9iter_moveE
	.align		8
        /*0048*/ 	.dword	_ZN77_INTERNAL_6e8fd411_41_flash_fwd_hdim256_bf16_softcapall_sm80_cu_f3e6f9ee_38804cute7productE
	.align		8
        /*0050*/ 	.dword	_ZN77_INTERNAL_6e8fd411_41_flash_fwd_hdim256_bf16_softcapall_sm80_cu_f3e6f9ee_38804cute1_E


//--------------------- .text._ZN7cutlass13device_kernelIN5flash19enable_sm80_to_sm89INS1_16FlashAttnFwdSm80INS1_25CollectiveMainloopFwdSm80ILi8ELi1ELb1EN4cute5tupleIJNS5_1CILi128EEENS7_ILi64EEENS7_ILi256EEEEEELi256ENS_10bfloat16_tEfNS_4arch4Sm80ELb0ELb0ELb1ELb0ELb0ELb0ELb1ELb0EEENS1_21CollectiveEpilogueFwdINS6_IJS8_SA_S9_EEENS6_IJNS7_ILi1EEESI_SI_EEESC_SE_Li256ELb0ELb1ELb0ELb0EEENS1_19SingleTileSchedulerILb0ELb0ELb1ELi128EEEEEEEEEvNT_6ParamsE --------------------------
	.section	.text._ZN7cutlass13device_kernelIN5flash19enable_sm80_to_sm89INS1_16FlashAttnFwdSm80INS1_25CollectiveMainloopFwdSm80ILi8ELi1ELb1EN4cute5tupleIJNS5_1CILi128EEENS7_ILi64EEENS7_ILi256EEEEEELi256ENS_10bfloat16_tEfNS_4arch4Sm80ELb0ELb0ELb1ELb0ELb0ELb0ELb1ELb0EEENS1_21CollectiveEpilogueFwdINS6_IJS8_SA_S9_EEENS6_IJNS7_ILi1EEESI_SI_EEESC_SE_Li256ELb0ELb1ELb0ELb0EEENS1_19SingleTileSchedulerILb0ELb0ELb1ELi128EEEEEEEEEvNT_6ParamsE,"ax",@progbits
	.align	128
.text._ZN7cutlass13device_kernelIN5flash19enable_sm80_to_sm89INS1_16FlashAttnFwdSm80INS1_25CollectiveMainloopFwdSm80ILi8ELi1ELb1EN4cute5tupleIJNS5_1CILi128EEENS7_ILi64EEENS7_ILi256EEEEEELi256ENS_10bfloat16_tEfNS_4arch4Sm80ELb0ELb0ELb1ELb0ELb0ELb0ELb1ELb0EEENS1_21CollectiveEpilogueFwdINS6_IJS8_SA_S9_EEENS6_IJNS7_ILi1EEESI_SI_EEESC_SE_Li256ELb0ELb1ELb0ELb0EEENS1_19SingleTileSchedulerILb0ELb0ELb1ELi128EEEEEEEEEvNT_6ParamsE:
        .type           _ZN7cutlass13device_kernelIN5flash19enable_sm80_to_sm89INS1_16FlashAttnFwdSm80INS1_25CollectiveMainloopFwdSm80ILi8ELi1ELb1EN4cute5tupleIJNS5_1CILi128EEENS7_ILi64EEENS7_ILi256EEEEEELi256ENS_10bfloat16_tEfNS_4arch4Sm80ELb0ELb0ELb1ELb0ELb0ELb0ELb1ELb0EEENS1_21CollectiveEpilogueFwdINS6_IJS8_SA_S9_EEENS6_IJNS7_ILi1EEESI_SI_EEESC_SE_Li256ELb0ELb1ELb0ELb0EEENS1_19SingleTileSchedulerILb0ELb0ELb1ELi128EEEEEEEEEvNT_6ParamsE,@function
        .size           _ZN7cutlass13device_kernelIN5flash19enable_sm80_to_sm89INS1_16FlashAttnFwdSm80INS1_25CollectiveMainloopFwdSm80ILi8ELi1ELb1EN4cute5tupleIJNS5_1CILi128EEENS7_ILi64EEENS7_ILi256EEEEEELi256ENS_10bfloat16_tEfNS_4arch4Sm80ELb0ELb0ELb1ELb0ELb0ELb0ELb1ELb0EEENS1_21CollectiveEpilogueFwdINS6_IJS8_SA_S9_EEENS6_IJNS7_ILi1EEESI_SI_EEESC_SE_Li256ELb0ELb1ELb0ELb0EEENS1_19SingleTileSchedulerILb0ELb0ELb1ELi128EEEEEEEEEvNT_6ParamsE,(.L_x_36 - _ZN7cutlass13device_kernelIN5flash19enable_sm80_to_sm89INS1_16FlashAttnFwdSm80INS1_25CollectiveMainloopFwdSm80ILi8ELi1ELb1EN4cute5tupleIJNS5_1CILi128EEENS7_ILi64EEENS7_ILi256EEEEEELi256ENS_10bfloat16_tEfNS_4arch4Sm80ELb0ELb0ELb1ELb0ELb0ELb0ELb1ELb0EEENS1_21CollectiveEpilogueFwdINS6_IJS8_SA_S9_EEENS6_IJNS7_ILi1EEESI_SI_EEESC_SE_Li256ELb0ELb1ELb0ELb0EEENS1_19SingleTileSchedulerILb0ELb0ELb1ELi128EEEEEEEEEvNT_6ParamsE)
        .other          _ZN7cutlass13device_kernelIN5flash19enable_sm80_to_sm89INS1_16FlashAttnFwdSm80INS1_25CollectiveMainloopFwdSm80ILi8ELi1ELb1EN4cute5tupleIJNS5_1CILi128EEENS7_ILi64EEENS7_ILi256EEEEEELi256ENS_10bfloat16_tEfNS_4arch4Sm80ELb0ELb0ELb1ELb0ELb0ELb0ELb1ELb0EEENS1_21CollectiveEpilogueFwdINS6_IJS8_SA_S9_EEENS6_IJNS7_ILi1EEESI_SI_EEESC_SE_Li256ELb0ELb1ELb0ELb0EEENS1_19SingleTileSchedulerILb0ELb0ELb1ELi128EEEEEEEEEvNT_6ParamsE,@"STO_CUDA_ENTRY STV_DEFAULT"
_ZN7cutlass13device_kernelIN5flash19enable_sm80_to_sm89INS1_16FlashAttnFwdSm80INS1_25CollectiveMainloopFwdSm80ILi8ELi1ELb1EN4cute5tupleIJNS5_1CILi128EEENS7_ILi64EEENS7_ILi256EEEEEELi256ENS_10bfloat16_tEfNS_4arch4Sm80ELb0ELb0ELb1ELb0ELb0ELb0ELb1ELb0EEENS1_21CollectiveEpilogueFwdINS6_IJS8_SA_S9_EEENS6_IJNS7_ILi1EEESI_SI_EEESC_SE_Li256ELb0ELb1ELb0ELb0EEENS1_19SingleTileSchedulerILb0ELb0ELb1ELi128EEEEEEEEEvNT_6ParamsE:
[----:B------:R-:W-:Y:S01]  /*0000*/  LDC R1, c[0x0][0x28] ;  /* 0x00000a00ff017b82 */ /* 0x000fe20000000800 */
[----:B------:R-:W-:Y:S05]  /*0010*/  EXIT ;  /* 0x000000000000794d */ /* 0x000fea0003800000 */
.L_x_0:
[----:B------:R-:W-:-:S00]  /*0020*/  BRA `(.L_x_0) ;  /* 0xfffffffc00fc7947 */ /* 0x000fc0000383ffff */
[----:B------:R-:W-:-:S00]  /*0030*/  NOP ;  /* 0x0000000000007918 */ /* 0x000fc00000000000 */
        /* <DEDUP_REMOVED lines=12> */
.L_x_36:


//--------------------- .text._ZN7cutlass13device_kernelIN5flash19enable_sm80_to_sm89INS1_16FlashAttnFwdSm80INS1_25CollectiveMainloopFwdSm80ILi8ELi1ELb1EN4cute5tupleIJNS5_1CILi128EEENS7_ILi64EEENS7_ILi256EEEEEELi256ENS_10bfloat16_tEfNS_4arch4Sm80ELb0ELb0ELb1ELb1ELb0ELb0ELb1ELb0EEENS1_21CollectiveEpilogueFwdINS6_IJS8_SA_S9_EEENS6_IJNS7_ILi1EEESI_SI_EEESC_SE_Li256ELb1ELb1ELb0ELb0EEENS1_19SingleTileSchedulerILb1ELb0ELb1ELi128EEEEEEEEEvNT_6ParamsE --------------------------
	.section	.text._ZN7cutlass13device_kernelIN5flash19enable_sm80_to_sm89INS1_16FlashAttnFwdSm80INS1_25CollectiveMainloopFwdSm80ILi8ELi1ELb1EN4cute5tupleIJNS5_1CILi128EEENS7_ILi64EEENS7_ILi256EEEEEELi256ENS_10bfloat16_tEfNS_4arch4Sm80ELb0ELb0ELb1ELb1ELb0ELb0ELb1ELb0EEENS1_21CollectiveEpilogueFwdINS6_IJS8_SA_S9_EEENS6_IJNS7_ILi1EEESI_SI_EEESC_SE_Li256ELb1ELb1ELb0ELb0EEENS1_19SingleTileSchedulerILb1ELb0ELb1ELi128EEEEEEEEEvNT_6ParamsE,"ax",@progbits
	.align	128
.text._ZN7cutlass13device_kernelIN5flash19enable_sm80_to_sm89INS1_16FlashAttnFwdSm80INS1_25CollectiveMainloopFwdSm80ILi8ELi1ELb1EN4cute5tupleIJNS5_1CILi128EEENS7_ILi64EEENS7_ILi256EEEEEELi256ENS_10bfloat16_tEfNS_4arch4Sm80ELb0ELb0ELb1ELb1ELb0ELb0ELb1ELb0EEENS1_21CollectiveEpilogueFwdINS6_IJS8_SA_S9_EEENS6_IJNS7_ILi1EEESI_SI_EEESC_SE_Li256ELb1ELb1ELb0ELb0EEENS1_19SingleTileSchedulerILb1ELb0ELb1ELi128EEEEEEEEEvNT_6ParamsE:
        .type           _ZN7cutlass13device_kernelIN5flash19enable_sm80_to_sm89INS1_16FlashAttnFwdSm80INS1_25CollectiveMainloopFwdSm80ILi8ELi1ELb1EN4cute5tupleIJNS5_1CILi128EEENS7_ILi64EEENS7_ILi256EEEEEELi256ENS_10bfloat16_tEfNS_4arch4Sm80ELb0ELb0ELb1ELb1ELb0ELb0ELb1ELb0EEENS1_21CollectiveEpilogueFwdINS6_IJS8_SA_S9_EEENS6_IJNS7_ILi1EEESI_SI_EEESC_SE_Li256ELb1ELb1ELb0ELb0EEENS1_19SingleTileSchedulerILb1ELb0ELb1ELi128EEEEEEEEEvNT_6ParamsE,@function
        .size           _ZN7cutlass13device_kernelIN5flash19enable_sm80_to_sm89INS1_16FlashAttnFwdSm80INS1_25CollectiveMainloopFwdSm80ILi8ELi1ELb1EN4cute5tupleIJNS5_1CILi128EEENS7_ILi64EEENS7_ILi256EEEEEELi256ENS_10bfloat16_tEfNS_4arch4Sm80ELb0ELb0ELb1ELb1ELb0ELb0ELb1ELb0EEENS1_21CollectiveEpilogueFwdINS6_IJS8_SA_S9_EEENS6_IJNS7_ILi1EEESI_SI_EEESC_SE_Li256ELb1ELb1ELb0ELb0EEENS1_19SingleTileSchedulerILb1ELb0ELb1ELi128EEEEEEEEEvNT_6ParamsE,(.L_x_37 - _ZN7cutlass13device_kernelIN5flash19enable_sm80_to_sm89INS1_16FlashAttnFwdSm80INS1_25CollectiveMainloopFwdSm80ILi8ELi1ELb1EN4cute5tupleIJNS5_1CILi128EEENS7_ILi64EEENS7_ILi256EEEEEELi256ENS_10bfloat16_tEfNS_4arch4Sm80ELb0ELb0ELb1ELb1ELb0ELb0ELb1ELb0EEENS1_21CollectiveEpilogueFwdINS6_IJS8_SA_S9_EEENS6_IJNS7_ILi1EEESI_SI_EEESC_SE_Li256ELb1ELb1ELb0ELb0EEENS1_19SingleTileSchedulerILb1ELb0ELb1ELi128EEEEEEEEEvNT_6ParamsE)
        .other          _ZN7cutlass13device_kernelIN5flash19enable_sm80_to_sm89INS1_16FlashAttnFwdSm80INS1_25CollectiveMainloopFwdSm80ILi8ELi1ELb1EN4cute5tupleIJNS5_1CILi128EEENS7_ILi64EEENS7_ILi256EEEEEELi256ENS_10bfloat16_tEfNS_4arch4Sm80ELb0ELb0ELb1ELb1ELb0ELb0ELb1ELb0EEENS1_21CollectiveEpilogueFwdINS6_IJS8_SA_S9_EEENS6_IJNS7_ILi1EEESI_SI_EEESC_SE_Li256ELb1ELb1ELb0ELb0EEENS1_19SingleTileSchedulerILb1ELb0ELb1ELi128EEEEEEEEEvNT_6ParamsE,@"STO_CUDA_ENTRY STV_DEFAULT"
_ZN7cutlass13device_kernelIN5flash19enable_sm80_to_sm89INS1_16FlashAttnFwdSm80INS1_25CollectiveMainloopFwdSm80ILi8ELi1ELb1EN4cute5tupleIJNS5_1CILi128EEENS7_ILi64EEENS7_ILi256EEEEEELi256ENS_10bfloat16_tEfNS_4arch4Sm80ELb0ELb0ELb1ELb1ELb0ELb0ELb1ELb0EEENS1_21CollectiveEpilogueFwdINS6_IJS8_SA_S9_EEENS6_IJNS7_ILi1EEESI_SI_EEESC_SE_Li256ELb1ELb1ELb0ELb0EEENS1_19SingleTileSchedulerILb1ELb0ELb1ELi128EEEEEEEEEvNT_6ParamsE:
[----:B------:R-:W-:Y:S01]  /*0000*/  LDC R1, c[0x0][0x28] ;  /* 0x00000a00ff017b82 */ /* 0x000fe20000000800 */
[----:B------:R-:W-:Y:S05]  /*0010*/  EXIT ;  /* 0x000000000000794d */ /* 0x000fea0003800000 */
.L_x_1:
        /* <DEDUP_REMOVED lines=14> */
.L_x_37:


//--------------------- .text._ZN7cutlass13device_kernelIN5flash19enable_sm80_to_sm89INS1_16FlashAttnFwdSm80INS1_25CollectiveMainloopFwdSm80ILi8ELi1ELb0EN4cute5tupleIJNS5_1CILi128EEENS7_ILi32EEENS7_ILi256EEEEEELi256ENS_10bfloat16_tEfNS_4arch4Sm80ELb0ELb0ELb1ELb1ELb0ELb1ELb1ELb0EEENS1_21CollectiveEpilogueFwdINS6_IJS8_SA_S9_EEENS6_IJNS7_ILi1EEESI_SI_EEESC_SE_Li256ELb1ELb1ELb0ELb0EEENS1_19SingleTileSchedulerILb1ELb0ELb1ELi128EEEEEEEEEvNT_6ParamsE --------------------------
	.section	.text._ZN7cutlass13device_kernelIN5flash19enable_sm80_to_sm89INS1_16FlashAttnFwdSm80INS1_25CollectiveMainloopFwdSm80ILi8ELi1ELb0EN4cute5tupleIJNS5_1CILi128EEENS7_ILi32EEENS7_ILi256EEEEEELi256ENS_10bfloat16_tEfNS_4arch4Sm80ELb0ELb0ELb1ELb1ELb0ELb1ELb1ELb0EEENS1_21CollectiveEpilogueFwdINS6_IJS8_SA_S9_EEENS6_IJNS7_ILi1EEESI_SI_EEESC_SE_Li256ELb1ELb1ELb0ELb0EEENS1_19SingleTileSchedulerILb1ELb0ELb1ELi128EEEEEEEEEvNT_6ParamsE,"ax",@progbits
	.align	128
.text._ZN7cutlass13device_kernelIN5flash19enable_sm80_to_sm89INS1_16FlashAttnFwdSm80INS1_25CollectiveMainloopFwdSm80ILi8ELi1ELb0EN4cute5tupleIJNS5_1CILi128EEENS7_ILi32EEENS7_ILi256EEEEEELi256ENS_10bfloat16_tEfNS_4arch4Sm80ELb0ELb0ELb1ELb1ELb0ELb1ELb1ELb0EEENS1_21CollectiveEpilogueFwdINS6_IJS8_SA_S9_EEENS6_IJNS7_ILi1EEESI_SI_EEESC_SE_Li256ELb1ELb1ELb0ELb0EEENS1_19SingleTileSchedulerILb1ELb0ELb1ELi128EEEEEEEEEvNT_6ParamsE:
        .type           _ZN7cutlass13device_kernelIN5flash19enable_sm80_to_sm89INS1_16FlashAttnFwdSm80INS1_25CollectiveMainloopFwdSm80ILi8ELi1ELb0EN4cute5tupleIJNS5_1CILi128EEENS7_ILi32EEENS7_ILi256EEEEEELi256ENS_10bfloat16_tEfNS_4arch4Sm80ELb0ELb0ELb1ELb1ELb0ELb1ELb1ELb0EEENS1_21CollectiveEpilogueFwdINS6_IJS8_SA_S9_EEENS6_IJNS7_ILi1EEESI_SI_EEESC_SE_Li256ELb1ELb1ELb0ELb0EEENS1_19SingleTileSchedulerILb1ELb0ELb1ELi128EEEEEEEEEvNT_6ParamsE,@function
        .size           _ZN7cutlass13device_kernelIN5flash19enable_sm80_to_sm89INS1_16FlashAttnFwdSm80INS1_25CollectiveMainloopFwdSm80ILi8ELi1ELb0EN4cute5tupleIJNS5_1CILi128EEENS7_ILi32EEENS7_ILi256EEEEEELi256ENS_10bfloat16_tEfNS_4arch4Sm80ELb0ELb0ELb1ELb1ELb0ELb1ELb1ELb0EEENS1_21CollectiveEpilogueFwdINS6_IJS8_SA_S9_EEENS6_IJNS7_ILi1EEESI_SI_EEESC_SE_Li256ELb1ELb1ELb0ELb0EEENS1_19SingleTileSchedulerILb1ELb0ELb1ELi128EEEEEEEEEvNT_6ParamsE,(.L_x_38 - _ZN7cutlass13device_kernelIN5flash19enable_sm80_to_sm89INS1_16FlashAttnFwdSm80INS1_25CollectiveMainloopFwdSm80ILi8ELi1ELb0EN4cute5tupleIJNS5_1CILi128EEENS7_ILi32EEENS7_ILi256EEEEEELi256ENS_10bfloat16_tEfNS_4arch4Sm80ELb0ELb0ELb1ELb1ELb0ELb1ELb1ELb0EEENS1_21CollectiveEpilogueFwdINS6_IJS8_SA_S9_EEENS6_IJNS7_ILi1EEESI_SI_EEESC_SE_Li256ELb1ELb1ELb0ELb0EEENS1_19SingleTileSchedulerILb1ELb0ELb1ELi128EEEEEEEEEvNT_6ParamsE)
        .other          _ZN7cutlass13device_kernelIN5flash19enable_sm80_to_sm89INS1_16FlashAttnFwdSm80INS1_25CollectiveMainloopFwdSm80ILi8ELi1ELb0EN4cute5tupleIJNS5_1CILi128EEENS7_ILi32EEENS7_ILi256EEEEEELi256ENS_10bfloat16_tEfNS_4arch4Sm80ELb0ELb0ELb1ELb1ELb0ELb1ELb1ELb0EEENS1_21CollectiveEpilogueFwdINS6_IJS8_SA_S9_EEENS6_IJNS7_ILi1EEESI_SI_EEESC_SE_Li256ELb1ELb1ELb0ELb0EEENS1_19SingleTileSchedulerILb1ELb0ELb1ELi128EEEEEEEEEvNT_6ParamsE,@"STO_CUDA_ENTRY STV_DEFAULT"
_ZN7cutlass13device_kernelIN5flash19enable_sm80_to_sm89INS1_16FlashAttnFwdSm80INS1_25CollectiveMainloopFwdSm80ILi8ELi1ELb0EN4cute5tupleIJNS5_1CILi128EEENS7_ILi32EEENS7_ILi256EEEEEELi256ENS_10bfloat16_tEfNS_4arch4Sm80ELb0ELb0ELb1ELb1ELb0ELb1ELb1ELb0EEENS1_21CollectiveEpilogueFwdINS6_IJS8_SA_S9_EEENS6_IJNS7_ILi1EEESI_SI_EEESC_SE_Li256ELb1ELb1ELb0ELb0EEENS1_19SingleTileSchedulerILb1ELb0ELb1ELi128EEEEEEEEEvNT_6ParamsE:
[----:B------:R-:W-:Y:S01]  /*0000*/  LDC R1, c[0x0][0x28] ;  /* 0x00000a00ff017b82 */ /* 0x000fe20000000800 */
[----:B------:R-:W-:Y:S05]  /*0010*/  EXIT ;  /* 0x000000000000794d */ /* 0x000fea0003800000 */
.L_x_2:
        /* <DEDUP_REMOVED lines=14> */
.L_x_38:


//--------------------- .text._ZN7cutlass13device_kernelIN5flash19enable_sm80_to_sm89INS1_16FlashAttnFwdSm80INS1_25CollectiveMainloopFwdSm80ILi8ELi1ELb1EN4cute5tupleIJNS5_1CILi128EEENS7_ILi48EEENS7_ILi256EEEEEELi256ENS_10bfloat16_tEfNS_4arch4Sm80ELb0ELb1ELb1ELb0ELb0ELb0ELb1ELb0EEENS1_21CollectiveEpilogueFwdINS6_IJS8_SA_S9_EEENS6_IJNS7_ILi1EEESI_SI_EEESC_SE_Li256ELb0ELb1ELb0ELb0EEENS1_19SingleTileSchedulerILb0ELb0ELb1ELi128EEEEEEEEEvNT_6ParamsE --------------------------
	.section	.text._ZN7cutlass13device_kernelIN5flash19enable_sm80_to_sm89INS1_16FlashAttnFwdSm80INS1_25CollectiveMainloopFwdSm80ILi8ELi1ELb1EN4cute5tupleIJNS5_1CILi128EEENS7_ILi48EEENS7_ILi256EEEEEELi256ENS_10bfloat16_tEfNS_4arch4Sm80ELb0ELb1ELb1ELb0ELb0ELb0ELb1ELb0EEENS1_21CollectiveEpilogueFwdINS6_IJS8_SA_S9_EEENS6_IJNS7_ILi1EEESI_SI_EEESC_SE_Li256ELb0ELb1ELb0ELb0EEENS1_19SingleTileSchedulerILb0ELb0ELb1ELi128EEEEEEEEEvNT_6ParamsE,"ax",@progbits
	.align	128
.text._ZN7cutlass13device_kernelIN5flash19enable_sm80_to_sm89INS1_16FlashAttnFwdSm80INS1_25CollectiveMainloopFwdSm80ILi8ELi1ELb1EN4cute5tupleIJNS5_1CILi128EEENS7_ILi48EEENS7_ILi256EEEEEELi256ENS_10bfloat16_tEfNS_4arch4Sm80ELb0ELb1ELb1ELb0ELb0ELb0ELb1ELb0EEENS1_21CollectiveEpilogueFwdINS6_IJS8_SA_S9_EEENS6_IJNS7_ILi1EEESI_SI_EEESC_SE_Li256ELb0ELb1ELb0ELb0EEENS1_19SingleTileSchedulerILb0ELb0ELb1ELi128EEEEEEEEEvNT_6ParamsE:
        .type           _ZN7cutlass13device_kernelIN5flash19enable_sm80_to_sm89INS1_16FlashAttnFwdSm80INS1_25CollectiveMainloopFwdSm80ILi8ELi1ELb1EN4cute5tupleIJNS5_1CILi128EEENS7_ILi48EEENS7_ILi256EEEEEELi256ENS_10bfloat16_tEfNS_4arch4Sm80ELb0ELb1ELb1ELb0ELb0ELb0ELb1ELb0EEENS1_21CollectiveEpilogueFwdINS6_IJS8_SA_S9_EEENS6_IJNS7_ILi1EEESI_SI_EEESC_SE_Li256ELb0ELb1ELb0ELb0EEENS1_19SingleTileSchedulerILb0ELb0ELb1ELi128EEEEEEEEEvNT_6ParamsE,@function
        .size           _ZN7cutlass13device_kernelIN5flash19enable_sm80_to_sm89INS1_16FlashAttnFwdSm80INS1_25CollectiveMainloopFwdSm80ILi8ELi1ELb1EN4cute5tupleIJNS5_1CILi128EEENS7_ILi48EEENS7_ILi256EEEEEELi256ENS_10bfloat16_tEfNS_4arch4Sm80ELb0ELb1ELb1ELb0ELb0ELb0ELb1ELb0EEENS1_21CollectiveEpilogueFwdINS6_IJS8_SA_S9_EEENS6_IJNS7_ILi1EEESI_SI_EEESC_SE_Li256ELb0ELb1ELb0ELb0EEENS1_19SingleTileSchedulerILb0ELb0ELb1ELi128EEEEEEEEEvNT_6ParamsE,(.L_x_39 - _ZN7cutlass13device_kernelIN5flash19enable_sm80_to_sm89INS1_16FlashAttnFwdSm80INS1_25CollectiveMainloopFwdSm80ILi8ELi1ELb1EN4cute5tupleIJNS5_1CILi128EEENS7_ILi48EEENS7_ILi256EEEEEELi256ENS_10bfloat16_tEfNS_4arch4Sm80ELb0ELb1ELb1ELb0ELb0ELb0ELb1ELb0EEENS1_21CollectiveEpilogueFwdINS6_IJS8_SA_S9_EEENS6_IJNS7_ILi1EEESI_SI_EEESC_SE_Li256ELb0ELb1ELb0ELb0EEENS1_19SingleTileSchedulerILb0ELb0ELb1ELi128EEEEEEEEEvNT_6ParamsE)
        .other          _ZN7cutlass13device_kernelIN5flash19enable_sm80_to_sm89INS1_16FlashAttnFwdSm80INS1_25CollectiveMainloopFwdSm80ILi8ELi1ELb1EN4cute5tupleIJNS5_1CILi128EEENS7_ILi48EEENS7_ILi256EEEEEELi256ENS_10bfloat16_tEfNS_4arch4Sm80ELb0ELb1ELb1ELb0ELb0ELb0ELb1ELb0EEENS1_21CollectiveEpilogueFwdINS6_IJS8_SA_S9_EEENS6_IJNS7_ILi1EEESI_SI_EEESC_SE_Li256ELb0ELb1ELb0ELb0EEENS1_19SingleTileSchedulerILb0ELb0ELb1ELi128EEEEEEEEEvNT_6ParamsE,@"STO_CUDA_ENTRY STV_DEFAULT"
_ZN7cutlass13device_kernelIN5flash19enable_sm80_to_sm89INS1_16FlashAttnFwdSm80INS1_25CollectiveMainloopFwdSm80ILi8ELi1ELb1EN4cute5tupleIJNS5_1CILi128EEENS7_ILi48EEENS7_ILi256EEEEEELi256ENS_10bfloat16_tEfNS_4arch4Sm80ELb0ELb1ELb1ELb0ELb0ELb0ELb1ELb0EEENS1_21CollectiveEpilogueFwdINS6_IJS8_SA_S9_EEENS6_IJNS7_ILi1EEESI_SI_EEESC_SE_Li256ELb0ELb1ELb0ELb0EEENS1_19SingleTileSchedulerILb0ELb0ELb1ELi128EEEEEEEEEvNT_6ParamsE:
[----:B------:R-:W-:Y:S01]  /*0000*/  LDC R1, c[0x0][0x28] ;  /* 0x00000a00ff017b82 */ /* 0x000fe20000000800 */
[----:B------:R-:W-:Y:S05]  /*0010*/  EXIT ;  /* 0x000000000000794d */ /* 0x000fea0003800000 */
.L_x_3:
        /* <DEDUP_REMOVED lines=14> */
.L_x_39:


//--------------------- .text._ZN7cutlass13device_kernelIN5flash19enable_sm80_to_sm89INS1_16FlashAttnFwdSm80INS1_25CollectiveMainloopFwdSm80ILi8ELi1ELb1EN4cute5tupleIJNS5_1CILi128EEENS7_ILi48EEENS7_ILi256EEEEEELi256ENS_10bfloat16_tEfNS_4arch4Sm80ELb0ELb1ELb1ELb1ELb0ELb0ELb1ELb0EEENS1_21CollectiveEpilogueFwdINS6_IJS8_SA_S9_EEENS6_IJNS7_ILi1EEESI_SI_EEESC_SE_Li256ELb1ELb1ELb0ELb0EEENS1_19SingleTileSchedulerILb1ELb0ELb1ELi128EEEEEEEEEvNT_6ParamsE --------------------------
	.section	.text._ZN7cutlass13device_kernelIN5flash19enable_sm80_to_sm89INS1_16FlashAttnFwdSm80INS1_25CollectiveMainloopFwdSm80ILi8ELi1ELb1EN4cute5tupleIJNS5_1CILi128EEENS7_ILi48EEENS7_ILi256EEEEEELi256ENS_10bfloat16_tEfNS_4arch4Sm80ELb0ELb1ELb1ELb1ELb0ELb0ELb1ELb0EEENS1_21CollectiveEpilogueFwdINS6_IJS8_SA_S9_EEENS6_IJNS7_ILi1EEESI_SI_EEESC_SE_Li256ELb1ELb1ELb0ELb0EEENS1_19SingleTileSchedulerILb1ELb0ELb1ELi128EEEEEEEEEvNT_6ParamsE,"ax",@progbits
	.align	128
.text._ZN7cutlass13device_kernelIN5flash19enable_sm80_to_sm89INS1_16FlashAttnFwdSm80INS1_25CollectiveMainloopFwdSm80ILi8ELi1ELb1EN4cute5tupleIJNS5_1CILi128EEENS7_ILi48EEENS7_ILi256EEEEEELi256ENS_10bfloat16_tEfNS_4arch4Sm80ELb0ELb1ELb1ELb1ELb0ELb0ELb1ELb0EEENS1_21CollectiveEpilogueFwdINS6_IJS8_SA_S9_EEENS6_IJNS7_ILi1EEESI_SI_EEESC_SE_Li256ELb1ELb1ELb0ELb0EEENS1_19SingleTileSchedulerILb1ELb0ELb1ELi128EEEEEEEEEvNT_6ParamsE:
        .type           _ZN7cutlass13device_kernelIN5flash19enable_sm80_to_sm89INS1_16FlashAttnFwdSm80INS1_25CollectiveMainloopFwdSm80ILi8ELi1ELb1EN4cute5tupleIJNS5_1CILi128EEENS7_ILi48EEENS7_ILi256EEEEEELi256ENS_10bfloat16_tEfNS_4arch4Sm80ELb0ELb1ELb1ELb1ELb0ELb0ELb1ELb0EEENS1_21CollectiveEpilogueFwdINS6_IJS8_SA_S9_EEENS6_IJNS7_ILi1EEESI_SI_EEESC_SE_Li256ELb1ELb1ELb0ELb0EEENS1_19SingleTileSchedulerILb1ELb0ELb1ELi128EEEEEEEEEvNT_6ParamsE,@function
        .size           _ZN7cutlass13device_kernelIN5flash19enable_sm80_to_sm89INS1_16FlashAttnFwdSm80INS1_25CollectiveMainloopFwdSm80ILi8ELi1ELb1EN4cute5tupleIJNS5_1CILi128EEENS7_ILi48EEENS7_ILi256EEEEEELi256ENS_10bfloat16_tEfNS_4arch4Sm80ELb0ELb1ELb1ELb1ELb0ELb0ELb1ELb0EEENS1_21CollectiveEpilogueFwdINS6_IJS8_SA_S9_EEENS6_IJNS7_ILi1EEESI_SI_EEESC_SE_Li256ELb1ELb1ELb0ELb0EEENS1_19SingleTileSchedulerILb1ELb0ELb1ELi128EEEEEEEEEvNT_6ParamsE,(.L_x_40 - _ZN7cutlass13device_kernelIN5flash19enable_sm80_to_sm89INS1_16FlashAttnFwdSm80INS1_25CollectiveMainloopFwdSm80ILi8ELi1ELb1EN4cute5tupleIJNS5_1CILi128EEENS7_ILi48EEENS7_ILi256EEEEEELi256ENS_10bfloat16_tEfNS_4arch4Sm80ELb0ELb1ELb1ELb1ELb0ELb0ELb1ELb0EEENS1_21CollectiveEpilogueFwdINS6_IJS8_SA_S9_EEENS6_IJNS7_ILi1EEESI_SI_EEESC_SE_Li256ELb1ELb1ELb0ELb0EEENS1_19SingleTileSchedulerILb1ELb0ELb1ELi128EEEEEEEEEvNT_6ParamsE)
        .other          _ZN7cutlass13device_kernelIN5flash19enable_sm80_to_sm89INS1_16FlashAttnFwdSm80INS1_25CollectiveMainloopFwdSm80ILi8ELi1ELb1EN4cute5tupleIJNS5_1CILi128EEENS7_ILi48EEENS7_ILi256EEEEEELi256ENS_10bfloat16_tEfNS_4arch4Sm80ELb0ELb1ELb1ELb1ELb0ELb0ELb1ELb0EEENS1_21CollectiveEpilogueFwdINS6_IJS8_SA_S9_EEENS6_IJNS7_ILi1EEESI_SI_EEESC_SE_Li256ELb1ELb1ELb0ELb0EEENS1_19SingleTileSchedulerILb1ELb0ELb1ELi128EEEEEEEEEvNT_6ParamsE,@"STO_CUDA_ENTRY STV_DEFAULT"
_ZN7cutlass13device_kernelIN5flash19enable_sm80_to_sm89INS1_16FlashAttnFwdSm80INS1_25CollectiveMainloopFwdSm80ILi8ELi1ELb1EN4cute5tupleIJNS5_1CILi128EEENS7_ILi48EEENS7_ILi256EEEEEELi256ENS_10bfloat16_tEfNS_4arch4Sm80ELb0ELb1ELb1ELb1ELb0ELb0ELb1ELb0EEENS1_21CollectiveEpilogueFwdINS6_IJS8_SA_S9_EEENS6_IJNS7_ILi1EEESI_SI_EEESC_SE_Li256ELb1ELb1ELb0ELb0EEENS1_19SingleTileSchedulerILb1ELb0ELb1ELi128EEEEEEEEEvNT_6ParamsE:
[----:B------:R-:W-:Y:S01]  /*0000*/  LDC R1, c[0x0][0x28] ;  /* 0x00000a00ff017b82 */ /* 0x000fe20000000800 */
[----:B------:R-:W-:Y:S05]  /*0010*/  EXIT ;  /* 0x000000000000794d */ /* 0x000fea0003800000 */
.L_x_4:
        /* <DEDUP_REMOVED lines=14> */
.L_x_40:


//--------------------- .text._ZN7cutlass13device_kernelIN5flash19enable_sm80_to_sm89INS1_16FlashAttnFwdSm80INS1_25CollectiveMainloopFwdSm80ILi8ELi1ELb0EN4cute5tupleIJNS5_1CILi128EEENS7_ILi32EEENS7_ILi256EEEEEELi256ENS_10bfloat16_tEfNS_4arch4Sm80ELb0ELb1ELb1ELb1ELb0ELb1ELb1ELb0EEENS1_21CollectiveEpilogueFwdINS6_IJS8_SA_S9_EEENS6_IJNS7_ILi1EEESI_SI_EEESC_SE_Li256ELb1ELb1ELb0ELb0EEENS1_19SingleTileSchedulerILb1ELb0ELb1ELi128EEEEEEEEEvNT_6ParamsE --------------------------
	.section	.text._ZN7cutlass13device_kernelIN5flash19enable_sm80_to_sm89INS1_16FlashAttnFwdSm80INS1_25CollectiveMainloopFwdSm80ILi8ELi1ELb0EN4cute5tupleIJNS5_1CILi128EEENS7_ILi32EEENS7_ILi256EEEEEELi256ENS_10bfloat16_tEfNS_4arch4Sm80ELb0ELb1ELb1ELb1ELb0ELb1ELb1ELb0EEENS1_21CollectiveEpilogueFwdINS6_IJS8_SA_S9_EEENS6_IJNS7_ILi1EEESI_SI_EEESC_SE_Li256ELb1ELb1ELb0ELb0EEENS1_19SingleTileSchedulerILb1ELb0ELb1ELi128EEEEEEEEEvNT_6ParamsE,"ax",@progbits
	.align	128
.text._ZN7cutlass13device_kernelIN5flash19enable_sm80_to_sm89INS1_16FlashAttnFwdSm80INS1_25CollectiveMainloopFwdSm80ILi8ELi1ELb0EN4cute5tupleIJNS5_1CILi128EEENS7_ILi32EEENS7_ILi256EEEEEELi256ENS_10bfloat16_tEfNS_4arch4Sm80ELb0ELb1ELb1ELb1ELb0ELb1ELb1ELb0EEENS1_21CollectiveEpilogueFwdINS6_IJS8_SA_S9_EEENS6_IJNS7_ILi1EEESI_SI_EEESC_SE_Li256ELb1ELb1ELb0ELb0EEENS1_19SingleTileSchedulerILb1ELb0ELb1ELi128EEEEEEEEEvNT_6ParamsE:
        .type           _ZN7cutlass13device_kernelIN5flash19enable_sm80_to_sm89INS1_16FlashAttnFwdSm80INS1_25CollectiveMainloopFwdSm80ILi8ELi1ELb0EN4cute5tupleIJNS5_1CILi128EEENS7_ILi32EEENS7_ILi256EEEEEELi256ENS_10bfloat16_tEfNS_4arch4Sm80ELb0ELb1ELb1ELb1ELb0ELb1ELb1ELb0EEENS1_21CollectiveEpilogueFwdINS6_IJS8_SA_S9_EEENS6_IJNS7_ILi1EEESI_SI_EEESC_SE_Li256ELb1ELb1ELb0ELb0EEENS1_19SingleTileSchedulerILb1ELb0ELb1ELi128EEEEEEEEEvNT_6ParamsE,@function
        .size           _ZN7cutlass13device_kernelIN5flash19enable_sm80_to_sm89INS1_16FlashAttnFwdSm80INS1_25CollectiveMainloopFwdSm80ILi8ELi1ELb0EN4cute5tupleIJNS5_1CILi128EEENS7_ILi32EEENS7_ILi256EEEEEELi256ENS_10bfloat16_tEfNS_4arch4Sm80ELb0ELb1ELb1ELb1ELb0ELb1ELb1ELb0EEENS1_21CollectiveEpilogueFwdINS6_IJS8_SA_S9_EEENS6_IJNS7_ILi1EEESI_SI_EEESC_SE_Li256ELb1ELb1ELb0ELb0EEENS1_19SingleTileSchedulerILb1ELb0ELb1ELi128EEEEEEEEEvNT_6ParamsE,(.L_x_41 - _ZN7cutlass13device_kernelIN5flash19enable_sm80_to_sm89INS1_16FlashAttnFwdSm80INS1_25CollectiveMainloopFwdSm80ILi8ELi1ELb0EN4cute5tupleIJNS5_1CILi128EEENS7_ILi32EEENS7_ILi256EEEEEELi256ENS_10bfloat16_tEfNS_4arch4Sm80ELb0ELb1ELb1ELb1ELb0ELb1ELb1ELb0EEENS1_21CollectiveEpilogueFwdINS6_IJS8_SA_S9_EEENS6_IJNS7_ILi1EEESI_SI_EEESC_SE_Li256ELb1ELb1ELb0ELb0EEENS1_19SingleTileSchedulerILb1ELb0ELb1ELi128EEEEEEEEEvNT_6ParamsE)
        .other          _ZN7cutlass13device_kernelIN5flash19enable_sm80_to_sm89INS1_16FlashAttnFwdSm80INS1_25CollectiveMainloopFwdSm80ILi8ELi1ELb0EN4cute5tupleIJNS5_1CILi128EEENS7_ILi32EEENS7_ILi256EEEEEELi256ENS_10bfloat16_tEfNS_4arch4Sm80ELb0ELb1ELb1ELb1ELb0ELb1ELb1ELb0EEENS1_21CollectiveEpilogueFwdINS6_IJS8_SA_S9_EEENS6_IJNS7_ILi1EEESI_SI_EEESC_SE_Li256ELb1ELb1ELb0ELb0EEENS1_19SingleTileSchedulerILb1ELb0ELb1ELi128EEEEEEEEEvNT_6ParamsE,@"STO_CUDA_ENTRY STV_DEFAULT"
_ZN7cutlass13device_kernelIN5flash19enable_sm80_to_sm89INS1_16FlashAttnFwdSm80INS1_25CollectiveMainloopFwdSm80ILi8ELi1ELb0EN4cute5tupleIJNS5_1CILi128EEENS7_ILi32EEENS7_ILi256EEEEEELi256ENS_10bfloat16_tEfNS_4arch4Sm80ELb0ELb1ELb1ELb1ELb0ELb1ELb1ELb0EEENS1_21CollectiveEpilogueFwdINS6_IJS8_SA_S9_EEENS6_IJNS7_ILi1EEESI_SI_EEESC_SE_Li256ELb1ELb1ELb0ELb0EEENS1_19SingleTileSchedulerILb1ELb0ELb1ELi128EEEEEEEEEvNT_6ParamsE:
[----:B------:R-:W-:Y:S01]  /*0000*/  LDC R1, c[0x0][0x28] ;  /* 0x00000a00ff017b82 */ /* 0x000fe20000000800 */
[----:B------:R-:W-:Y:S05]  /*0010*/  EXIT ;  /* 0x000000000000794d */ /* 0x000fea0003800000 */
.L_x_5:
        /* <DEDUP_REMOVED lines=14> */
.L_x_41:


//--------------------- .text._ZN7cutlass13device_kernelIN5flash19enable_sm80_to_sm89INS1_16FlashAttnFwdSm80INS1_25CollectiveMainloopFwdSm80ILi8ELi1ELb1EN4cute5tupleIJNS5_1CILi128EEENS7_ILi64EEENS7_ILi256EEEEEELi256ENS_10bfloat16_tEfNS_4arch4Sm80ELb1ELb0ELb1ELb0ELb0ELb0ELb1ELb0EEENS1_21CollectiveEpilogueFwdINS6_IJS8_SA_S9_EEENS6_IJNS7_ILi1EEESI_SI_EEESC_SE_Li256ELb0ELb1ELb0ELb0EEENS1_30DynamicPersistentTileSchedulerILi256ELi256ELb0ELb1ELb0EEEEEEEEEvNT_6ParamsE --------------------------
	.section	.text._ZN7cutlass13device_kernelIN5flash19enable_sm80_to_sm89INS1_16FlashAttnFwdSm80INS1_25CollectiveMainloopFwdSm80ILi8ELi1ELb1EN4cute5tupleIJNS5_1CILi128EEENS7_ILi64EEENS7_ILi256EEEEEELi256ENS_10bfloat16_tEfNS_4arch4Sm80ELb1ELb0ELb1ELb0ELb0ELb0ELb1ELb0EEENS1_21CollectiveEpilogueFwdINS6_IJS8_SA_S9_EEENS6_IJNS7_ILi1EEESI_SI_EEESC_SE_Li256ELb0ELb1ELb0ELb0EEENS1_30DynamicPersistentTileSchedulerILi256ELi256ELb0ELb1ELb0EEEEEEEEEvNT_6ParamsE,"ax",@progbits
	.align	128
.text._ZN7cutlass13device_kernelIN5flash19enable_sm80_to_sm89INS1_16FlashAttnFwdSm80INS1_25CollectiveMainloopFwdSm80ILi8ELi1ELb1EN4cute5tupleIJNS5_1CILi128EEENS7_ILi64EEENS7_ILi256EEEEEELi256ENS_10bfloat16_tEfNS_4arch4Sm80ELb1ELb0ELb1ELb0ELb0ELb0ELb1ELb0EEENS1_21CollectiveEpilogueFwdINS6_IJS8_SA_S9_EEENS6_IJNS7_ILi1EEESI_SI_EEESC_SE_Li256ELb0ELb1ELb0ELb0EEENS1_30DynamicPersistentTileSchedulerILi256ELi256ELb0ELb1ELb0EEEEEEEEEvNT_6ParamsE:
        .type           _ZN7cutlass13device_kernelIN5flash19enable_sm80_to_sm89INS1_16FlashAttnFwdSm80INS1_25CollectiveMainloopFwdSm80ILi8ELi1ELb1EN4cute5tupleIJNS5_1CILi128EEENS7_ILi64EEENS7_ILi256EEEEEELi256ENS_10bfloat16_tEfNS_4arch4Sm80ELb1ELb0ELb1ELb0ELb0ELb0ELb1ELb0EEENS1_21CollectiveEpilogueFwdINS6_IJS8_SA_S9_EEENS6_IJNS7_ILi1EEESI_SI_EEESC_SE_Li256ELb0ELb1ELb0ELb0EEENS1_30DynamicPersistentTileSchedulerILi256ELi256ELb0ELb1ELb0EEEEEEEEEvNT_6ParamsE,@function
        .size           _ZN7cutlass13device_kernelIN5flash19enable_sm80_to_sm89INS1_16FlashAttnFwdSm80INS1_25CollectiveMainloopFwdSm80ILi8ELi1ELb1EN4cute5tupleIJNS5_1CILi128EEENS7_ILi64EEENS7_ILi256EEEEEELi256ENS_10bfloat16_tEfNS_4arch4Sm80ELb1ELb0ELb1ELb0ELb0ELb0ELb1ELb0EEENS1_21CollectiveEpilogueFwdINS6_IJS8_SA_S9_EEENS6_IJNS7_ILi1EEESI_SI_EEESC_SE_Li256ELb0ELb1ELb0ELb0EEENS1_30DynamicPersistentTileSchedulerILi256ELi256ELb0ELb1ELb0EEEEEEEEEvNT_6ParamsE,(.L_x_42 - _ZN7cutlass13device_kernelIN5flash19enable_sm80_to_sm89INS1_16FlashAttnFwdSm80INS1_25CollectiveMainloopFwdSm80ILi8ELi1ELb1EN4cute5tupleIJNS5_1CILi128EEENS7_ILi64EEENS7_ILi256EEEEEELi256ENS_10bfloat16_tEfNS_4arch4Sm80ELb1ELb0ELb1ELb0ELb0ELb0ELb1ELb0EEENS1_21CollectiveEpilogueFwdINS6_IJS8_SA_S9_EEENS6_IJNS7_ILi1EEESI_SI_EEESC_SE_Li256ELb0ELb1ELb0ELb0EEENS1_30DynamicPersistentTileSchedulerILi256ELi256ELb0ELb1ELb0EEEEEEEEEvNT_6ParamsE)
        .other          _ZN7cutlass13device_kernelIN5flash19enable_sm80_to_sm89INS1_16FlashAttnFwdSm80INS1_25CollectiveMainloopFwdSm80ILi8ELi1ELb1EN4cute5tupleIJNS5_1CILi128EEENS7_ILi64EEENS7_ILi256EEEEEELi256ENS_10bfloat16_tEfNS_4arch4Sm80ELb1ELb0ELb1ELb0ELb0ELb0ELb1ELb0EEENS1_21CollectiveEpilogueFwdINS6_IJS8_SA_S9_EEENS6_IJNS7_ILi1EEESI_SI_EEESC_SE_Li256ELb0ELb1ELb0ELb0EEENS1_30DynamicPersistentTileSchedulerILi256ELi256ELb0ELb1ELb0EEEEEEEEEvNT_6ParamsE,@"STO_CUDA_ENTRY STV_DEFAULT"
_ZN7cutlass13device_kernelIN5flash19enable_sm80_to_sm89INS1_16FlashAttnFwdSm80INS1_25CollectiveMainloopFwdSm80ILi8ELi1ELb1EN4cute5tupleIJNS5_1CILi128EEENS7_ILi64EEENS7_ILi256EEEEEELi256ENS_10bfloat16_tEfNS_4arch4Sm80ELb1ELb0ELb1ELb0ELb0ELb0ELb1ELb0EEENS1_21CollectiveEpilogueFwdINS6_IJS8_SA_S9_EEENS6_IJNS7_ILi1EEESI_SI_EEESC_SE_Li256ELb0ELb1ELb0ELb0EEENS1_30DynamicPersistentTileSchedulerILi256ELi256ELb0ELb1ELb0EEEEEEEEEvNT_6ParamsE:
[----:B------:R-:W-:Y:S01]  /*0000*/  LDC R1, c[0x0][0x28] ;  /* 0x00000a00ff017b82 */ /* 0x000fe20000000800 */
[----:B------:R-:W-:Y:S05]  /*0010*/  EXIT ;  /* 0x000000000000794d */ /* 0x000fea0003800000 */
.L_x_6:
        /* <DEDUP_REMOVED lines=14> */
.L_x_42:


//--------------------- .text._ZN7cutlass13device_kernelIN5flash19enable_sm80_to_sm89INS1_16FlashAttnFwdSm80INS1_25CollectiveMainloopFwdSm80ILi8ELi1ELb1EN4cute5tupleIJNS5_1CILi128EEENS7_ILi64EEENS7_ILi256EEEEEELi256ENS_10bfloat16_tEfNS_4arch4Sm80ELb1ELb0ELb1ELb1ELb0ELb0ELb1ELb0EEENS1_21CollectiveEpilogueFwdINS6_IJS8_SA_S9_EEENS6_IJNS7_ILi1EEESI_SI_EEESC_SE_Li256ELb1ELb1ELb0ELb0EEENS1_19SingleTileSchedulerILb1ELb0ELb1ELi128EEEEEEEEEvNT_6ParamsE --------------------------
	.section	.text._ZN7cutlass13device_kernelIN5flash19enable_sm80_to_sm89INS1_16FlashAttnFwdSm80INS1_25CollectiveMainloopFwdSm80ILi8ELi1ELb1EN4cute5tupleIJNS5_1CILi128EEENS7_ILi64EEENS7_ILi256EEEEEELi256ENS_10bfloat16_tEfNS_4arch4Sm80ELb1ELb0ELb1ELb1ELb0ELb0ELb1ELb0EEENS1_21CollectiveEpilogueFwdINS6_IJS8_SA_S9_EEENS6_IJNS7_ILi1EEESI_SI_EEESC_SE_Li256ELb1ELb1ELb0ELb0EEENS1_19SingleTileSchedulerILb1ELb0ELb1ELi128EEEEEEEEEvNT_6ParamsE,"ax",@progbits
	.align	128
.text._ZN7cutlass13device_kernelIN5flash19enable_sm80_to_sm89INS1_16FlashAttnFwdSm80INS1_25CollectiveMainloopFwdSm80ILi8ELi1ELb1EN4cute5tupleIJNS5_1CILi128EEENS7_ILi64EEENS7_ILi256EEEEEELi256ENS_10bfloat16_tEfNS_4arch4Sm80ELb1ELb0ELb1ELb1ELb0ELb0ELb1ELb0EEENS1_21CollectiveEpilogueFwdINS6_IJS8_SA_S9_EEENS6_IJNS7_ILi1EEESI_SI_EEESC_SE_Li256ELb1ELb1ELb0ELb0EEENS1_19SingleTileSchedulerILb1ELb0ELb1ELi128EEEEEEEEEvNT_6ParamsE:
        .type           _ZN7cutlass13device_kernelIN5flash19enable_sm80_to_sm89INS1_16FlashAttnFwdSm80INS1_25CollectiveMainloopFwdSm80ILi8ELi1ELb1EN4cute5tupleIJNS5_1CILi128EEENS7_ILi64EEENS7_ILi256EEEEEELi256ENS_10bfloat16_tEfNS_4arch4Sm80ELb1ELb0ELb1ELb1ELb0ELb0ELb1ELb0EEENS1_21CollectiveEpilogueFwdINS6_IJS8_SA_S9_EEENS6_IJNS7_ILi1EEESI_SI_EEESC_SE_Li256ELb1ELb1ELb0ELb0EEENS1_19SingleTileSchedulerILb1ELb0ELb1ELi128EEEEEEEEEvNT_6ParamsE,@function
        .size           _ZN7cutlass13device_kernelIN5flash19enable_sm80_to_sm89INS1_16FlashAttnFwdSm80INS1_25CollectiveMainloopFwdSm80ILi8ELi1ELb1EN4cute5tupleIJNS5_1CILi128EEENS7_ILi64EEENS7_ILi256EEEEEELi256ENS_10bfloat16_tEfNS_4arch4Sm80ELb1ELb0ELb1ELb1ELb0ELb0ELb1ELb0EEENS1_21CollectiveEpilogueFwdINS6_IJS8_SA_S9_EEENS6_IJNS7_ILi1EEESI_SI_EEESC_SE_Li256ELb1ELb1ELb0ELb0EEENS1_19SingleTileSchedulerILb1ELb0ELb1ELi128EEEEEEEEEvNT_6ParamsE,(.L_x_43 - _ZN7cutlass13device_kernelIN5flash19enable_sm80_to_sm89INS1_16FlashAttnFwdSm80INS1_25CollectiveMainloopFwdSm80ILi8ELi1ELb1EN4cute5tupleIJNS5_1CILi128EEENS7_ILi64EEENS7_ILi256EEEEEELi256ENS_10bfloat16_tEfNS_4arch4Sm80ELb1ELb0ELb1ELb1ELb0ELb0ELb1ELb0EEENS1_21CollectiveEpilogueFwdINS6_IJS8_SA_S9_EEENS6_IJNS7_ILi1EEESI_SI_EEESC_SE_Li256ELb1ELb1ELb0ELb0EEENS1_19SingleTileSchedulerILb1ELb0ELb1ELi128EEEEEEEEEvNT_6ParamsE)
        .other          _ZN7cutlass13device_kernelIN5flash19enable_sm80_to_sm89INS1_16FlashAttnFwdSm80INS1_25CollectiveMainloopFwdSm80ILi8ELi1ELb1EN4cute5tupleIJNS5_1CILi128EEENS7_ILi64EEENS7_ILi256EEEEEELi256ENS_10bfloat16_tEfNS_4arch4Sm80ELb1ELb0ELb1ELb1ELb0ELb0ELb1ELb0EEENS1_21CollectiveEpilogueFwdINS6_IJS8_SA_S9_EEENS6_IJNS7_ILi1EEESI_SI_EEESC_SE_Li256ELb1ELb1ELb0ELb0EEENS1_19SingleTileSchedulerILb1ELb0ELb1ELi128EEEEEEEEEvNT_6ParamsE,@"STO_CUDA_ENTRY STV_DEFAULT"
_ZN7cutlass13device_kernelIN5flash19enable_sm80_to_sm89INS1_16FlashAttnFwdSm80INS1_25CollectiveMainloopFwdSm80ILi8ELi1ELb1EN4cute5tupleIJNS5_1CILi128EEENS7_ILi64EEENS7_ILi256EEEEEELi256ENS_10bfloat16_tEfNS_4arch4Sm80ELb1ELb0ELb1ELb1ELb0ELb0ELb1ELb0EEENS1_21CollectiveEpilogueFwdINS6_IJS8_SA_S9_EEENS6_IJNS7_ILi1EEESI_SI_EEESC_SE_Li256ELb1ELb1ELb0ELb0EEENS1_19SingleTileSchedulerILb1ELb0ELb1ELi128EEEEEEEEEvNT_6ParamsE:
[----:B------:R-:W-:Y:S01]  /*0000*/  LDC R1, c[0x0][0x28] ;  /* 0x00000a00ff017b82 */ /* 0x000fe20000000800 */
[----:B------:R-:W-:Y:S05]  /*0010*/  EXIT ;  /* 0x000000000000794d */ /* 0x000fea0003800000 */
.L_x_7:
        /* <DEDUP_REMOVED lines=14> */
.L_x_43:


//--------------------- .text._ZN7cutlass13device_kernelIN5flash19enable_sm80_to_sm89INS1_16FlashAttnFwdSm80INS1_25CollectiveMainloopFwdSm80ILi8ELi1ELb0EN4cute5tupleIJNS5_1CILi128EEENS7_ILi32EEENS7_ILi256EEEEEELi256ENS_10bfloat16_tEfNS_4arch4Sm80ELb1ELb0ELb1ELb1ELb0ELb1ELb1ELb0EEENS1_21CollectiveEpilogueFwdINS6_IJS8_SA_S9_EEENS6_IJNS7_ILi1EEESI_SI_EEESC_SE_Li256ELb1ELb1ELb0ELb0EEENS1_19SingleTileSchedulerILb1ELb0ELb1ELi128EEEEEEEEEvNT_6ParamsE --------------------------
	.section	.text._ZN7cutlass13device_kernelIN5flash19enable_sm80_to_sm89INS1_16FlashAttnFwdSm80INS1_25CollectiveMainloopFwdSm80ILi8ELi1ELb0EN4cute5tupleIJNS5_1CILi128EEENS7_ILi32EEENS7_ILi256EEEEEELi256ENS_10bfloat16_tEfNS_4arch4Sm80ELb1ELb0ELb1ELb1ELb0ELb1ELb1ELb0EEENS1_21CollectiveEpilogueFwdINS6_IJS8_SA_S9_EEENS6_IJNS7_ILi1EEESI_SI_EEESC_SE_Li256ELb1ELb1ELb0ELb0EEENS1_19SingleTileSchedulerILb1ELb0ELb1ELi128EEEEEEEEEvNT_6ParamsE,"ax",@progbits
	.align	128
.text._ZN7cutlass13device_kernelIN5flash19enable_sm80_to_sm89INS1_16FlashAttnFwdSm80INS1_25CollectiveMainloopFwdSm80ILi8ELi1ELb0EN4cute5tupleIJNS5_1CILi128EEENS7_ILi32EEENS7_ILi256EEEEEELi256ENS_10bfloat16_tEfNS_4arch4Sm80ELb1ELb0ELb1ELb1ELb0ELb1ELb1ELb0EEENS1_21CollectiveEpilogueFwdINS6_IJS8_SA_S9_EEENS6_IJNS7_ILi1EEESI_SI_EEESC_SE_Li256ELb1ELb1ELb0ELb0EEENS1_19SingleTileSchedulerILb1ELb0ELb1ELi128EEEEEEEEEvNT_6ParamsE:
        .type           _ZN7cutlass13device_kernelIN5flash19enable_sm80_to_sm89INS1_16FlashAttnFwdSm80INS1_25CollectiveMainloopFwdSm80ILi8ELi1ELb0EN4cute5tupleIJNS5_1CILi128EEENS7_ILi32EEENS7_ILi256EEEEEELi256ENS_10bfloat16_tEfNS_4arch4Sm80ELb1ELb0ELb1ELb1ELb0ELb1ELb1ELb0EEENS1_21CollectiveEpilogueFwdINS6_IJS8_SA_S9_EEENS6_IJNS7_ILi1EEESI_SI_EEESC_SE_Li256ELb1ELb1ELb0ELb0EEENS1_19SingleTileSchedulerILb1ELb0ELb1ELi128EEEEEEEEEvNT_6ParamsE,@function
        .size           _ZN7cutlass13device_kernelIN5flash19enable_sm80_to_sm89INS1_16FlashAttnFwdSm80INS1_25CollectiveMainloopFwdSm80ILi8ELi1ELb0EN4cute5tupleIJNS5_1CILi128EEENS7_ILi32EEENS7_ILi256EEEEEELi256ENS_10bfloat16_tEfNS_4arch4Sm80ELb1ELb0ELb1ELb1ELb0ELb1ELb1ELb0EEENS1_21CollectiveEpilogueFwdINS6_IJS8_SA_S9_EEENS6_IJNS7_ILi1EEESI_SI_EEESC_SE_Li256ELb1ELb1ELb0ELb0EEENS1_19SingleTileSchedulerILb1ELb0ELb1ELi128EEEEEEEEEvNT_6ParamsE,(.L_x_44 - _ZN7cutlass13device_kernelIN5flash19enable_sm80_to_sm89INS1_16FlashAttnFwdSm80INS1_25CollectiveMainloopFwdSm80ILi8ELi1ELb0EN4cute5tupleIJNS5_1CILi128EEENS7_ILi32EEENS7_ILi256EEEEEELi256ENS_10bfloat16_tEfNS_4arch4Sm80ELb1ELb0ELb1ELb1ELb0ELb1ELb1ELb0EEENS1_21CollectiveEpilogueFwdINS6_IJS8_SA_S9_EEENS6_IJNS7_ILi1EEESI_SI_EEESC_SE_Li256ELb1ELb1ELb0ELb0EEENS1_19SingleTileSchedulerILb1ELb0ELb1ELi128EEEEEEEEEvNT_6ParamsE)
        .other          _ZN7cutlass13device_kernelIN5flash19enable_sm80_to_sm89INS1_16FlashAttnFwdSm80INS1_25CollectiveMainloopFwdSm80ILi8ELi1ELb0EN4cute5tupleIJNS5_1CILi128EEENS7_ILi32EEENS7_ILi256EEEEEELi256ENS_10bfloat16_tEfNS_4arch4Sm80ELb1ELb0ELb1ELb1ELb0ELb1ELb1ELb0EEENS1_21CollectiveEpilogueFwdINS6_IJS8_SA_S9_EEENS6_IJNS7_ILi1EEESI_SI_EEESC_SE_Li256ELb1ELb1ELb0ELb0EEENS1_19SingleTileSchedulerILb1ELb0ELb1ELi128EEEEEEEEEvNT_6ParamsE,@"STO_CUDA_ENTRY STV_DEFAULT"
_ZN7cutlass13device_kernelIN5flash19enable_sm80_to_sm89INS1_16FlashAttnFwdSm80INS1_25CollectiveMainloopFwdSm80ILi8ELi1ELb0EN4cute5tupleIJNS5_1CILi128EEENS7_ILi32EEENS7_ILi256EEEEEELi256ENS_10bfloat16_tEfNS_4arch4Sm80ELb1ELb0ELb1ELb1ELb0ELb1ELb1ELb0EEENS1_21CollectiveEpilogueFwdINS6_IJS8_SA_S9_EEENS6_IJNS7_ILi1EEESI_SI_EEESC_SE_Li256ELb1ELb1ELb0ELb0EEENS1_19SingleTileSchedulerILb1ELb0ELb1ELi128EEEEEEEEEvNT_6ParamsE:
[----:B------:R-:W-:Y:S01]  /*0000*/  LDC R1, c[0x0][0x28] ;  /* 0x00000a00ff017b82 */ /* 0x000fe20000000800 */
[----:B------:R-:W-:Y:S05]  /*0010*/  EXIT ;  /* 0x000000000000794d */ /* 0x000fea0003800000 */
.L_x_8:
        /* <DEDUP_REMOVED lines=14> */
.L_x_44:


//--------------------- .text._ZN7cutlass13device_kernelIN5flash19enable_sm80_to_sm89INS1_16FlashAttnFwdSm80INS1_25CollectiveMainloopFwdSm80ILi8ELi1ELb0EN4cute5tupleIJNS5_1CILi128EEENS7_ILi96EEENS7_ILi256EEEEEELi256ENS_10bfloat16_tEfNS_4arch4Sm80ELb0ELb0ELb1ELb0ELb0ELb0ELb1ELb0EEENS1_21CollectiveEpilogueFwdINS6_IJS8_SA_S9_EEENS6_IJNS7_ILi1EEESI_SI_EEESC_SE_Li256ELb0ELb1ELb0ELb0EEENS1_19SingleTileSchedulerILb0ELb0ELb1ELi128EEEEEEEEEvNT_6ParamsE --------------------------
	.section	.text._ZN7cutlass13device_kernelIN5flash19enable_sm80_to_sm89INS1_16FlashAttnFwdSm80INS1_25CollectiveMainloopFwdSm80ILi8ELi1ELb0EN4cute5tupleIJNS5_1CILi128EEENS7_ILi96EEENS7_ILi256EEEEEELi256ENS_10bfloat16_tEfNS_4arch4Sm80ELb0ELb0ELb1ELb0ELb0ELb0ELb1ELb0EEENS1_21CollectiveEpilogueFwdINS6_IJS8_SA_S9_EEENS6_IJNS7_ILi1EEESI_SI_EEESC_SE_Li256ELb0ELb1ELb0ELb0EEENS1_19SingleTileSchedulerILb0ELb0ELb1ELi128EEEEEEEEEvNT_6ParamsE,"ax",@progbits
	.align	128
.text._ZN7cutlass13device_kernelIN5flash19enable_sm80_to_sm89INS1_16FlashAttnFwdSm80INS1_25CollectiveMainloopFwdSm80ILi8ELi1ELb0EN4cute5tupleIJNS5_1CILi128EEENS7_ILi96EEENS7_ILi256EEEEEELi256ENS_10bfloat16_tEfNS_4arch4Sm80ELb0ELb0ELb1ELb0ELb0ELb0ELb1ELb0EEENS1_21CollectiveEpilogueFwdINS6_IJS8_SA_S9_EEENS6_IJNS7_ILi1EEESI_SI_EEESC_SE_Li256ELb0ELb1ELb0ELb0EEENS1_19SingleTileSchedulerILb0ELb0ELb1ELi128EEEEEEEEEvNT_6ParamsE:
        .type           _ZN7cutlass13device_kernelIN5flash19enable_sm80_to_sm89INS1_16FlashAttnFwdSm80INS1_25CollectiveMainloopFwdSm80ILi8ELi1ELb0EN4cute5tupleIJNS5_1CILi128EEENS7_ILi96EEENS7_ILi256EEEEEELi256ENS_10bfloat16_tEfNS_4arch4Sm80ELb0ELb0ELb1ELb0ELb0ELb0ELb1ELb0EEENS1_21CollectiveEpilogueFwdINS6_IJS8_SA_S9_EEENS6_IJNS7_ILi1EEESI_SI_EEESC_SE_Li256ELb0ELb1ELb0ELb0EEENS1_19SingleTileSchedulerILb0ELb0ELb1ELi128EEEEEEEEEvNT_6ParamsE,@function
        .size           _ZN7cutlass13device_kernelIN5flash19enable_sm80_to_sm89INS1_16FlashAttnFwdSm80INS1_25CollectiveMainloopFwdSm80ILi8ELi1ELb0EN4cute5tupleIJNS5_1CILi128EEENS7_ILi96EEENS7_ILi256EEEEEELi256ENS_10bfloat16_tEfNS_4arch4Sm80ELb0ELb0ELb1ELb0ELb0ELb0ELb1ELb0EEENS1_21CollectiveEpilogueFwdINS6_IJS8_SA_S9_EEENS6_IJNS7_ILi1EEESI_SI_EEESC_SE_Li256ELb0ELb1ELb0ELb0EEENS1_19SingleTileSchedulerILb0ELb0ELb1ELi128EEEEEEEEEvNT_6ParamsE,(.L_x_45 - _ZN7cutlass13device_kernelIN5flash19enable_sm80_to_sm89INS1_16FlashAttnFwdSm80INS1_25CollectiveMainloopFwdSm80ILi8ELi1ELb0EN4cute5tupleIJNS5_1CILi128EEENS7_ILi96EEENS7_ILi256EEEEEELi256ENS_10bfloat16_tEfNS_4arch4Sm80ELb0ELb0ELb1ELb0ELb0ELb0ELb1ELb0EEENS1_21CollectiveEpilogueFwdINS6_IJS8_SA_S9_EEENS6_IJNS7_ILi1EEESI_SI_EEESC_SE_Li256ELb0ELb1ELb0ELb0EEENS1_19SingleTileSchedulerILb0ELb0ELb1ELi128EEEEEEEEEvNT_6ParamsE)
        .other          _ZN7cutlass13device_kernelIN5flash19enable_sm80_to_sm89INS1_16FlashAttnFwdSm80INS1_25CollectiveMainloopFwdSm80ILi8ELi1ELb0EN4cute5tupleIJNS5_1CILi128EEENS7_ILi96EEENS7_ILi256EEEEEELi256ENS_10bfloat16_tEfNS_4arch4Sm80ELb0ELb0ELb1ELb0ELb0ELb0ELb1ELb0EEENS1_21CollectiveEpilogueFwdINS6_IJS8_SA_S9_EEENS6_IJNS7_ILi1EEESI_SI_EEESC_SE_Li256ELb0ELb1ELb0ELb0EEENS1_19SingleTileSchedulerILb0ELb0ELb1ELi128EEEEEEEEEvNT_6ParamsE,@"STO_CUDA_ENTRY STV_DEFAULT"
_ZN7cutlass13device_kernelIN5flash19enable_sm80_to_sm89INS1_16FlashAttnFwdSm80INS1_25CollectiveMainloopFwdSm80ILi8ELi1ELb0EN4cute5tupleIJNS5_1CILi128EEENS7_ILi96EEENS7_ILi256EEEEEELi256ENS_10bfloat16_tEfNS_4arch4Sm80ELb0ELb0ELb1ELb0ELb0ELb0ELb1ELb0EEENS1_21CollectiveEpilogueFwdINS6_IJS8_SA_S9_EEENS6_IJNS7_ILi1EEESI_SI_EEESC_SE_Li256ELb0ELb1ELb0ELb0EEENS1_19SingleTileSchedulerILb0ELb0ELb1ELi128EEEEEEEEEvNT_6ParamsE:
[----:B------:R-:W-:Y:S01]  /*0000*/  LDC R1, c[0x0][0x28] ;  /* 0x00000a00ff017b82 */ /* 0x000fe20000000800 */
[----:B------:R-:W-:Y:S05]  /*0010*/  EXIT ;  /* 0x000000000000794d */ /* 0x000fea0003800000 */
.L_x_9:
        /* <DEDUP_REMOVED lines=14> */
.L_x_45:


//--------------------- .text._ZN7cutlass13device_kernelIN5flash19enable_sm80_to_sm89INS1_16FlashAttnFwdSm80INS1_25CollectiveMainloopFwdSm80ILi8ELi1ELb0EN4cute5tupleIJNS5_1CILi128EEENS7_ILi96EEENS7_ILi256EEEEEELi256ENS_10bfloat16_tEfNS_4arch4Sm80ELb0ELb0ELb1ELb1ELb0ELb0ELb1ELb0EEENS1_21CollectiveEpilogueFwdINS6_IJS8_SA_S9_EEENS6_IJNS7_ILi1EEESI_SI_EEESC_SE_Li256ELb1ELb1ELb0ELb0EEENS1_19SingleTileSchedulerILb1ELb0ELb1ELi128EEEEEEEEEvNT_6ParamsE --------------------------
	.section	.text._ZN7cutlass13device_kernelIN5flash19enable_sm80_to_sm89INS1_16FlashAttnFwdSm80INS1_25CollectiveMainloopFwdSm80ILi8ELi1ELb0EN4cute5tupleIJNS5_1CILi128EEENS7_ILi96EEENS7_ILi256EEEEEELi256ENS_10bfloat16_tEfNS_4arch4Sm80ELb0ELb0ELb1ELb1ELb0ELb0ELb1ELb0EEENS1_21CollectiveEpilogueFwdINS6_IJS8_SA_S9_EEENS6_IJNS7_ILi1EEESI_SI_EEESC_SE_Li256ELb1ELb1ELb0ELb0EEENS1_19SingleTileSchedulerILb1ELb0ELb1ELi128EEEEEEEEEvNT_6ParamsE,"ax",@progbits
	.align	128
.text._ZN7cutlass13device_kernelIN5flash19enable_sm80_to_sm89INS1_16FlashAttnFwdSm80INS1_25CollectiveMainloopFwdSm80ILi8ELi1ELb0EN4cute5tupleIJNS5_1CILi128EEENS7_ILi96EEENS7_ILi256EEEEEELi256ENS_10bfloat16_tEfNS_4arch4Sm80ELb0ELb0ELb1ELb1ELb0ELb0ELb1ELb0EEENS1_21CollectiveEpilogueFwdINS6_IJS8_SA_S9_EEENS6_IJNS7_ILi1EEESI_SI_EEESC_SE_Li256ELb1ELb1ELb0ELb0EEENS1_19SingleTileSchedulerILb1ELb0ELb1ELi128EEEEEEEEEvNT_6ParamsE:
        .type           _ZN7cutlass13device_kernelIN5flash19enable_sm80_to_sm89INS1_16FlashAttnFwdSm80INS1_25CollectiveMainloopFwdSm80ILi8ELi1ELb0EN4cute5tupleIJNS5_1CILi128EEENS7_ILi96EEENS7_ILi256EEEEEELi256ENS_10bfloat16_tEfNS_4arch4Sm80ELb0ELb0ELb1ELb1ELb0ELb0ELb1ELb0EEENS1_21CollectiveEpilogueFwdINS6_IJS8_SA_S9_EEENS6_IJNS7_ILi1EEESI_SI_EEESC_SE_Li256ELb1ELb1ELb0ELb0EEENS1_19SingleTileSchedulerILb1ELb0ELb1ELi128EEEEEEEEEvNT_6ParamsE,@function
        .size           _ZN7cutlass13device_kernelIN5flash19enable_sm80_to_sm89INS1_16FlashAttnFwdSm80INS1_25CollectiveMainloopFwdSm80ILi8ELi1ELb0EN4cute5tupleIJNS5_1CILi128EEENS7_ILi96EEENS7_ILi256EEEEEELi256ENS_10bfloat16_tEfNS_4arch4Sm80ELb0ELb0ELb1ELb1ELb0ELb0ELb1ELb0EEENS1_21CollectiveEpilogueFwdINS6_IJS8_SA_S9_EEENS6_IJNS7_ILi1EEESI_SI_EEESC_SE_Li256ELb1ELb1ELb0ELb0EEENS1_19SingleTileSchedulerILb1ELb0ELb1ELi128EEEEEEEEEvNT_6ParamsE,(.L_x_46 - _ZN7cutlass13device_kernelIN5flash19enable_sm80_to_sm89INS1_16FlashAttnFwdSm80INS1_25CollectiveMainloopFwdSm80ILi8ELi1ELb0EN4cute5tupleIJNS5_1CILi128EEENS7_ILi96EEENS7_ILi256EEEEEELi256ENS_10bfloat16_tEfNS_4arch4Sm80ELb0ELb0ELb1ELb1ELb0ELb0ELb1ELb0EEENS1_21CollectiveEpilogueFwdINS6_IJS8_SA_S9_EEENS6_IJNS7_ILi1EEESI_SI_EEESC_SE_Li256ELb1ELb1ELb0ELb0EEENS1_19SingleTileSchedulerILb1ELb0ELb1ELi128EEEEEEEEEvNT_6ParamsE)
        .other          _ZN7cutlass13device_kernelIN5flash19enable_sm80_to_sm89INS1_16FlashAttnFwdSm80INS1_25CollectiveMainloopFwdSm80ILi8ELi1ELb0EN4cute5tupleIJNS5_1CILi128EEENS7_ILi96EEENS7_ILi256EEEEEELi256ENS_10bfloat16_tEfNS_4arch4Sm80ELb0ELb0ELb1ELb1ELb0ELb0ELb1ELb0EEENS1_21CollectiveEpilogueFwdINS6_IJS8_SA_S9_EEENS6_IJNS7_ILi1EEESI_SI_EEESC_SE_Li256ELb1ELb1ELb0ELb0EEENS1_19SingleTileSchedulerILb1ELb0ELb1ELi128EEEEEEEEEvNT_6ParamsE,@"STO_CUDA_ENTRY STV_DEFAULT"
_ZN7cutlass13device_kernelIN5flash19enable_sm80_to_sm89INS1_16FlashAttnFwdSm80INS1_25CollectiveMainloopFwdSm80ILi8ELi1ELb0EN4cute5tupleIJNS5_1CILi128EEENS7_ILi96EEENS7_ILi256EEEEEELi256ENS_10bfloat16_tEfNS_4arch4Sm80ELb0ELb0ELb1ELb1ELb0ELb0ELb1ELb0EEENS1_21CollectiveEpilogueFwdINS6_IJS8_SA_S9_EEENS6_IJNS7_ILi1EEESI_SI_EEESC_SE_Li256ELb1ELb1ELb0ELb0EEENS1_19SingleTileSchedulerILb1ELb0ELb1ELi128EEEEEEEEEvNT_6ParamsE:
[----:B------:R-:W-:Y:S01]  /*0000*/  LDC R1, c[0x0][0x28] ;  /* 0x00000a00ff017b82 */ /* 0x000fe20000000800 */
[----:B------:R-:W-:Y:S05]  /*0010*/  EXIT ;  /* 0x000000000000794d */ /* 0x000fea0003800000 */
.L_x_10:
        /* <DEDUP_REMOVED lines=14> */
.L_x_46:


//--------------------- .text._ZN7cutlass13device_kernelIN5flash19enable_sm80_to_sm89INS1_16FlashAttnFwdSm80INS1_25CollectiveMainloopFwdSm80ILi8ELi1ELb0EN4cute5tupleIJNS5_1CILi128EEENS7_ILi48EEENS7_ILi256EEEEEELi256ENS_10bfloat16_tEfNS_4arch4Sm80ELb0ELb0ELb1ELb1ELb0ELb1ELb1ELb0EEENS1_21CollectiveEpilogueFwdINS6_IJS8_SA_S9_EEENS6_IJNS7_ILi1EEESI_SI_EEESC_SE_Li256ELb1ELb1ELb0ELb0EEENS1_19SingleTileSchedulerILb1ELb0ELb1ELi128EEEEEEEEEvNT_6ParamsE --------------------------
	.section	.text._ZN7cutlass13device_kernelIN5flash19enable_sm80_to_sm89INS1_16FlashAttnFwdSm80INS1_25CollectiveMainloopFwdSm80ILi8ELi1ELb0EN4cute5tupleIJNS5_1CILi128EEENS7_ILi48EEENS7_ILi256EEEEEELi256ENS_10bfloat16_tEfNS_4arch4Sm80ELb0ELb0ELb1ELb1ELb0ELb1ELb1ELb0EEENS1_21CollectiveEpilogueFwdINS6_IJS8_SA_S9_EEENS6_IJNS7_ILi1EEESI_SI_EEESC_SE_Li256ELb1ELb1ELb0ELb0EEENS1_19SingleTileSchedulerILb1ELb0ELb1ELi128EEEEEEEEEvNT_6ParamsE,"ax",@progbits
	.align	128
.text._ZN7cutlass13device_kernelIN5flash19enable_sm80_to_sm89INS1_16FlashAttnFwdSm80INS1_25CollectiveMainloopFwdSm80ILi8ELi1ELb0EN4cute5tupleIJNS5_1CILi128EEENS7_ILi48EEENS7_ILi256EEEEEELi256ENS_10bfloat16_tEfNS_4arch4Sm80ELb0ELb0ELb1ELb1ELb0ELb1ELb1ELb0EEENS1_21CollectiveEpilogueFwdINS6_IJS8_SA_S9_EEENS6_IJNS7_ILi1EEESI_SI_EEESC_SE_Li256ELb1ELb1ELb0ELb0EEENS1_19SingleTileSchedulerILb1ELb0ELb1ELi128EEEEEEEEEvNT_6ParamsE:
        .type           _ZN7cutlass13device_kernelIN5flash19enable_sm80_to_sm89INS1_16FlashAttnFwdSm80INS1_25CollectiveMainloopFwdSm80ILi8ELi1ELb0EN4cute5tupleIJNS5_1CILi128EEENS7_ILi48EEENS7_ILi256EEEEEELi256ENS_10bfloat16_tEfNS_4arch4Sm80ELb0ELb0ELb1ELb1ELb0ELb1ELb1ELb0EEENS1_21CollectiveEpilogueFwdINS6_IJS8_SA_S9_EEENS6_IJNS7_ILi1EEESI_SI_EEESC_SE_Li256ELb1ELb1ELb0ELb0EEENS1_19SingleTileSchedulerILb1ELb0ELb1ELi128EEEEEEEEEvNT_6ParamsE,@function
        .size           _ZN7cutlass13device_kernelIN5flash19enable_sm80_to_sm89INS1_16FlashAttnFwdSm80INS1_25CollectiveMainloopFwdSm80ILi8ELi1ELb0EN4cute5tupleIJNS5_1CILi128EEENS7_ILi48EEENS7_ILi256EEEEEELi256ENS_10bfloat16_tEfNS_4arch4Sm80ELb0ELb0ELb1ELb1ELb0ELb1ELb1ELb0EEENS1_21CollectiveEpilogueFwdINS6_IJS8_SA_S9_EEENS6_IJNS7_ILi1EEESI_SI_EEESC_SE_Li256ELb1ELb1ELb0ELb0EEENS1_19SingleTileSchedulerILb1ELb0ELb1ELi128EEEEEEEEEvNT_6ParamsE,(.L_x_47 - _ZN7cutlass13device_kernelIN5flash19enable_sm80_to_sm89INS1_16FlashAttnFwdSm80INS1_25CollectiveMainloopFwdSm80ILi8ELi1ELb0EN4cute5tupleIJNS5_1CILi128EEENS7_ILi48EEENS7_ILi256EEEEEELi256ENS_10bfloat16_tEfNS_4arch4Sm80ELb0ELb0ELb1ELb1ELb0ELb1ELb1ELb0EEENS1_21CollectiveEpilogueFwdINS6_IJS8_SA_S9_EEENS6_IJNS7_ILi1EEESI_SI_EEESC_SE_Li256ELb1ELb1ELb0ELb0EEENS1_19SingleTileSchedulerILb1ELb0ELb1ELi128EEEEEEEEEvNT_6ParamsE)
        .other          _ZN7cutlass13device_kernelIN5flash19enable_sm80_to_sm89INS1_16FlashAttnFwdSm80INS1_25CollectiveMainloopFwdSm80ILi8ELi1ELb0EN4cute5tupleIJNS5_1CILi128EEENS7_ILi48EEENS7_ILi256EEEEEELi256ENS_10bfloat16_tEfNS_4arch4Sm80ELb0ELb0ELb1ELb1ELb0ELb1ELb1ELb0EEENS1_21CollectiveEpilogueFwdINS6_IJS8_SA_S9_EEENS6_IJNS7_ILi1EEESI_SI_EEESC_SE_Li256ELb1ELb1ELb0ELb0EEENS1_19SingleTileSchedulerILb1ELb0ELb1ELi128EEEEEEEEEvNT_6ParamsE,@"STO_CUDA_ENTRY STV_DEFAULT"
_ZN7cutlass13device_kernelIN5flash19enable_sm80_to_sm89INS1_16FlashAttnFwdSm80INS1_25CollectiveMainloopFwdSm80ILi8ELi1ELb0EN4cute5tupleIJNS5_1CILi128EEENS7_ILi48EEENS7_ILi256EEEEEELi256ENS_10bfloat16_tEfNS_4arch4Sm80ELb0ELb0ELb1ELb1ELb0ELb1ELb1ELb0EEENS1_21CollectiveEpilogueFwdINS6_IJS8_SA_S9_EEENS6_IJNS7_ILi1EEESI_SI_EEESC_SE_Li256ELb1ELb1ELb0ELb0EEENS1_19SingleTileSchedulerILb1ELb0ELb1ELi128EEEEEEEEEvNT_6ParamsE:
[----:B------:R-:W-:Y:S01]  /*0000*/  LDC R1, c[0x0][0x28] ;  /* 0x00000a00ff017b82 */ /* 0x000fe20000000800 */
[----:B------:R-:W-:Y:S05]  /*0010*/  EXIT ;  /* 0x000000000000794d */ /* 0x000fea0003800000 */
.L_x_11:
        /* <DEDUP_REMOVED lines=14> */
.L_x_47:


//--------------------- .text._ZN7cutlass13device_kernelIN5flash19enable_sm80_to_sm89INS1_16FlashAttnFwdSm80INS1_25CollectiveMainloopFwdSm80ILi8ELi1ELb0EN4cute5tupleIJNS5_1CILi128EEENS7_ILi64EEENS7_ILi256EEEEEELi256ENS_10bfloat16_tEfNS_4arch4Sm80ELb0ELb1ELb1ELb0ELb0ELb0ELb1ELb0EEENS1_21CollectiveEpilogueFwdINS6_IJS8_SA_S9_EEENS6_IJNS7_ILi1EEESI_SI_EEESC_SE_Li256ELb0ELb1ELb0ELb0EEENS1_19SingleTileSchedulerILb0ELb0ELb1ELi128EEEEEEEEEvNT_6ParamsE --------------------------
	.section	.text._ZN7cutlass13device_kernelIN5flash19enable_sm80_to_sm89INS1_16FlashAttnFwdSm80INS1_25CollectiveMainloopFwdSm80ILi8ELi1ELb0EN4cute5tupleIJNS5_1CILi128EEENS7_ILi64EEENS7_ILi256EEEEEELi256ENS_10bfloat16_tEfNS_4arch4Sm80ELb0ELb1ELb1ELb0ELb0ELb0ELb1ELb0EEENS1_21CollectiveEpilogueFwdINS6_IJS8_SA_S9_EEENS6_IJNS7_ILi1EEESI_SI_EEESC_SE_Li256ELb0ELb1ELb0ELb0EEENS1_19SingleTileSchedulerILb0ELb0ELb1ELi128EEEEEEEEEvNT_6ParamsE,"ax",@progbits
	.align	128
.text._ZN7cutlass13device_kernelIN5flash19enable_sm80_to_sm89INS1_16FlashAttnFwdSm80INS1_25CollectiveMainloopFwdSm80ILi8ELi1ELb0EN4cute5tupleIJNS5_1CILi128EEENS7_ILi64EEENS7_ILi256EEEEEELi256ENS_10bfloat16_tEfNS_4arch4Sm80ELb0ELb1ELb1ELb0ELb0ELb0ELb1ELb0EEENS1_21CollectiveEpilogueFwdINS6_IJS8_SA_S9_EEENS6_IJNS7_ILi1EEESI_SI_EEESC_SE_Li256ELb0ELb1ELb0ELb0EEENS1_19SingleTileSchedulerILb0ELb0ELb1ELi128EEEEEEEEEvNT_6ParamsE:
        .type           _ZN7cutlass13device_kernelIN5flash19enable_sm80_to_sm89INS1_16FlashAttnFwdSm80INS1_25CollectiveMainloopFwdSm80ILi8ELi1ELb0EN4cute5tupleIJNS5_1CILi128EEENS7_ILi64EEENS7_ILi256EEEEEELi256ENS_10bfloat16_tEfNS_4arch4Sm80ELb0ELb1ELb1ELb0ELb0ELb0ELb1ELb0EEENS1_21CollectiveEpilogueFwdINS6_IJS8_SA_S9_EEENS6_IJNS7_ILi1EEESI_SI_EEESC_SE_Li256ELb0ELb1ELb0ELb0EEENS1_19SingleTileSchedulerILb0ELb0ELb1ELi128EEEEEEEEEvNT_6ParamsE,@function
        .size           _ZN7cutlass13device_kernelIN5flash19enable_sm80_to_sm89INS1_16FlashAttnFwdSm80INS1_25CollectiveMainloopFwdSm80ILi8ELi1ELb0EN4cute5tupleIJNS5_1CILi128EEENS7_ILi64EEENS7_ILi256EEEEEELi256ENS_10bfloat16_tEfNS_4arch4Sm80ELb0ELb1ELb1ELb0ELb0ELb0ELb1ELb0EEENS1_21CollectiveEpilogueFwdINS6_IJS8_SA_S9_EEENS6_IJNS7_ILi1EEESI_SI_EEESC_SE_Li256ELb0ELb1ELb0ELb0EEENS1_19SingleTileSchedulerILb0ELb0ELb1ELi128EEEEEEEEEvNT_6ParamsE,(.L_x_48 - _ZN7cutlass13device_kernelIN5flash19enable_sm80_to_sm89INS1_16FlashAttnFwdSm80INS1_25CollectiveMainloopFwdSm80ILi8ELi1ELb0EN4cute5tupleIJNS5_1CILi128EEENS7_ILi64EEENS7_ILi256EEEEEELi256ENS_10bfloat16_tEfNS_4arch4Sm80ELb0ELb1ELb1ELb0ELb0ELb0ELb1ELb0EEENS1_21CollectiveEpilogueFwdINS6_IJS8_SA_S9_EEENS6_IJNS7_ILi1EEESI_SI_EEESC_SE_Li256ELb0ELb1ELb0ELb0EEENS1_19SingleTileSchedulerILb0ELb0ELb1ELi128EEEEEEEEEvNT_6ParamsE)
        .other          _ZN7cutlass13device_kernelIN5flash19enable_sm80_to_sm89INS1_16FlashAttnFwdSm80INS1_25CollectiveMainloopFwdSm80ILi8ELi1ELb0EN4cute5tupleIJNS5_1CILi128EEENS7_ILi64EEENS7_ILi256EEEEEELi256ENS_10bfloat16_tEfNS_4arch4Sm80ELb0ELb1ELb1ELb0ELb0ELb0ELb1ELb0EEENS1_21CollectiveEpilogueFwdINS6_IJS8_SA_S9_EEENS6_IJNS7_ILi1EEESI_SI_EEESC_SE_Li256ELb0ELb1ELb0ELb0EEENS1_19SingleTileSchedulerILb0ELb0ELb1ELi128EEEEEEEEEvNT_6ParamsE,@"STO_CUDA_ENTRY STV_DEFAULT"
_ZN7cutlass13device_kernelIN5flash19enable_sm80_to_sm89INS1_16FlashAttnFwdSm80INS1_25CollectiveMainloopFwdSm80ILi8ELi1ELb0EN4cute5tupleIJNS5_1CILi128EEENS7_ILi64EEENS7_ILi256EEEEEELi256ENS_10bfloat16_tEfNS_4arch4Sm80ELb0ELb1ELb1ELb0ELb0ELb0ELb1ELb0EEENS1_21CollectiveEpilogueFwdINS6_IJS8_SA_S9_EEENS6_IJNS7_ILi1EEESI_SI_EEESC_SE_Li256ELb0ELb1ELb0ELb0EEENS1_19SingleTileSchedulerILb0ELb0ELb1ELi128EEEEEEEEEvNT_6ParamsE:
[----:B------:R-:W-:Y:S01]  /*0000*/  LDC R1, c[0x0][0x28] ;  /* 0x00000a00ff017b82 */ /* 0x000fe20000000800 */
[----:B------:R-:W-:Y:S05]  /*0010*/  EXIT ;  /* 0x000000000000794d */ /* 0x000fea0003800000 */
.L_x_12:
        /* <DEDUP_REMOVED lines=14> */
.L_x_48:


//--------------------- .text._ZN7cutlass13device_kernelIN5flash19enable_sm80_to_sm89INS1_16FlashAttnFwdSm80INS1_25CollectiveMainloopFwdSm80ILi8ELi1ELb0EN4cute5tupleIJNS5_1CILi128EEENS7_ILi64EEENS7_ILi256EEEEEELi256ENS_10bfloat16_tEfNS_4arch4Sm80ELb0ELb1ELb1ELb1ELb0ELb0ELb1ELb0EEENS1_21CollectiveEpilogueFwdINS6_IJS8_SA_S9_EEENS6_IJNS7_ILi1EEESI_SI_EEESC_SE_Li256ELb1ELb1ELb0ELb0EEENS1_19SingleTileSchedulerILb1ELb0ELb1ELi128EEEEEEEEEvNT_6ParamsE --------------------------
	.section	.text._ZN7cutlass13device_kernelIN5flash19enable_sm80_to_sm89INS1_16FlashAttnFwdSm80INS1_25CollectiveMainloopFwdSm80ILi8ELi1ELb0EN4cute5tupleIJNS5_1CILi128EEENS7_ILi64EEENS7_ILi256EEEEEELi256ENS_10bfloat16_tEfNS_4arch4Sm80ELb0ELb1ELb1ELb1ELb0ELb0ELb1ELb0EEENS1_21CollectiveEpilogueFwdINS6_IJS8_SA_S9_EEENS6_IJNS7_ILi1EEESI_SI_EEESC_SE_Li256ELb1ELb1ELb0ELb0EEENS1_19SingleTileSchedulerILb1ELb0ELb1ELi128EEEEEEEEEvNT_6ParamsE,"ax",@progbits
	.align	128
.text._ZN7cutlass13device_kernelIN5flash19enable_sm80_to_sm89INS1_16FlashAttnFwdSm80INS1_25CollectiveMainloopFwdSm80ILi8ELi1ELb0EN4cute5tupleIJNS5_1CILi128EEENS7_ILi64EEENS7_ILi256EEEEEELi256ENS_10bfloat16_tEfNS_4arch4Sm80ELb0ELb1ELb1ELb1ELb0ELb0ELb1ELb0EEENS1_21CollectiveEpilogueFwdINS6_IJS8_SA_S9_EEENS6_IJNS7_ILi1EEESI_SI_EEESC_SE_Li256ELb1ELb1ELb0ELb0EEENS1_19SingleTileSchedulerILb1ELb0ELb1ELi128EEEEEEEEEvNT_6ParamsE:
        .type           _ZN7cutlass13device_kernelIN5flash19enable_sm80_to_sm89INS1_16FlashAttnFwdSm80INS1_25CollectiveMainloopFwdSm80ILi8ELi1ELb0EN4cute5tupleIJNS5_1CILi128EEENS7_ILi64EEENS7_ILi256EEEEEELi256ENS_10bfloat16_tEfNS_4arch4Sm80ELb0ELb1ELb1ELb1ELb0ELb0ELb1ELb0EEENS1_21CollectiveEpilogueFwdINS6_IJS8_SA_S9_EEENS6_IJNS7_ILi1EEESI_SI_EEESC_SE_Li256ELb1ELb1ELb0ELb0EEENS1_19SingleTileSchedulerILb1ELb0ELb1ELi128EEEEEEEEEvNT_6ParamsE,@function
        .size           _ZN7cutlass13device_kernelIN5flash19enable_sm80_to_sm89INS1_16FlashAttnFwdSm80INS1_25CollectiveMainloopFwdSm80ILi8ELi1ELb0EN4cute5tupleIJNS5_1CILi128EEENS7_ILi64EEENS7_ILi256EEEEEELi256ENS_10bfloat16_tEfNS_4arch4Sm80ELb0ELb1ELb1ELb1ELb0ELb0ELb1ELb0EEENS1_21CollectiveEpilogueFwdINS6_IJS8_SA_S9_EEENS6_IJNS7_ILi1EEESI_SI_EEESC_SE_Li256ELb1ELb1ELb0ELb0EEENS1_19SingleTileSchedulerILb1ELb0ELb1ELi128EEEEEEEEEvNT_6ParamsE,(.L_x_49 - _ZN7cutlass13device_kernelIN5flash19enable_sm80_to_sm89INS1_16FlashAttnFwdSm80INS1_25CollectiveMainloopFwdSm80ILi8ELi1ELb0EN4cute5tupleIJNS5_1CILi128EEENS7_ILi64EEENS7_ILi256EEEEEELi256ENS_10bfloat16_tEfNS_4arch4Sm80ELb0ELb1ELb1ELb1ELb0ELb0ELb1ELb0EEENS1_21CollectiveEpilogueFwdINS6_IJS8_SA_S9_EEENS6_IJNS7_ILi1EEESI_SI_EEESC_SE_Li256ELb1ELb1ELb0ELb0EEENS1_19SingleTileSchedulerILb1ELb0ELb1ELi128EEEEEEEEEvNT_6ParamsE)
        .other          _ZN7cutlass13device_kernelIN5flash19enable_sm80_to_sm89INS1_16FlashAttnFwdSm80INS1_25CollectiveMainloopFwdSm80ILi8ELi1ELb0EN4cute5tupleIJNS5_1CILi128EEENS7_ILi64EEENS7_ILi256EEEEEELi256ENS_10bfloat16_tEfNS_4arch4Sm80ELb0ELb1ELb1ELb1ELb0ELb0ELb1ELb0EEENS1_21CollectiveEpilogueFwdINS6_IJS8_SA_S9_EEENS6_IJNS7_ILi1EEESI_SI_EEESC_SE_Li256ELb1ELb1ELb0ELb0EEENS1_19SingleTileSchedulerILb1ELb0ELb1ELi128EEEEEEEEEvNT_6ParamsE,@"STO_CUDA_ENTRY STV_DEFAULT"
_ZN7cutlass13device_kernelIN5flash19enable_sm80_to_sm89INS1_16FlashAttnFwdSm80INS1_25CollectiveMainloopFwdSm80ILi8ELi1ELb0EN4cute5tupleIJNS5_1CILi128EEENS7_ILi64EEENS7_ILi256EEEEEELi256ENS_10bfloat16_tEfNS_4arch4Sm80ELb0ELb1ELb1ELb1ELb0ELb0ELb1ELb0EEENS1_21CollectiveEpilogueFwdINS6_IJS8_SA_S9_EEENS6_IJNS7_ILi1EEESI_SI_EEESC_SE_Li256ELb1ELb1ELb0ELb0EEENS1_19SingleTileSchedulerILb1ELb0ELb1ELi128EEEEEEEEEvNT_6ParamsE:
[----:B------:R-:W-:Y:S01]  /*0000*/  LDC R1, c[0x0][0x28] ;  /* 0x00000a00ff017b82 */ /* 0x000fe20000000800 */
[----:B------:R-:W-:Y:S05]  /*0010*/  EXIT ;  /* 0x000000000000794d */ /* 0x000fea0003800000 */
.L_x_13:
        /* <DEDUP_REMOVED lines=14> */
.L_x_49:


//--------------------- .text._ZN7cutlass13device_kernelIN5flash19enable_sm80_to_sm89INS1_16FlashAttnFwdSm80INS1_25CollectiveMainloopFwdSm80ILi8ELi1ELb0EN4cute5tupleIJNS5_1CILi128EEENS7_ILi48EEENS7_ILi256EEEEEELi256ENS_10bfloat16_tEfNS_4arch4Sm80ELb0ELb1ELb1ELb1ELb0ELb1ELb1ELb0EEENS1_21CollectiveEpilogueFwdINS6_IJS8_SA_S9_EEENS6_IJNS7_ILi1EEESI_SI_EEESC_SE_Li256ELb1ELb1ELb0ELb0EEENS1_19SingleTileSchedulerILb1ELb0ELb1ELi128EEEEEEEEEvNT_6ParamsE --------------------------
	.section	.text._ZN7cutlass13device_kernelIN5flash19enable_sm80_to_sm89INS1_16FlashAttnFwdSm80INS1_25CollectiveMainloopFwdSm80ILi8ELi1ELb0EN4cute5tupleIJNS5_1CILi128EEENS7_ILi48EEENS7_ILi256EEEEEELi256ENS_10bfloat16_tEfNS_4arch4Sm80ELb0ELb1ELb1ELb1ELb0ELb1ELb1ELb0EEENS1_21CollectiveEpilogueFwdINS6_IJS8_SA_S9_EEENS6_IJNS7_ILi1EEESI_SI_EEESC_SE_Li256ELb1ELb1ELb0ELb0EEENS1_19SingleTileSchedulerILb1ELb0ELb1ELi128EEEEEEEEEvNT_6ParamsE,"ax",@progbits
	.align	128
.text._ZN7cutlass13device_kernelIN5flash19enable_sm80_to_sm89INS1_16FlashAttnFwdSm80INS1_25CollectiveMainloopFwdSm80ILi8ELi1ELb0EN4cute5tupleIJNS5_1CILi128EEENS7_ILi48EEENS7_ILi256EEEEEELi256ENS_10bfloat16_tEfNS_4arch4Sm80ELb0ELb1ELb1ELb1ELb0ELb1ELb1ELb0EEENS1_21CollectiveEpilogueFwdINS6_IJS8_SA_S9_EEENS6_IJNS7_ILi1EEESI_SI_EEESC_SE_Li256ELb1ELb1ELb0ELb0EEENS1_19SingleTileSchedulerILb1ELb0ELb1ELi128EEEEEEEEEvNT_6ParamsE:
        .type           _ZN7cutlass13device_kernelIN5flash19enable_sm80_to_sm89INS1_16FlashAttnFwdSm80INS1_25CollectiveMainloopFwdSm80ILi8ELi1ELb0EN4cute5tupleIJNS5_1CILi128EEENS7_ILi48EEENS7_ILi256EEEEEELi256ENS_10bfloat16_tEfNS_4arch4Sm80ELb0ELb1ELb1ELb1ELb0ELb1ELb1ELb0EEENS1_21CollectiveEpilogueFwdINS6_IJS8_SA_S9_EEENS6_IJNS7_ILi1EEESI_SI_EEESC_SE_Li256ELb1ELb1ELb0ELb0EEENS1_19SingleTileSchedulerILb1ELb0ELb1ELi128EEEEEEEEEvNT_6ParamsE,@function
        .size           _ZN7cutlass13device_kernelIN5flash19enable_sm80_to_sm89INS1_16FlashAttnFwdSm80INS1_25CollectiveMainloopFwdSm80ILi8ELi1ELb0EN4cute5tupleIJNS5_1CILi128EEENS7_ILi48EEENS7_ILi256EEEEEELi256ENS_10bfloat16_tEfNS_4arch4Sm80ELb0ELb1ELb1ELb1ELb0ELb1ELb1ELb0EEENS1_21CollectiveEpilogueFwdINS6_IJS8_SA_S9_EEENS6_IJNS7_ILi1EEESI_SI_EEESC_SE_Li256ELb1ELb1ELb0ELb0EEENS1_19SingleTileSchedulerILb1ELb0ELb1ELi128EEEEEEEEEvNT_6ParamsE,(.L_x_50 - _ZN7cutlass13device_kernelIN5flash19enable_sm80_to_sm89INS1_16FlashAttnFwdSm80INS1_25CollectiveMainloopFwdSm80ILi8ELi1ELb0EN4cute5tupleIJNS5_1CILi128EEENS7_ILi48EEENS7_ILi256EEEEEELi256ENS_10bfloat16_tEfNS_4arch4Sm80ELb0ELb1ELb1ELb1ELb0ELb1ELb1ELb0EEENS1_21CollectiveEpilogueFwdINS6_IJS8_SA_S9_EEENS6_IJNS7_ILi1EEESI_SI_EEESC_SE_Li256ELb1ELb1ELb0ELb0EEENS1_19SingleTileSchedulerILb1ELb0ELb1ELi128EEEEEEEEEvNT_6ParamsE)
        .other          _ZN7cutlass13device_kernelIN5flash19enable_sm80_to_sm89INS1_16FlashAttnFwdSm80INS1_25CollectiveMainloopFwdSm80ILi8ELi1ELb0EN4cute5tupleIJNS5_1CILi128EEENS7_ILi48EEENS7_ILi256EEEEEELi256ENS_10bfloat16_tEfNS_4arch4Sm80ELb0ELb1ELb1ELb1ELb0ELb1ELb1ELb0EEENS1_21CollectiveEpilogueFwdINS6_IJS8_SA_S9_EEENS6_IJNS7_ILi1EEESI_SI_EEESC_SE_Li256ELb1ELb1ELb0ELb0EEENS1_19SingleTileSchedulerILb1ELb0ELb1ELi128EEEEEEEEEvNT_6ParamsE,@"STO_CUDA_ENTRY STV_DEFAULT"
_ZN7cutlass13device_kernelIN5flash19enable_sm80_to_sm89INS1_16FlashAttnFwdSm80INS1_25CollectiveMainloopFwdSm80ILi8ELi1ELb0EN4cute5tupleIJNS5_1CILi128EEENS7_ILi48EEENS7_ILi256EEEEEELi256ENS_10bfloat16_tEfNS_4arch4Sm80ELb0ELb1ELb1ELb1ELb0ELb1ELb1ELb0EEENS1_21CollectiveEpilogueFwdINS6_IJS8_SA_S9_EEENS6_IJNS7_ILi1EEESI_SI_EEESC_SE_Li256ELb1ELb1ELb0ELb0EEENS1_19SingleTileSchedulerILb1ELb0ELb1ELi128EEEEEEEEEvNT_6ParamsE:
[----:B------:R-:W-:Y:S01]  /*0000*/  LDC R1, c[0x0][0x28] ;  /* 0x00000a00ff017b82 */ /* 0x000fe20000000800 */
[----:B------:R-:W-:Y:S05]  /*0010*/  EXIT ;  /* 0x000000000000794d */ /* 0x000fea0003800000 */
.L_x_14:
        /* <DEDUP_REMOVED lines=14> */
.L_x_50:


//--------------------- .text._ZN7cutlass13device_kernelIN5flash19enable_sm80_to_sm89INS1_16FlashAttnFwdSm80INS1_25CollectiveMainloopFwdSm80ILi8ELi1ELb0EN4cute5tupleIJNS5_1CILi128EEENS7_ILi96EEENS7_ILi256EEEEEELi256ENS_10bfloat16_tEfNS_4arch4Sm80ELb1ELb0ELb1ELb0ELb0ELb0ELb1ELb0EEENS1_21CollectiveEpilogueFwdINS6_IJS8_SA_S9_EEENS6_IJNS7_ILi1EEESI_SI_EEESC_SE_Li256ELb0ELb1ELb0ELb0EEENS1_30DynamicPersistentTileSchedulerILi256ELi256ELb0ELb1ELb0EEEEEEEEEvNT_6ParamsE --------------------------
	.section	.text._ZN7cutlass13device_kernelIN5flash19enable_sm80_to_sm89INS1_16FlashAttnFwdSm80INS1_25CollectiveMainloopFwdSm80ILi8ELi1ELb0EN4cute5tupleIJNS5_1CILi128EEENS7_ILi96EEENS7_ILi256EEEEEELi256ENS_10bfloat16_tEfNS_4arch4Sm80ELb1ELb0ELb1ELb0ELb0ELb0ELb1ELb0EEENS1_21CollectiveEpilogueFwdINS6_IJS8_SA_S9_EEENS6_IJNS7_ILi1EEESI_SI_EEESC_SE_Li256ELb0ELb1ELb0ELb0EEENS1_30DynamicPersistentTileSchedulerILi256ELi256ELb0ELb1ELb0EEEEEEEEEvNT_6ParamsE,"ax",@progbits
	.align	128
.text._ZN7cutlass13device_kernelIN5flash19enable_sm80_to_sm89INS1_16FlashAttnFwdSm80INS1_25CollectiveMainloopFwdSm80ILi8ELi1ELb0EN4cute5tupleIJNS5_1CILi128EEENS7_ILi96EEENS7_ILi256EEEEEELi256ENS_10bfloat16_tEfNS_4arch4Sm80ELb1ELb0ELb1ELb0ELb0ELb0ELb1ELb0EEENS1_21CollectiveEpilogueFwdINS6_IJS8_SA_S9_EEENS6_IJNS7_ILi1EEESI_SI_EEESC_SE_Li256ELb0ELb1ELb0ELb0EEENS1_30DynamicPersistentTileSchedulerILi256ELi256ELb0ELb1ELb0EEEEEEEEEvNT_6ParamsE:
        .type           _ZN7cutlass13device_kernelIN5flash19enable_sm80_to_sm89INS1_16FlashAttnFwdSm80INS1_25CollectiveMainloopFwdSm80ILi8ELi1ELb0EN4cute5tupleIJNS5_1CILi128EEENS7_ILi96EEENS7_ILi256EEEEEELi256ENS_10bfloat16_tEfNS_4arch4Sm80ELb1ELb0ELb1ELb0ELb0ELb0ELb1ELb0EEENS1_21CollectiveEpilogueFwdINS6_IJS8_SA_S9_EEENS6_IJNS7_ILi1EEESI_SI_EEESC_SE_Li256ELb0ELb1ELb0ELb0EEENS1_30DynamicPersistentTileSchedulerILi256ELi256ELb0ELb1ELb0EEEEEEEEEvNT_6ParamsE,@function
        .size           _ZN7cutlass13device_kernelIN5flash19enable_sm80_to_sm89INS1_16FlashAttnFwdSm80INS1_25CollectiveMainloopFwdSm80ILi8ELi1ELb0EN4cute5tupleIJNS5_1CILi128EEENS7_ILi96EEENS7_ILi256EEEEEELi256ENS_10bfloat16_tEfNS_4arch4Sm80ELb1ELb0ELb1ELb0ELb0ELb0ELb1ELb0EEENS1_21CollectiveEpilogueFwdINS6_IJS8_SA_S9_EEENS6_IJNS7_ILi1EEESI_SI_EEESC_SE_Li256ELb0ELb1ELb0ELb0EEENS1_30DynamicPersistentTileSchedulerILi256ELi256ELb0ELb1ELb0EEEEEEEEEvNT_6ParamsE,(.L_x_51 - _ZN7cutlass13device_kernelIN5flash19enable_sm80_to_sm89INS1_16FlashAttnFwdSm80INS1_25CollectiveMainloopFwdSm80ILi8ELi1ELb0EN4cute5tupleIJNS5_1CILi128EEENS7_ILi96EEENS7_ILi256EEEEEELi256ENS_10bfloat16_tEfNS_4arch4Sm80ELb1ELb0ELb1ELb0ELb0ELb0ELb1ELb0EEENS1_21CollectiveEpilogueFwdINS6_IJS8_SA_S9_EEENS6_IJNS7_ILi1EEESI_SI_EEESC_SE_Li256ELb0ELb1ELb0ELb0EEENS1_30DynamicPersistentTileSchedulerILi256ELi256ELb0ELb1ELb0EEEEEEEEEvNT_6ParamsE)
        .other          _ZN7cutlass13device_kernelIN5flash19enable_sm80_to_sm89INS1_16FlashAttnFwdSm80INS1_25CollectiveMainloopFwdSm80ILi8ELi1ELb0EN4cute5tupleIJNS5_1CILi128EEENS7_ILi96EEENS7_ILi256EEEEEELi256ENS_10bfloat16_tEfNS_4arch4Sm80ELb1ELb0ELb1ELb0ELb0ELb0ELb1ELb0EEENS1_21CollectiveEpilogueFwdINS6_IJS8_SA_S9_EEENS6_IJNS7_ILi1EEESI_SI_EEESC_SE_Li256ELb0ELb1ELb0ELb0EEENS1_30DynamicPersistentTileSchedulerILi256ELi256ELb0ELb1ELb0EEEEEEEEEvNT_6ParamsE,@"STO_CUDA_ENTRY STV_DEFAULT"
_ZN7cutlass13device_kernelIN5flash19enable_sm80_to_sm89INS1_16FlashAttnFwdSm80INS1_25CollectiveMainloopFwdSm80ILi8ELi1ELb0EN4cute5tupleIJNS5_1CILi128EEENS7_ILi96EEENS7_ILi256EEEEEELi256ENS_10bfloat16_tEfNS_4arch4Sm80ELb1ELb0ELb1ELb0ELb0ELb0ELb1ELb0EEENS1_21CollectiveEpilogueFwdINS6_IJS8_SA_S9_EEENS6_IJNS7_ILi1EEESI_SI_EEESC_SE_Li256ELb0ELb1ELb0ELb0EEENS1_30DynamicPersistentTileSchedulerILi256ELi256ELb0ELb1ELb0EEEEEEEEEvNT_6ParamsE:
[----:B------:R-:W-:Y:S01]  /*0000*/  LDC R1, c[0x0][0x28] ;  /* 0x00000a00ff017b82 */ /* 0x000fe20000000800 */
[----:B------:R-:W-:Y:S05]  /*0010*/  EXIT ;  /* 0x000000000000794d */ /* 0x000fea0003800000 */
.L_x_15:
        /* <DEDUP_REMOVED lines=14> */
.L_x_51:


//--------------------- .text._ZN7cutlass13device_kernelIN5flash19enable_sm80_to_sm89INS1_16FlashAttnFwdSm80INS1_25CollectiveMainloopFwdSm80ILi8ELi1ELb0EN4cute5tupleIJNS5_1CILi128EEENS7_ILi96EEENS7_ILi256EEEEEELi256ENS_10bfloat16_tEfNS_4arch4Sm80ELb1ELb0ELb1ELb1ELb0ELb0ELb1ELb0EEENS1_21CollectiveEpilogueFwdINS6_IJS8_SA_S9_EEENS6_IJNS7_ILi1EEESI_SI_EEESC_SE_Li256ELb1ELb1ELb0ELb0EEENS1_19SingleTileSchedulerILb1ELb0ELb1ELi128EEEEEEEEEvNT_6ParamsE --------------------------
	.section	.text._ZN7cutlass13device_kernelIN5flash19enable_sm80_to_sm89INS1_16FlashAttnFwdSm80INS1_25CollectiveMainloopFwdSm80ILi8ELi1ELb0EN4cute5tupleIJNS5_1CILi128EEENS7_ILi96EEENS7_ILi256EEEEEELi256ENS_10bfloat16_tEfNS_4arch4Sm80ELb1ELb0ELb1ELb1ELb0ELb0ELb1ELb0EEENS1_21CollectiveEpilogueFwdINS6_IJS8_SA_S9_EEENS6_IJNS7_ILi1EEESI_SI_EEESC_SE_Li256ELb1ELb1ELb0ELb0EEENS1_19SingleTileSchedulerILb1ELb0ELb1ELi128EEEEEEEEEvNT_6ParamsE,"ax",@progbits
	.align	128
.text._ZN7cutlass13device_kernelIN5flash19enable_sm80_to_sm89INS1_16FlashAttnFwdSm80INS1_25CollectiveMainloopFwdSm80ILi8ELi1ELb0EN4cute5tupleIJNS5_1CILi128EEENS7_ILi96EEENS7_ILi256EEEEEELi256ENS_10bfloat16_tEfNS_4arch4Sm80ELb1ELb0ELb1ELb1ELb0ELb0ELb1ELb0EEENS1_21CollectiveEpilogueFwdINS6_IJS8_SA_S9_EEENS6_IJNS7_ILi1EEESI_SI_EEESC_SE_Li256ELb1ELb1ELb0ELb0EEENS1_19SingleTileSchedulerILb1ELb0ELb1ELi128EEEEEEEEEvNT_6ParamsE:
        .type           _ZN7cutlass13device_kernelIN5flash19enable_sm80_to_sm89INS1_16FlashAttnFwdSm80INS1_25CollectiveMainloopFwdSm80ILi8ELi1ELb0EN4cute5tupleIJNS5_1CILi128EEENS7_ILi96EEENS7_ILi256EEEEEELi256ENS_10bfloat16_tEfNS_4arch4Sm80ELb1ELb0ELb1ELb1ELb0ELb0ELb1ELb0EEENS1_21CollectiveEpilogueFwdINS6_IJS8_SA_S9_EEENS6_IJNS7_ILi1EEESI_SI_EEESC_SE_Li256ELb1ELb1ELb0ELb0EEENS1_19SingleTileSchedulerILb1ELb0ELb1ELi128EEEEEEEEEvNT_6ParamsE,@function
        .size           _ZN7cutlass13device_kernelIN5flash19enable_sm80_to_sm89INS1_16FlashAttnFwdSm80INS1_25CollectiveMainloopFwdSm80ILi8ELi1ELb0EN4cute5tupleIJNS5_1CILi128EEENS7_ILi96EEENS7_ILi256EEEEEELi256ENS_10bfloat16_tEfNS_4arch4Sm80ELb1ELb0ELb1ELb1ELb0ELb0ELb1ELb0EEENS1_21CollectiveEpilogueFwdINS6_IJS8_SA_S9_EEENS6_IJNS7_ILi1EEESI_SI_EEESC_SE_Li256ELb1ELb1ELb0ELb0EEENS1_19SingleTileSchedulerILb1ELb0ELb1ELi128EEEEEEEEEvNT_6ParamsE,(.L_x_52 - _ZN7cutlass13device_kernelIN5flash19enable_sm80_to_sm89INS1_16FlashAttnFwdSm80INS1_25CollectiveMainloopFwdSm80ILi8ELi1ELb0EN4cute5tupleIJNS5_1CILi128EEENS7_ILi96EEENS7_ILi256EEEEEELi256ENS_10bfloat16_tEfNS_4arch4Sm80ELb1ELb0ELb1ELb1ELb0ELb0ELb1ELb0EEENS1_21CollectiveEpilogueFwdINS6_IJS8_SA_S9_EEENS6_IJNS7_ILi1EEESI_SI_EEESC_SE_Li256ELb1ELb1ELb0ELb0EEENS1_19SingleTileSchedulerILb1ELb0ELb1ELi128EEEEEEEEEvNT_6ParamsE)
        .other          _ZN7cutlass13device_kernelIN5flash19enable_sm80_to_sm89INS1_16FlashAttnFwdSm80INS1_25CollectiveMainloopFwdSm80ILi8ELi1ELb0EN4cute5tupleIJNS5_1CILi128EEENS7_ILi96EEENS7_ILi256EEEEEELi256ENS_10bfloat16_tEfNS_4arch4Sm80ELb1ELb0ELb1ELb1ELb0ELb0ELb1ELb0EEENS1_21CollectiveEpilogueFwdINS6_IJS8_SA_S9_EEENS6_IJNS7_ILi1EEESI_SI_EEESC_SE_Li256ELb1ELb1ELb0ELb0EEENS1_19SingleTileSchedulerILb1ELb0ELb1ELi128EEEEEEEEEvNT_6ParamsE,@"STO_CUDA_ENTRY STV_DEFAULT"
_ZN7cutlass13device_kernelIN5flash19enable_sm80_to_sm89INS1_16FlashAttnFwdSm80INS1_25CollectiveMainloopFwdSm80ILi8ELi1ELb0EN4cute5tupleIJNS5_1CILi128EEENS7_ILi96EEENS7_ILi256EEEEEELi256ENS_10bfloat16_tEfNS_4arch4Sm80ELb1ELb0ELb1ELb1ELb0ELb0ELb1ELb0EEENS1_21CollectiveEpilogueFwdINS6_IJS8_SA_S9_EEENS6_IJNS7_ILi1EEESI_SI_EEESC_SE_Li256ELb1ELb1ELb0ELb0EEENS1_19SingleTileSchedulerILb1ELb0ELb1ELi128EEEEEEEEEvNT_6ParamsE:
[----:B------:R-:W-:Y:S01]  /*0000*/  LDC R1, c[0x0][0x28] ;  /* 0x00000a00ff017b82 */ /* 0x000fe20000000800 */
[----:B------:R-:W-:Y:S05]  /*0010*/  EXIT ;  /* 0x000000000000794d */ /* 0x000fea0003800000 */
.L_x_16:
        /* <DEDUP_REMOVED lines=14> */
.L_x_52:


//--------------------- .text._ZN7cutlass13device_kernelIN5flash19enable_sm80_to_sm89INS1_16FlashAttnFwdSm80INS1_25CollectiveMainloopFwdSm80ILi8ELi1ELb0EN4cute5tupleIJNS5_1CILi128EEENS7_ILi48EEENS7_ILi256EEEEEELi256ENS_10bfloat16_tEfNS_4arch4Sm80ELb1ELb0ELb1ELb1ELb0ELb1ELb1ELb0EEENS1_21CollectiveEpilogueFwdINS6_IJS8_SA_S9_EEENS6_IJNS7_ILi1EEESI_SI_EEESC_SE_Li256ELb1ELb1ELb0ELb0EEENS1_19SingleTileSchedulerILb1ELb0ELb1ELi128EEEEEEEEEvNT_6ParamsE --------------------------
	.section	.text._ZN7cutlass13device_kernelIN5flash19enable_sm80_to_sm89INS1_16FlashAttnFwdSm80INS1_25CollectiveMainloopFwdSm80ILi8ELi1ELb0EN4cute5tupleIJNS5_1CILi128EEENS7_ILi48EEENS7_ILi256EEEEEELi256ENS_10bfloat16_tEfNS_4arch4Sm80ELb1ELb0ELb1ELb1ELb0ELb1ELb1ELb0EEENS1_21CollectiveEpilogueFwdINS6_IJS8_SA_S9_EEENS6_IJNS7_ILi1EEESI_SI_EEESC_SE_Li256ELb1ELb1ELb0ELb0EEENS1_19SingleTileSchedulerILb1ELb0ELb1ELi128EEEEEEEEEvNT_6ParamsE,"ax",@progbits
	.align	128
.text._ZN7cutlass13device_kernelIN5flash19enable_sm80_to_sm89INS1_16FlashAttnFwdSm80INS1_25CollectiveMainloopFwdSm80ILi8ELi1ELb0EN4cute5tupleIJNS5_1CILi128EEENS7_ILi48EEENS7_ILi256EEEEEELi256ENS_10bfloat16_tEfNS_4arch4Sm80ELb1ELb0ELb1ELb1ELb0ELb1ELb1ELb0EEENS1_21CollectiveEpilogueFwdINS6_IJS8_SA_S9_EEENS6_IJNS7_ILi1EEESI_SI_EEESC_SE_Li256ELb1ELb1ELb0ELb0EEENS1_19SingleTileSchedulerILb1ELb0ELb1ELi128EEEEEEEEEvNT_6ParamsE:
        .type           _ZN7cutlass13device_kernelIN5flash19enable_sm80_to_sm89INS1_16FlashAttnFwdSm80INS1_25CollectiveMainloopFwdSm80ILi8ELi1ELb0EN4cute5tupleIJNS5_1CILi128EEENS7_ILi48EEENS7_ILi256EEEEEELi256ENS_10bfloat16_tEfNS_4arch4Sm80ELb1ELb0ELb1ELb1ELb0ELb1ELb1ELb0EEENS1_21CollectiveEpilogueFwdINS6_IJS8_SA_S9_EEENS6_IJNS7_ILi1EEESI_SI_EEESC_SE_Li256ELb1ELb1ELb0ELb0EEENS1_19SingleTileSchedulerILb1ELb0ELb1ELi128EEEEEEEEEvNT_6ParamsE,@function
        .size           _ZN7cutlass13device_kernelIN5flash19enable_sm80_to_sm89INS1_16FlashAttnFwdSm80INS1_25CollectiveMainloopFwdSm80ILi8ELi1ELb0EN4cute5tupleIJNS5_1CILi128EEENS7_ILi48EEENS7_ILi256EEEEEELi256ENS_10bfloat16_tEfNS_4arch4Sm80ELb1ELb0ELb1ELb1ELb0ELb1ELb1ELb0EEENS1_21CollectiveEpilogueFwdINS6_IJS8_SA_S9_EEENS6_IJNS7_ILi1EEESI_SI_EEESC_SE_Li256ELb1ELb1ELb0ELb0EEENS1_19SingleTileSchedulerILb1ELb0ELb1ELi128EEEEEEEEEvNT_6ParamsE,(.L_x_53 - _ZN7cutlass13device_kernelIN5flash19enable_sm80_to_sm89INS1_16FlashAttnFwdSm80INS1_25CollectiveMainloopFwdSm80ILi8ELi1ELb0EN4cute5tupleIJNS5_1CILi128EEENS7_ILi48EEENS7_ILi256EEEEEELi256ENS_10bfloat16_tEfNS_4arch4Sm80ELb1ELb0ELb1ELb1ELb0ELb1ELb1ELb0EEENS1_21CollectiveEpilogueFwdINS6_IJS8_SA_S9_EEENS6_IJNS7_ILi1EEESI_SI_EEESC_SE_Li256ELb1ELb1ELb0ELb0EEENS1_19SingleTileSchedulerILb1ELb0ELb1ELi128EEEEEEEEEvNT_6ParamsE)
        .other          _ZN7cutlass13device_kernelIN5flash19enable_sm80_to_sm89INS1_16FlashAttnFwdSm80INS1_25CollectiveMainloopFwdSm80ILi8ELi1ELb0EN4cute5tupleIJNS5_1CILi128EEENS7_ILi48EEENS7_ILi256EEEEEELi256ENS_10bfloat16_tEfNS_4arch4Sm80ELb1ELb0ELb1ELb1ELb0ELb1ELb1ELb0EEENS1_21CollectiveEpilogueFwdINS6_IJS8_SA_S9_EEENS6_IJNS7_ILi1EEESI_SI_EEESC_SE_Li256ELb1ELb1ELb0ELb0EEENS1_19SingleTileSchedulerILb1ELb0ELb1ELi128EEEEEEEEEvNT_6ParamsE,@"STO_CUDA_ENTRY STV_DEFAULT"
_ZN7cutlass13device_kernelIN5flash19enable_sm80_to_sm89INS1_16FlashAttnFwdSm80INS1_25CollectiveMainloopFwdSm80ILi8ELi1ELb0EN4cute5tupleIJNS5_1CILi128EEENS7_ILi48EEENS7_ILi256EEEEEELi256ENS_10bfloat16_tEfNS_4arch4Sm80ELb1ELb0ELb1ELb1ELb0ELb1ELb1ELb0EEENS1_21CollectiveEpilogueFwdINS6_IJS8_SA_S9_EEENS6_IJNS7_ILi1EEESI_SI_EEESC_SE_Li256ELb1ELb1ELb0ELb0EEENS1_19SingleTileSchedulerILb1ELb0ELb1ELi128EEEEEEEEEvNT_6ParamsE:
[----:B------:R-:W-:Y:S01]  /*0000*/  LDC R1, c[0x0][0x28] ;  /* 0x00000a00ff017b82 */ /* 0x000fe20000000800 */
[----:B------:R-:W-:Y:S05]  /*0010*/  EXIT ;  /* 0x000000000000794d */ /* 0x000fea0003800000 */
.L_x_17:
        /* <DEDUP_REMOVED lines=14> */
.L_x_53:


//--------------------- .text._ZN7cutlass13device_kernelIN5flash19enable_sm80_to_sm89INS1_16FlashAttnFwdSm80INS1_25CollectiveMainloopFwdSm80ILi8ELi1ELb1EN4cute5tupleIJNS5_1CILi128EEENS7_ILi64EEENS7_ILi256EEEEEELi256ENS_10bfloat16_tEfNS_4arch4Sm80ELb0ELb0ELb0ELb0ELb0ELb0ELb1ELb0EEENS1_21CollectiveEpilogueFwdINS6_IJS8_SA_S9_EEENS6_IJNS7_ILi1EEESI_SI_EEESC_SE_Li256ELb0ELb1ELb0ELb0EEENS1_19SingleTileSchedulerILb0ELb0ELb1ELi128EEEEEEEEEvNT_6ParamsE --------------------------
	.section	.text._ZN7cutlass13device_kernelIN5flash19enable_sm80_to_sm89INS1_16FlashAttnFwdSm80INS1_25CollectiveMainloopFwdSm80ILi8ELi1ELb1EN4cute5tupleIJNS5_1CILi128EEENS7_ILi64EEENS7_ILi256EEEEEELi256ENS_10bfloat16_tEfNS_4arch4Sm80ELb0ELb0ELb0ELb0ELb0ELb0ELb1ELb0EEENS1_21CollectiveEpilogueFwdINS6_IJS8_SA_S9_EEENS6_IJNS7_ILi1EEESI_SI_EEESC_SE_Li256ELb0ELb1ELb0ELb0EEENS1_19SingleTileSchedulerILb0ELb0ELb1ELi128EEEEEEEEEvNT_6ParamsE,"ax",@progbits
	.align	128
.text._ZN7cutlass13device_kernelIN5flash19enable_sm80_to_sm89INS1_16FlashAttnFwdSm80INS1_25CollectiveMainloopFwdSm80ILi8ELi1ELb1EN4cute5tupleIJNS5_1CILi128EEENS7_ILi64EEENS7_ILi256EEEEEELi256ENS_10bfloat16_tEfNS_4arch4Sm80ELb0ELb0ELb0ELb0ELb0ELb0ELb1ELb0EEENS1_21CollectiveEpilogueFwdINS6_IJS8_SA_S9_EEENS6_IJNS7_ILi1EEESI_SI_EEESC_SE_Li256ELb0ELb1ELb0ELb0EEENS1_19SingleTileSchedulerILb0ELb0ELb1ELi128EEEEEEEEEvNT_6ParamsE:
        .type           _ZN7cutlass13device_kernelIN5flash19enable_sm80_to_sm89INS1_16FlashAttnFwdSm80INS1_25CollectiveMainloopFwdSm80ILi8ELi1ELb1EN4cute5tupleIJNS5_1CILi128EEENS7_ILi64EEENS7_ILi256EEEEEELi256ENS_10bfloat16_tEfNS_4arch4Sm80ELb0ELb0ELb0ELb0ELb0ELb0ELb1ELb0EEENS1_21CollectiveEpilogueFwdINS6_IJS8_SA_S9_EEENS6_IJNS7_ILi1EEESI_SI_EEESC_SE_Li256ELb0ELb1ELb0ELb0EEENS1_19SingleTileSchedulerILb0ELb0ELb1ELi128EEEEEEEEEvNT_6ParamsE,@function
        .size           _ZN7cutlass13device_kernelIN5flash19enable_sm80_to_sm89INS1_16FlashAttnFwdSm80INS1_25CollectiveMainloopFwdSm80ILi8ELi1ELb1EN4cute5tupleIJNS5_1CILi128EEENS7_ILi64EEENS7_ILi256EEEEEELi256ENS_10bfloat16_tEfNS_4arch4Sm80ELb0ELb0ELb0ELb0ELb0ELb0ELb1ELb0EEENS1_21CollectiveEpilogueFwdINS6_IJS8_SA_S9_EEENS6_IJNS7_ILi1EEESI_SI_EEESC_SE_Li256ELb0ELb1ELb0ELb0EEENS1_19SingleTileSchedulerILb0ELb0ELb1ELi128EEEEEEEEEvNT_6ParamsE,(.L_x_54 - _ZN7cutlass13device_kernelIN5flash19enable_sm80_to_sm89INS1_16FlashAttnFwdSm80INS1_25CollectiveMainloopFwdSm80ILi8ELi1ELb1EN4cute5tupleIJNS5_1CILi128EEENS7_ILi64EEENS7_ILi256EEEEEELi256ENS_10bfloat16_tEfNS_4arch4Sm80ELb0ELb0ELb0ELb0ELb0ELb0ELb1ELb0EEENS1_21CollectiveEpilogueFwdINS6_IJS8_SA_S9_EEENS6_IJNS7_ILi1EEESI_SI_EEESC_SE_Li256ELb0ELb1ELb0ELb0EEENS1_19SingleTileSchedulerILb0ELb0ELb1ELi128EEEEEEEEEvNT_6ParamsE)
        .other          _ZN7cutlass13device_kernelIN5flash19enable_sm80_to_sm89INS1_16FlashAttnFwdSm80INS1_25CollectiveMainloopFwdSm80ILi8ELi1ELb1EN4cute5tupleIJNS5_1CILi128EEENS7_ILi64EEENS7_ILi256EEEEEELi256ENS_10bfloat16_tEfNS_4arch4Sm80ELb0ELb0ELb0ELb0ELb0ELb0ELb1ELb0EEENS1_21CollectiveEpilogueFwdINS6_IJS8_SA_S9_EEENS6_IJNS7_ILi1EEESI_SI_EEESC_SE_Li256ELb0ELb1ELb0ELb0EEENS1_19SingleTileSchedulerILb0ELb0ELb1ELi128EEEEEEEEEvNT_6ParamsE,@"STO_CUDA_ENTRY STV_DEFAULT"
_ZN7cutlass13device_kernelIN5flash19enable_sm80_to_sm89INS1_16FlashAttnFwdSm80INS1_25CollectiveMainloopFwdSm80ILi8ELi1ELb1EN4cute5tupleIJNS5_1CILi128EEENS7_ILi64EEENS7_ILi256EEEEEELi256ENS_10bfloat16_tEfNS_4arch4Sm80ELb0ELb0ELb0ELb0ELb0ELb0ELb1ELb0EEENS1_21CollectiveEpilogueFwdINS6_IJS8_SA_S9_EEENS6_IJNS7_ILi1EEESI_SI_EEESC_SE_Li256ELb0ELb1ELb0ELb0EEENS1_19SingleTileSchedulerILb0ELb0ELb1ELi128EEEEEEEEEvNT_6ParamsE:
[----:B------:R-:W-:Y:S01]  /*0000*/  LDC R1, c[0x0][0x28] ;  /* 0x00000a00ff017b82 */ /* 0x000fe20000000800 */
[----:B------:R-:W-:Y:S05]  /*0010*/  EXIT ;  /* 0x000000000000794d */ /* 0x000fea0003800000 */
.L_x_18:
        /* <DEDUP_REMOVED lines=14> */
.L_x_54:


//--------------------- .text._ZN7cutlass13device_kernelIN5flash19enable_sm80_to_sm89INS1_16FlashAttnFwdSm80INS1_25CollectiveMainloopFwdSm80ILi8ELi1ELb1EN4cute5tupleIJNS5_1CILi128EEENS7_ILi64EEENS7_ILi256EEEEEELi256ENS_10bfloat16_tEfNS_4arch4Sm80ELb0ELb0ELb0ELb1ELb0ELb0ELb1ELb0EEENS1_21CollectiveEpilogueFwdINS6_IJS8_SA_S9_EEENS6_IJNS7_ILi1EEESI_SI_EEESC_SE_Li256ELb1ELb1ELb0ELb0EEENS1_19SingleTileSchedulerILb1ELb0ELb1ELi128EEEEEEEEEvNT_6ParamsE --------------------------
	.section	.text._ZN7cutlass13device_kernelIN5flash19enable_sm80_to_sm89INS1_16FlashAttnFwdSm80INS1_25CollectiveMainloopFwdSm80ILi8ELi1ELb1EN4cute5tupleIJNS5_1CILi128EEENS7_ILi64EEENS7_ILi256EEEEEELi256ENS_10bfloat16_tEfNS_4arch4Sm80ELb0ELb0ELb0ELb1ELb0ELb0ELb1ELb0EEENS1_21CollectiveEpilogueFwdINS6_IJS8_SA_S9_EEENS6_IJNS7_ILi1EEESI_SI_EEESC_SE_Li256ELb1ELb1ELb0ELb0EEENS1_19SingleTileSchedulerILb1ELb0ELb1ELi128EEEEEEEEEvNT_6ParamsE,"ax",@progbits
	.align	128
.text._ZN7cutlass13device_kernelIN5flash19enable_sm80_to_sm89INS1_16FlashAttnFwdSm80INS1_25CollectiveMainloopFwdSm80ILi8ELi1ELb1EN4cute5tupleIJNS5_1CILi128EEENS7_ILi64EEENS7_ILi256EEEEEELi256ENS_10bfloat16_tEfNS_4arch4Sm80ELb0ELb0ELb0ELb1ELb0ELb0ELb1ELb0EEENS1_21CollectiveEpilogueFwdINS6_IJS8_SA_S9_EEENS6_IJNS7_ILi1EEESI_SI_EEESC_SE_Li256ELb1ELb1ELb0ELb0EEENS1_19SingleTileSchedulerILb1ELb0ELb1ELi128EEEEEEEEEvNT_6ParamsE:
        .type           _ZN7cutlass13device_kernelIN5flash19enable_sm80_to_sm89INS1_16FlashAttnFwdSm80INS1_25CollectiveMainloopFwdSm80ILi8ELi1ELb1EN4cute5tupleIJNS5_1CILi128EEENS7_ILi64EEENS7_ILi256EEEEEELi256ENS_10bfloat16_tEfNS_4arch4Sm80ELb0ELb0ELb0ELb1ELb0ELb0ELb1ELb0EEENS1_21CollectiveEpilogueFwdINS6_IJS8_SA_S9_EEENS6_IJNS7_ILi1EEESI_SI_EEESC_SE_Li256ELb1ELb1ELb0ELb0EEENS1_19SingleTileSchedulerILb1ELb0ELb1ELi128EEEEEEEEEvNT_6ParamsE,@function
        .size           _ZN7cutlass13device_kernelIN5flash19enable_sm80_to_sm89INS1_16FlashAttnFwdSm80INS1_25CollectiveMainloopFwdSm80ILi8ELi1ELb1EN4cute5tupleIJNS5_1CILi128EEENS7_ILi64EEENS7_ILi256EEEEEELi256ENS_10bfloat16_tEfNS_4arch4Sm80ELb0ELb0ELb0ELb1ELb0ELb0ELb1ELb0EEENS1_21CollectiveEpilogueFwdINS6_IJS8_SA_S9_EEENS6_IJNS7_ILi1EEESI_SI_EEESC_SE_Li256ELb1ELb1ELb0ELb0EEENS1_19SingleTileSchedulerILb1ELb0ELb1ELi128EEEEEEEEEvNT_6ParamsE,(.L_x_55 - _ZN7cutlass13device_kernelIN5flash19enable_sm80_to_sm89INS1_16FlashAttnFwdSm80INS1_25CollectiveMainloopFwdSm80ILi8ELi1ELb1EN4cute5tupleIJNS5_1CILi128EEENS7_ILi64EEENS7_ILi256EEEEEELi256ENS_10bfloat16_tEfNS_4arch4Sm80ELb0ELb0ELb0ELb1ELb0ELb0ELb1ELb0EEENS1_21CollectiveEpilogueFwdINS6_IJS8_SA_S9_EEENS6_IJNS7_ILi1EEESI_SI_EEESC_SE_Li256ELb1ELb1ELb0ELb0EEENS1_19SingleTileSchedulerILb1ELb0ELb1ELi128EEEEEEEEEvNT_6ParamsE)
        .other          _ZN7cutlass13device_kernelIN5flash19enable_sm80_to_sm89INS1_16FlashAttnFwdSm80INS1_25CollectiveMainloopFwdSm80ILi8ELi1ELb1EN4cute5tupleIJNS5_1CILi128EEENS7_ILi64EEENS7_ILi256EEEEEELi256ENS_10bfloat16_tEfNS_4arch4Sm80ELb0ELb0ELb0ELb1ELb0ELb0ELb1ELb0EEENS1_21CollectiveEpilogueFwdINS6_IJS8_SA_S9_EEENS6_IJNS7_ILi1EEESI_SI_EEESC_SE_Li256ELb1ELb1ELb0ELb0EEENS1_19SingleTileSchedulerILb1ELb0ELb1ELi128EEEEEEEEEvNT_6ParamsE,@"STO_CUDA_ENTRY STV_DEFAULT"
_ZN7cutlass13device_kernelIN5flash19enable_sm80_to_sm89INS1_16FlashAttnFwdSm80INS1_25CollectiveMainloopFwdSm80ILi8ELi1ELb1EN4cute5tupleIJNS5_1CILi128EEENS7_ILi64EEENS7_ILi256EEEEEELi256ENS_10bfloat16_tEfNS_4arch4Sm80ELb0ELb0ELb0ELb1ELb0ELb0ELb1ELb0EEENS1_21CollectiveEpilogueFwdINS6_IJS8_SA_S9_EEENS6_IJNS7_ILi1EEESI_SI_EEESC_SE_Li256ELb1ELb1ELb0ELb0EEENS1_19SingleTileSchedulerILb1ELb0ELb1ELi128EEEEEEEEEvNT_6ParamsE:
[----:B------:R-:W-:Y:S01]  /*0000*/  LDC R1, c[0x0][0x28] ;  /* 0x00000a00ff017b82 */ /* 0x000fe20000000800 */
[----:B------:R-:W-:Y:S05]  /*0010*/  EXIT ;  /* 0x000000000000794d */ /* 0x000fea0003800000 */
.L_x_19:
        /* <DEDUP_REMOVED lines=14> */
.L_x_55:


//--------------------- .text._ZN7cutlass13device_kernelIN5flash19enable_sm80_to_sm89INS1_16FlashAttnFwdSm80INS1_25CollectiveMainloopFwdSm80ILi8ELi1ELb0EN4cute5tupleIJNS5_1CILi128EEENS7_ILi32EEENS7_ILi256EEEEEELi256ENS_10bfloat16_tEfNS_4arch4Sm80ELb0ELb0ELb0ELb1ELb0ELb1ELb1ELb0EEENS1_21CollectiveEpilogueFwdINS6_IJS8_SA_S9_EEENS6_IJNS7_ILi1EEESI_SI_EEESC_SE_Li256ELb1ELb1ELb0ELb0EEENS1_19SingleTileSchedulerILb1ELb0ELb1ELi128EEEEEEEEEvNT_6ParamsE --------------------------
	.section	.text._ZN7cutlass13device_kernelIN5flash19enable_sm80_to_sm89INS1_16FlashAttnFwdSm80INS1_25CollectiveMainloopFwdSm80ILi8ELi1ELb0EN4cute5tupleIJNS5_1CILi128EEENS7_ILi32EEENS7_ILi256EEEEEELi256ENS_10bfloat16_tEfNS_4arch4Sm80ELb0ELb0ELb0ELb1ELb0ELb1ELb1ELb0EEENS1_21CollectiveEpilogueFwdINS6_IJS8_SA_S9_EEENS6_IJNS7_ILi1EEESI_SI_EEESC_SE_Li256ELb1ELb1ELb0ELb0EEENS1_19SingleTileSchedulerILb1ELb0ELb1ELi128EEEEEEEEEvNT_6ParamsE,"ax",@progbits
	.align	128
.text._ZN7cutlass13device_kernelIN5flash19enable_sm80_to_sm89INS1_16FlashAttnFwdSm80INS1_25CollectiveMainloopFwdSm80ILi8ELi1ELb0EN4cute5tupleIJNS5_1CILi128EEENS7_ILi32EEENS7_ILi256EEEEEELi256ENS_10bfloat16_tEfNS_4arch4Sm80ELb0ELb0ELb0ELb1ELb0ELb1ELb1ELb0EEENS1_21CollectiveEpilogueFwdINS6_IJS8_SA_S9_EEENS6_IJNS7_ILi1EEESI_SI_EEESC_SE_Li256ELb1ELb1ELb0ELb0EEENS1_19SingleTileSchedulerILb1ELb0ELb1ELi128EEEEEEEEEvNT_6ParamsE:
        .type           _ZN7cutlass13device_kernelIN5flash19enable_sm80_to_sm89INS1_16FlashAttnFwdSm80INS1_25CollectiveMainloopFwdSm80ILi8ELi1ELb0EN4cute5tupleIJNS5_1CILi128EEENS7_ILi32EEENS7_ILi256EEEEEELi256ENS_10bfloat16_tEfNS_4arch4Sm80ELb0ELb0ELb0ELb1ELb0ELb1ELb1ELb0EEENS1_21CollectiveEpilogueFwdINS6_IJS8_SA_S9_EEENS6_IJNS7_ILi1EEESI_SI_EEESC_SE_Li256ELb1ELb1ELb0ELb0EEENS1_19SingleTileSchedulerILb1ELb0ELb1ELi128EEEEEEEEEvNT_6ParamsE,@function
        .size           _ZN7cutlass13device_kernelIN5flash19enable_sm80_to_sm89INS1_16FlashAttnFwdSm80INS1_25CollectiveMainloopFwdSm80ILi8ELi1ELb0EN4cute5tupleIJNS5_1CILi128EEENS7_ILi32EEENS7_ILi256EEEEEELi256ENS_10bfloat16_tEfNS_4arch4Sm80ELb0ELb0ELb0ELb1ELb0ELb1ELb1ELb0EEENS1_21CollectiveEpilogueFwdINS6_IJS8_SA_S9_EEENS6_IJNS7_ILi1EEESI_SI_EEESC_SE_Li256ELb1ELb1ELb0ELb0EEENS1_19SingleTileSchedulerILb1ELb0ELb1ELi128EEEEEEEEEvNT_6ParamsE,(.L_x_56 - _ZN7cutlass13device_kernelIN5flash19enable_sm80_to_sm89INS1_16FlashAttnFwdSm80INS1_25CollectiveMainloopFwdSm80ILi8ELi1ELb0EN4cute5tupleIJNS5_1CILi128EEENS7_ILi32EEENS7_ILi256EEEEEELi256ENS_10bfloat16_tEfNS_4arch4Sm80ELb0ELb0ELb0ELb1ELb0ELb1ELb1ELb0EEENS1_21CollectiveEpilogueFwdINS6_IJS8_SA_S9_EEENS6_IJNS7_ILi1EEESI_SI_EEESC_SE_Li256ELb1ELb1ELb0ELb0EEENS1_19SingleTileSchedulerILb1ELb0ELb1ELi128EEEEEEEEEvNT_6ParamsE)
        .other          _ZN7cutlass13device_kernelIN5flash19enable_sm80_to_sm89INS1_16FlashAttnFwdSm80INS1_25CollectiveMainloopFwdSm80ILi8ELi1ELb0EN4cute5tupleIJNS5_1CILi128EEENS7_ILi32EEENS7_ILi256EEEEEELi256ENS_10bfloat16_tEfNS_4arch4Sm80ELb0ELb0ELb0ELb1ELb0ELb1ELb1ELb0EEENS1_21CollectiveEpilogueFwdINS6_IJS8_SA_S9_EEENS6_IJNS7_ILi1EEESI_SI_EEESC_SE_Li256ELb1ELb1ELb0ELb0EEENS1_19SingleTileSchedulerILb1ELb0ELb1ELi128EEEEEEEEEvNT_6ParamsE,@"STO_CUDA_ENTRY STV_DEFAULT"
_ZN7cutlass13device_kernelIN5flash19enable_sm80_to_sm89INS1_16FlashAttnFwdSm80INS1_25CollectiveMainloopFwdSm80ILi8ELi1ELb0EN4cute5tupleIJNS5_1CILi128EEENS7_ILi32EEENS7_ILi256EEEEEELi256ENS_10bfloat16_tEfNS_4arch4Sm80ELb0ELb0ELb0ELb1ELb0ELb1ELb1ELb0EEENS1_21CollectiveEpilogueFwdINS6_IJS8_SA_S9_EEENS6_IJNS7_ILi1EEESI_SI_EEESC_SE_Li256ELb1ELb1ELb0ELb0EEENS1_19SingleTileSchedulerILb1ELb0ELb1ELi128EEEEEEEEEvNT_6ParamsE:
[----:B------:R-:W-:Y:S01]  /*0000*/  LDC R1, c[0x0][0x28] ;  /* 0x00000a00ff017b82 */ /* 0x000fe20000000800 */
[----:B------:R-:W-:Y:S05]  /*0010*/  EXIT ;  /* 0x000000000000794d */ /* 0x000fea0003800000 */
.L_x_20:
        /* <DEDUP_REMOVED lines=14> */
.L_x_56:


//--------------------- .text._ZN7cutlass13device_kernelIN5flash19enable_sm80_to_sm89INS1_16FlashAttnFwdSm80INS1_25CollectiveMainloopFwdSm80ILi8ELi1ELb1EN4cute5tupleIJNS5_1CILi128EEENS7_ILi48EEENS7_ILi256EEEEEELi256ENS_10bfloat16_tEfNS_4arch4Sm80ELb0ELb1ELb0ELb0ELb0ELb0ELb1ELb0EEENS1_21CollectiveEpilogueFwdINS6_IJS8_SA_S9_EEENS6_IJNS7_ILi1EEESI_SI_EEESC_SE_Li256ELb0ELb1ELb0ELb0EEENS1_19SingleTileSchedulerILb0ELb0ELb1ELi128EEEEEEEEEvNT_6ParamsE --------------------------
	.section	.text._ZN7cutlass13device_kernelIN5flash19enable_sm80_to_sm89INS1_16FlashAttnFwdSm80INS1_25CollectiveMainloopFwdSm80ILi8ELi1ELb1EN4cute5tupleIJNS5_1CILi128EEENS7_ILi48EEENS7_ILi256EEEEEELi256ENS_10bfloat16_tEfNS_4arch4Sm80ELb0ELb1ELb0ELb0ELb0ELb0ELb1ELb0EEENS1_21CollectiveEpilogueFwdINS6_IJS8_SA_S9_EEENS6_IJNS7_ILi1EEESI_SI_EEESC_SE_Li256ELb0ELb1ELb0ELb0EEENS1_19SingleTileSchedulerILb0ELb0ELb1ELi128EEEEEEEEEvNT_6ParamsE,"ax",@progbits
	.align	128
.text._ZN7cutlass13device_kernelIN5flash19enable_sm80_to_sm89INS1_16FlashAttnFwdSm80INS1_25CollectiveMainloopFwdSm80ILi8ELi1ELb1EN4cute5tupleIJNS5_1CILi128EEENS7_ILi48EEENS7_ILi256EEEEEELi256ENS_10bfloat16_tEfNS_4arch4Sm80ELb0ELb1ELb0ELb0ELb0ELb0ELb1ELb0EEENS1_21CollectiveEpilogueFwdINS6_IJS8_SA_S9_EEENS6_IJNS7_ILi1EEESI_SI_EEESC_SE_Li256ELb0ELb1ELb0ELb0EEENS1_19SingleTileSchedulerILb0ELb0ELb1ELi128EEEEEEEEEvNT_6ParamsE:
        .type           _ZN7cutlass13device_kernelIN5flash19enable_sm80_to_sm89INS1_16FlashAttnFwdSm80INS1_25CollectiveMainloopFwdSm80ILi8ELi1ELb1EN4cute5tupleIJNS5_1CILi128EEENS7_ILi48EEENS7_ILi256EEEEEELi256ENS_10bfloat16_tEfNS_4arch4Sm80ELb0ELb1ELb0ELb0ELb0ELb0ELb1ELb0EEENS1_21CollectiveEpilogueFwdINS6_IJS8_SA_S9_EEENS6_IJNS7_ILi1EEESI_SI_EEESC_SE_Li256ELb0ELb1ELb0ELb0EEENS1_19SingleTileSchedulerILb0ELb0ELb1ELi128EEEEEEEEEvNT_6ParamsE,@function
        .size           _ZN7cutlass13device_kernelIN5flash19enable_sm80_to_sm89INS1_16FlashAttnFwdSm80INS1_25CollectiveMainloopFwdSm80ILi8ELi1ELb1EN4cute5tupleIJNS5_1CILi128EEENS7_ILi48EEENS7_ILi256EEEEEELi256ENS_10bfloat16_tEfNS_4arch4Sm80ELb0ELb1ELb0ELb0ELb0ELb0ELb1ELb0EEENS1_21CollectiveEpilogueFwdINS6_IJS8_SA_S9_EEENS6_IJNS7_ILi1EEESI_SI_EEESC_SE_Li256ELb0ELb1ELb0ELb0EEENS1_19SingleTileSchedulerILb0ELb0ELb1ELi128EEEEEEEEEvNT_6ParamsE,(.L_x_57 - _ZN7cutlass13device_kernelIN5flash19enable_sm80_to_sm89INS1_16FlashAttnFwdSm80INS1_25CollectiveMainloopFwdSm80ILi8ELi1ELb1EN4cute5tupleIJNS5_1CILi128EEENS7_ILi48EEENS7_ILi256EEEEEELi256ENS_10bfloat16_tEfNS_4arch4Sm80ELb0ELb1ELb0ELb0ELb0ELb0ELb1ELb0EEENS1_21CollectiveEpilogueFwdINS6_IJS8_SA_S9_EEENS6_IJNS7_ILi1EEESI_SI_EEESC_SE_Li256ELb0ELb1ELb0ELb0EEENS1_19SingleTileSchedulerILb0ELb0ELb1ELi128EEEEEEEEEvNT_6ParamsE)
        .other          _ZN7cutlass13device_kernelIN5flash19enable_sm80_to_sm89INS1_16FlashAttnFwdSm80INS1_25CollectiveMainloopFwdSm80ILi8ELi1ELb1EN4cute5tupleIJNS5_1CILi128EEENS7_ILi48EEENS7_ILi256EEEEEELi256ENS_10bfloat16_tEfNS_4arch4Sm80ELb0ELb1ELb0ELb0ELb0ELb0ELb1ELb0EEENS1_21CollectiveEpilogueFwdINS6_IJS8_SA_S9_EEENS6_IJNS7_ILi1EEESI_SI_EEESC_SE_Li256ELb0ELb1ELb0ELb0EEENS1_19SingleTileSchedulerILb0ELb0ELb1ELi128EEEEEEEEEvNT_6ParamsE,@"STO_CUDA_ENTRY STV_DEFAULT"
_ZN7cutlass13device_kernelIN5flash19enable_sm80_to_sm89INS1_16FlashAttnFwdSm80INS1_25CollectiveMainloopFwdSm80ILi8ELi1ELb1EN4cute5tupleIJNS5_1CILi128EEENS7_ILi48EEENS7_ILi256EEEEEELi256ENS_10bfloat16_tEfNS_4arch4Sm80ELb0ELb1ELb0ELb0ELb0ELb0ELb1ELb0EEENS1_21CollectiveEpilogueFwdINS6_IJS8_SA_S9_EEENS6_IJNS7_ILi1EEESI_SI_EEESC_SE_Li256ELb0ELb1ELb0ELb0EEENS1_19SingleTileSchedulerILb0ELb0ELb1ELi128EEEEEEEEEvNT_6ParamsE:
[----:B------:R-:W-:Y:S01]  /*0000*/  LDC R1, c[0x0][0x28] ;  /* 0x00000a00ff017b82 */ /* 0x000fe20000000800 */
[----:B------:R-:W-:Y:S05]  /*0010*/  EXIT ;  /* 0x000000000000794d */ /* 0x000fea0003800000 */
.L_x_21:
        /* <DEDUP_REMOVED lines=14> */
.L_x_57:


//--------------------- .text._ZN7cutlass13device_kernelIN5flash19enable_sm80_to_sm89INS1_16FlashAttnFwdSm80INS1_25CollectiveMainloopFwdSm80ILi8ELi1ELb1EN4cute5tupleIJNS5_1CILi128EEENS7_ILi48EEENS7_ILi256EEEEEELi256ENS_10bfloat16_tEfNS_4arch4Sm80ELb0ELb1ELb0ELb1ELb0ELb0ELb1ELb0EEENS1_21CollectiveEpilogueFwdINS6_IJS8_SA_S9_EEENS6_IJNS7_ILi1EEESI_SI_EEESC_SE_Li256ELb1ELb1ELb0ELb0EEENS1_19SingleTileSchedulerILb1ELb0ELb1ELi128EEEEEEEEEvNT_6ParamsE --------------------------
	.section	.text._ZN7cutlass13device_kernelIN5flash19enable_sm80_to_sm89INS1_16FlashAttnFwdSm80INS1_25CollectiveMainloopFwdSm80ILi8ELi1ELb1EN4cute5tupleIJNS5_1CILi128EEENS7_ILi48EEENS7_ILi256EEEEEELi256ENS_10bfloat16_tEfNS_4arch4Sm80ELb0ELb1ELb0ELb1ELb0ELb0ELb1ELb0EEENS1_21CollectiveEpilogueFwdINS6_IJS8_SA_S9_EEENS6_IJNS7_ILi1EEESI_SI_EEESC_SE_Li256ELb1ELb1ELb0ELb0EEENS1_19SingleTileSchedulerILb1ELb0ELb1ELi128EEEEEEEEEvNT_6ParamsE,"ax",@progbits
	.align	128
.text._ZN7cutlass13device_kernelIN5flash19enable_sm80_to_sm89INS1_16FlashAttnFwdSm80INS1_25CollectiveMainloopFwdSm80ILi8ELi1ELb1EN4cute5tupleIJNS5_1CILi128EEENS7_ILi48EEENS7_ILi256EEEEEELi256ENS_10bfloat16_tEfNS_4arch4Sm80ELb0ELb1ELb0ELb1ELb0ELb0ELb1ELb0EEENS1_21CollectiveEpilogueFwdINS6_IJS8_SA_S9_EEENS6_IJNS7_ILi1EEESI_SI_EEESC_SE_Li256ELb1ELb1ELb0ELb0EEENS1_19SingleTileSchedulerILb1ELb0ELb1ELi128EEEEEEEEEvNT_6ParamsE:
        .type           _ZN7cutlass13device_kernelIN5flash19enable_sm80_to_sm89INS1_16FlashAttnFwdSm80INS1_25CollectiveMainloopFwdSm80ILi8ELi1ELb1EN4cute5tupleIJNS5_1CILi128EEENS7_ILi48EEENS7_ILi256EEEEEELi256ENS_10bfloat16_tEfNS_4arch4Sm80ELb0ELb1ELb0ELb1ELb0ELb0ELb1ELb0EEENS1_21CollectiveEpilogueFwdINS6_IJS8_SA_S9_EEENS6_IJNS7_ILi1EEESI_SI_EEESC_SE_Li256ELb1ELb1ELb0ELb0EEENS1_19SingleTileSchedulerILb1ELb0ELb1ELi128EEEEEEEEEvNT_6ParamsE,@function
        .size           _ZN7cutlass13device_kernelIN5flash19enable_sm80_to_sm89INS1_16FlashAttnFwdSm80INS1_25CollectiveMainloopFwdSm80ILi8ELi1ELb1EN4cute5tupleIJNS5_1CILi128EEENS7_ILi48EEENS7_ILi256EEEEEELi256ENS_10bfloat16_tEfNS_4arch4Sm80ELb0ELb1ELb0ELb1ELb0ELb0ELb1ELb0EEENS1_21CollectiveEpilogueFwdINS6_IJS8_SA_S9_EEENS6_IJNS7_ILi1EEESI_SI_EEESC_SE_Li256ELb1ELb1ELb0ELb0EEENS1_19SingleTileSchedulerILb1ELb0ELb1ELi128EEEEEEEEEvNT_6ParamsE,(.L_x_58 - _ZN7cutlass13device_kernelIN5flash19enable_sm80_to_sm89INS1_16FlashAttnFwdSm80INS1_25CollectiveMainloopFwdSm80ILi8ELi1ELb1EN4cute5tupleIJNS5_1CILi128EEENS7_ILi48EEENS7_ILi256EEEEEELi256ENS_10bfloat16_tEfNS_4arch4Sm80ELb0ELb1ELb0ELb1ELb0ELb0ELb1ELb0EEENS1_21CollectiveEpilogueFwdINS6_IJS8_SA_S9_EEENS6_IJNS7_ILi1EEESI_SI_EEESC_SE_Li256ELb1ELb1ELb0ELb0EEENS1_19SingleTileSchedulerILb1ELb0ELb1ELi128EEEEEEEEEvNT_6ParamsE)
        .other          _ZN7cutlass13device_kernelIN5flash19enable_sm80_to_sm89INS1_16FlashAttnFwdSm80INS1_25CollectiveMainloopFwdSm80ILi8ELi1ELb1EN4cute5tupleIJNS5_1CILi128EEENS7_ILi48EEENS7_ILi256EEEEEELi256ENS_10bfloat16_tEfNS_4arch4Sm80ELb0ELb1ELb0ELb1ELb0ELb0ELb1ELb0EEENS1_21CollectiveEpilogueFwdINS6_IJS8_SA_S9_EEENS6_IJNS7_ILi1EEESI_SI_EEESC_SE_Li256ELb1ELb1ELb0ELb0EEENS1_19SingleTileSchedulerILb1ELb0ELb1ELi128EEEEEEEEEvNT_6ParamsE,@"STO_CUDA_ENTRY STV_DEFAULT"
_ZN7cutlass13device_kernelIN5flash19enable_sm80_to_sm89INS1_16FlashAttnFwdSm80INS1_25CollectiveMainloopFwdSm80ILi8ELi1ELb1EN4cute5tupleIJNS5_1CILi128EEENS7_ILi48EEENS7_ILi256EEEEEELi256ENS_10bfloat16_tEfNS_4arch4Sm80ELb0ELb1ELb0ELb1ELb0ELb0ELb1ELb0EEENS1_21CollectiveEpilogueFwdINS6_IJS8_SA_S9_EEENS6_IJNS7_ILi1EEESI_SI_EEESC_SE_Li256ELb1ELb1ELb0ELb0EEENS1_19SingleTileSchedulerILb1ELb0ELb1ELi128EEEEEEEEEvNT_6ParamsE:
[----:B------:R-:W-:Y:S01]  /*0000*/  LDC R1, c[0x0][0x28] ;  /* 0x00000a00ff017b82 */ /* 0x000fe20000000800 */
[----:B------:R-:W-:Y:S05]  /*0010*/  EXIT ;  /* 0x000000000000794d */ /* 0x000fea0003800000 */
.L_x_22:
        /* <DEDUP_REMOVED lines=14> */
.L_x_58:


//--------------------- .text._ZN7cutlass13device_kernelIN5flash19enable_sm80_to_sm89INS1_16FlashAttnFwdSm80INS1_25CollectiveMainloopFwdSm80ILi8ELi1ELb0EN4cute5tupleIJNS5_1CILi128EEENS7_ILi32EEENS7_ILi256EEEEEELi256ENS_10bfloat16_tEfNS_4arch4Sm80ELb0ELb1ELb0ELb1ELb0ELb1ELb1ELb0EEENS1_21CollectiveEpilogueFwdINS6_IJS8_SA_S9_EEENS6_IJNS7_ILi1EEESI_SI_EEESC_SE_Li256ELb1ELb1ELb0ELb0EEENS1_19SingleTileSchedulerILb1ELb0ELb1ELi128EEEEEEEEEvNT_6ParamsE --------------------------
	.section	.text._ZN7cutlass13device_kernelIN5flash19enable_sm80_to_sm89INS1_16FlashAttnFwdSm80INS1_25CollectiveMainloopFwdSm80ILi8ELi1ELb0EN4cute5tupleIJNS5_1CILi128EEENS7_ILi32EEENS7_ILi256EEEEEELi256ENS_10bfloat16_tEfNS_4arch4Sm80ELb0ELb1ELb0ELb1ELb0ELb1ELb1ELb0EEENS1_21CollectiveEpilogueFwdINS6_IJS8_SA_S9_EEENS6_IJNS7_ILi1EEESI_SI_EEESC_SE_Li256ELb1ELb1ELb0ELb0EEENS1_19SingleTileSchedulerILb1ELb0ELb1ELi128EEEEEEEEEvNT_6ParamsE,"ax",@progbits
	.align	128
.text._ZN7cutlass13device_kernelIN5flash19enable_sm80_to_sm89INS1_16FlashAttnFwdSm80INS1_25CollectiveMainloopFwdSm80ILi8ELi1ELb0EN4cute5tupleIJNS5_1CILi128EEENS7_ILi32EEENS7_ILi256EEEEEELi256ENS_10bfloat16_tEfNS_4arch4Sm80ELb0ELb1ELb0ELb1ELb0ELb1ELb1ELb0EEENS1_21CollectiveEpilogueFwdINS6_IJS8_SA_S9_EEENS6_IJNS7_ILi1EEESI_SI_EEESC_SE_Li256ELb1ELb1ELb0ELb0EEENS1_19SingleTileSchedulerILb1ELb0ELb1ELi128EEEEEEEEEvNT_6ParamsE:
        .type           _ZN7cutlass13device_kernelIN5flash19enable_sm80_to_sm89INS1_16FlashAttnFwdSm80INS1_25CollectiveMainloopFwdSm80ILi8ELi1ELb0EN4cute5tupleIJNS5_1CILi128EEENS7_ILi32EEENS7_ILi256EEEEEELi256ENS_10bfloat16_tEfNS_4arch4Sm80ELb0ELb1ELb0ELb1ELb0ELb1ELb1ELb0EEENS1_21CollectiveEpilogueFwdINS6_IJS8_SA_S9_EEENS6_IJNS7_ILi1EEESI_SI_EEESC_SE_Li256ELb1ELb1ELb0ELb0EEENS1_19SingleTileSchedulerILb1ELb0ELb1ELi128EEEEEEEEEvNT_6ParamsE,@function
        .size           _ZN7cutlass13device_kernelIN5flash19enable_sm80_to_sm89INS1_16FlashAttnFwdSm80INS1_25CollectiveMainloopFwdSm80ILi8ELi1ELb0EN4cute5tupleIJNS5_1CILi128EEENS7_ILi32EEENS7_ILi256EEEEEELi256ENS_10bfloat16_tEfNS_4arch4Sm80ELb0ELb1ELb0ELb1ELb0ELb1ELb1ELb0EEENS1_21CollectiveEpilogueFwdINS6_IJS8_SA_S9_EEENS6_IJNS7_ILi1EEESI_SI_EEESC_SE_Li256ELb1ELb1ELb0ELb0EEENS1_19SingleTileSchedulerILb1ELb0ELb1ELi128EEEEEEEEEvNT_6ParamsE,(.L_x_59 - _ZN7cutlass13device_kernelIN5flash19enable_sm80_to_sm89INS1_16FlashAttnFwdSm80INS1_25CollectiveMainloopFwdSm80ILi8ELi1ELb0EN4cute5tupleIJNS5_1CILi128EEENS7_ILi32EEENS7_ILi256EEEEEELi256ENS_10bfloat16_tEfNS_4arch4Sm80ELb0ELb1ELb0ELb1ELb0ELb1ELb1ELb0EEENS1_21CollectiveEpilogueFwdINS6_IJS8_SA_S9_EEENS6_IJNS7_ILi1EEESI_SI_EEESC_SE_Li256ELb1ELb1ELb0ELb0EEENS1_19SingleTileSchedulerILb1ELb0ELb1ELi128EEEEEEEEEvNT_6ParamsE)
        .other          _ZN7cutlass13device_kernelIN5flash19enable_sm80_to_sm89INS1_16FlashAttnFwdSm80INS1_25CollectiveMainloopFwdSm80ILi8ELi1ELb0EN4cute5tupleIJNS5_1CILi128EEENS7_ILi32EEENS7_ILi256EEEEEELi256ENS_10bfloat16_tEfNS_4arch4Sm80ELb0ELb1ELb0ELb1ELb0ELb1ELb1ELb0EEENS1_21CollectiveEpilogueFwdINS6_IJS8_SA_S9_EEENS6_IJNS7_ILi1EEESI_SI_EEESC_SE_Li256ELb1ELb1ELb0ELb0EEENS1_19SingleTileSchedulerILb1ELb0ELb1ELi128EEEEEEEEEvNT_6ParamsE,@"STO_CUDA_ENTRY STV_DEFAULT"
_ZN7cutlass13device_kernelIN5flash19enable_sm80_to_sm89INS1_16FlashAttnFwdSm80INS1_25CollectiveMainloopFwdSm80ILi8ELi1ELb0EN4cute5tupleIJNS5_1CILi128EEENS7_ILi32EEENS7_ILi256EEEEEELi256ENS_10bfloat16_tEfNS_4arch4Sm80ELb0ELb1ELb0ELb1ELb0ELb1ELb1ELb0EEENS1_21CollectiveEpilogueFwdINS6_IJS8_SA_S9_EEENS6_IJNS7_ILi1EEESI_SI_EEESC_SE_Li256ELb1ELb1ELb0ELb0EEENS1_19SingleTileSchedulerILb1ELb0ELb1ELi128EEEEEEEEEvNT_6ParamsE:
[----:B------:R-:W-:Y:S01]  /*0000*/  LDC R1, c[0x0][0x28] ;  /* 0x00000a00ff017b82 */ /* 0x000fe20000000800 */
[----:B------:R-:W-:Y:S05]  /*0010*/  EXIT ;  /* 0x000000000000794d */ /* 0x000fea0003800000 */
.L_x_23:
        /* <DEDUP_REMOVED lines=14> */
.L_x_59:


//--------------------- .text._ZN7cutlass13device_kernelIN5flash19enable_sm80_to_sm89INS1_16FlashAttnFwdSm80INS1_25CollectiveMainloopFwdSm80ILi8ELi1ELb1EN4cute5tupleIJNS5_1CILi128EEENS7_ILi64EEENS7_ILi256EEEEEELi256ENS_10bfloat16_tEfNS_4arch4Sm80ELb1ELb0ELb0ELb0ELb0ELb0ELb1ELb0EEENS1_21CollectiveEpilogueFwdINS6_IJS8_SA_S9_EEENS6_IJNS7_ILi1EEESI_SI_EEESC_SE_Li256ELb0ELb1ELb0ELb0EEENS1_30DynamicPersistentTileSchedulerILi256ELi256ELb0ELb1ELb0EEEEEEEEEvNT_6ParamsE --------------------------
	.section	.text._ZN7cutlass13device_kernelIN5flash19enable_sm80_to_sm89INS1_16FlashAttnFwdSm80INS1_25CollectiveMainloopFwdSm80ILi8ELi1ELb1EN4cute5tupleIJNS5_1CILi128EEENS7_ILi64EEENS7_ILi256EEEEEELi256ENS_10bfloat16_tEfNS_4arch4Sm80ELb1ELb0ELb0ELb0ELb0ELb0ELb1ELb0EEENS1_21CollectiveEpilogueFwdINS6_IJS8_SA_S9_EEENS6_IJNS7_ILi1EEESI_SI_EEESC_SE_Li256ELb0ELb1ELb0ELb0EEENS1_30DynamicPersistentTileSchedulerILi256ELi256ELb0ELb1ELb0EEEEEEEEEvNT_6ParamsE,"ax",@progbits
	.align	128
.text._ZN7cutlass13device_kernelIN5flash19enable_sm80_to_sm89INS1_16FlashAttnFwdSm80INS1_25CollectiveMainloopFwdSm80ILi8ELi1ELb1EN4cute5tupleIJNS5_1CILi128EEENS7_ILi64EEENS7_ILi256EEEEEELi256ENS_10bfloat16_tEfNS_4arch4Sm80ELb1ELb0ELb0ELb0ELb0ELb0ELb1ELb0EEENS1_21CollectiveEpilogueFwdINS6_IJS8_SA_S9_EEENS6_IJNS7_ILi1EEESI_SI_EEESC_SE_Li256ELb0ELb1ELb0ELb0EEENS1_30DynamicPersistentTileSchedulerILi256ELi256ELb0ELb1ELb0EEEEEEEEEvNT_6ParamsE:
        .type           _ZN7cutlass13device_kernelIN5flash19enable_sm80_to_sm89INS1_16FlashAttnFwdSm80INS1_25CollectiveMainloopFwdSm80ILi8ELi1ELb1EN4cute5tupleIJNS5_1CILi128EEENS7_ILi64EEENS7_ILi256EEEEEELi256ENS_10bfloat16_tEfNS_4arch4Sm80ELb1ELb0ELb0ELb0ELb0ELb0ELb1ELb0EEENS1_21CollectiveEpilogueFwdINS6_IJS8_SA_S9_EEENS6_IJNS7_ILi1EEESI_SI_EEESC_SE_Li256ELb0ELb1ELb0ELb0EEENS1_30DynamicPersistentTileSchedulerILi256ELi256ELb0ELb1ELb0EEEEEEEEEvNT_6ParamsE,@function
        .size           _ZN7cutlass13device_kernelIN5flash19enable_sm80_to_sm89INS1_16FlashAttnFwdSm80INS1_25CollectiveMainloopFwdSm80ILi8ELi1ELb1EN4cute5tupleIJNS5_1CILi128EEENS7_ILi64EEENS7_ILi256EEEEEELi256ENS_10bfloat16_tEfNS_4arch4Sm80ELb1ELb0ELb0ELb0ELb0ELb0ELb1ELb0EEENS1_21CollectiveEpilogueFwdINS6_IJS8_SA_S9_EEENS6_IJNS7_ILi1EEESI_SI_EEESC_SE_Li256ELb0ELb1ELb0ELb0EEENS1_30DynamicPersistentTileSchedulerILi256ELi256ELb0ELb1ELb0EEEEEEEEEvNT_6ParamsE,(.L_x_60 - _ZN7cutlass13device_kernelIN5flash19enable_sm80_to_sm89INS1_16FlashAttnFwdSm80INS1_25CollectiveMainloopFwdSm80ILi8ELi1ELb1EN4cute5tupleIJNS5_1CILi128EEENS7_ILi64EEENS7_ILi256EEEEEELi256ENS_10bfloat16_tEfNS_4arch4Sm80ELb1ELb0ELb0ELb0ELb0ELb0ELb1ELb0EEENS1_21CollectiveEpilogueFwdINS6_IJS8_SA_S9_EEENS6_IJNS7_ILi1EEESI_SI_EEESC_SE_Li256ELb0ELb1ELb0ELb0EEENS1_30DynamicPersistentTileSchedulerILi256ELi256ELb0ELb1ELb0EEEEEEEEEvNT_6ParamsE)
        .other          _ZN7cutlass13device_kernelIN5flash19enable_sm80_to_sm89INS1_16FlashAttnFwdSm80INS1_25CollectiveMainloopFwdSm80ILi8ELi1ELb1EN4cute5tupleIJNS5_1CILi128EEENS7_ILi64EEENS7_ILi256EEEEEELi256ENS_10bfloat16_tEfNS_4arch4Sm80ELb1ELb0ELb0ELb0ELb0ELb0ELb1ELb0EEENS1_21CollectiveEpilogueFwdINS6_IJS8_SA_S9_EEENS6_IJNS7_ILi1EEESI_SI_EEESC_SE_Li256ELb0ELb1ELb0ELb0EEENS1_30DynamicPersistentTileSchedulerILi256ELi256ELb0ELb1ELb0EEEEEEEEEvNT_6ParamsE,@"STO_CUDA_ENTRY STV_DEFAULT"
_ZN7cutlass13device_kernelIN5flash19enable_sm80_to_sm89INS1_16FlashAttnFwdSm80INS1_25CollectiveMainloopFwdSm80ILi8ELi1ELb1EN4cute5tupleIJNS5_1CILi128EEENS7_ILi64EEENS7_ILi256EEEEEELi256ENS_10bfloat16_tEfNS_4arch4Sm80ELb1ELb0ELb0ELb0ELb0ELb0ELb1ELb0EEENS1_21CollectiveEpilogueFwdINS6_IJS8_SA_S9_EEENS6_IJNS7_ILi1EEESI_SI_EEESC_SE_Li256ELb0ELb1ELb0ELb0EEENS1_30DynamicPersistentTileSchedulerILi256ELi256ELb0ELb1ELb0EEEEEEEEEvNT_6ParamsE:
[----:B------:R-:W-:Y:S01]  /*0000*/  LDC R1, c[0x0][0x28] ;  /* 0x00000a00ff017b82 */ /* 0x000fe20000000800 */
[----:B------:R-:W-:Y:S05]  /*0010*/  EXIT ;  /* 0x000000000000794d */ /* 0x000fea0003800000 */
.L_x_24:
        /* <DEDUP_REMOVED lines=14> */
.L_x_60:


//--------------------- .text._ZN7cutlass13device_kernelIN5flash19enable_sm80_to_sm89INS1_16FlashAttnFwdSm80INS1_25CollectiveMainloopFwdSm80ILi8ELi1ELb1EN4cute5tupleIJNS5_1CILi128EEENS7_ILi64EEENS7_ILi256EEEEEELi256ENS_10bfloat16_tEfNS_4arch4Sm80ELb1ELb0ELb0ELb1ELb0ELb0ELb1ELb0EEENS1_21CollectiveEpilogueFwdINS6_IJS8_SA_S9_EEENS6_IJNS7_ILi1EEESI_SI_EEESC_SE_Li256ELb1ELb1ELb0ELb0EEENS1_19SingleTileSchedulerILb1ELb0ELb1ELi128EEEEEEEEEvNT_6ParamsE --------------------------
	.section	.text._ZN7cutlass13device_kernelIN5flash19enable_sm80_to_sm89INS1_16FlashAttnFwdSm80INS1_25CollectiveMainloopFwdSm80ILi8ELi1ELb1EN4cute5tupleIJNS5_1CILi128EEENS7_ILi64EEENS7_ILi256EEEEEELi256ENS_10bfloat16_tEfNS_4arch4Sm80ELb1ELb0ELb0ELb1ELb0ELb0ELb1ELb0EEENS1_21CollectiveEpilogueFwdINS6_IJS8_SA_S9_EEENS6_IJNS7_ILi1EEESI_SI_EEESC_SE_Li256ELb1ELb1ELb0ELb0EEENS1_19SingleTileSchedulerILb1ELb0ELb1ELi128EEEEEEEEEvNT_6ParamsE,"ax",@progbits
	.align	128
.text._ZN7cutlass13device_kernelIN5flash19enable_sm80_to_sm89INS1_16FlashAttnFwdSm80INS1_25CollectiveMainloopFwdSm80ILi8ELi1ELb1EN4cute5tupleIJNS5_1CILi128EEENS7_ILi64EEENS7_ILi256EEEEEELi256ENS_10bfloat16_tEfNS_4arch4Sm80ELb1ELb0ELb0ELb1ELb0ELb0ELb1ELb0EEENS1_21CollectiveEpilogueFwdINS6_IJS8_SA_S9_EEENS6_IJNS7_ILi1EEESI_SI_EEESC_SE_Li256ELb1ELb1ELb0ELb0EEENS1_19SingleTileSchedulerILb1ELb0ELb1ELi128EEEEEEEEEvNT_6ParamsE:
        .type           _ZN7cutlass13device_kernelIN5flash19enable_sm80_to_sm89INS1_16FlashAttnFwdSm80INS1_25CollectiveMainloopFwdSm80ILi8ELi1ELb1EN4cute5tupleIJNS5_1CILi128EEENS7_ILi64EEENS7_ILi256EEEEEELi256ENS_10bfloat16_tEfNS_4arch4Sm80ELb1ELb0ELb0ELb1ELb0ELb0ELb1ELb0EEENS1_21CollectiveEpilogueFwdINS6_IJS8_SA_S9_EEENS6_IJNS7_ILi1EEESI_SI_EEESC_SE_Li256ELb1ELb1ELb0ELb0EEENS1_19SingleTileSchedulerILb1ELb0ELb1ELi128EEEEEEEEEvNT_6ParamsE,@function
        .size           _ZN7cutlass13device_kernelIN5flash19enable_sm80_to_sm89INS1_16FlashAttnFwdSm80INS1_25CollectiveMainloopFwdSm80ILi8ELi1ELb1EN4cute5tupleIJNS5_1CILi128EEENS7_ILi64EEENS7_ILi256EEEEEELi256ENS_10bfloat16_tEfNS_4arch4Sm80ELb1ELb0ELb0ELb1ELb0ELb0ELb1ELb0EEENS1_21CollectiveEpilogueFwdINS6_IJS8_SA_S9_EEENS6_IJNS7_ILi1EEESI_SI_EEESC_SE_Li256ELb1ELb1ELb0ELb0EEENS1_19SingleTileSchedulerILb1ELb0ELb1ELi128EEEEEEEEEvNT_6ParamsE,(.L_x_61 - _ZN7cutlass13device_kernelIN5flash19enable_sm80_to_sm89INS1_16FlashAttnFwdSm80INS1_25CollectiveMainloopFwdSm80ILi8ELi1ELb1EN4cute5tupleIJNS5_1CILi128EEENS7_ILi64EEENS7_ILi256EEEEEELi256ENS_10bfloat16_tEfNS_4arch4Sm80ELb1ELb0ELb0ELb1ELb0ELb0ELb1ELb0EEENS1_21CollectiveEpilogueFwdINS6_IJS8_SA_S9_EEENS6_IJNS7_ILi1EEESI_SI_EEESC_SE_Li256ELb1ELb1ELb0ELb0EEENS1_19SingleTileSchedulerILb1ELb0ELb1ELi128EEEEEEEEEvNT_6ParamsE)
        .other          _ZN7cutlass13device_kernelIN5flash19enable_sm80_to_sm89INS1_16FlashAttnFwdSm80INS1_25CollectiveMainloopFwdSm80ILi8ELi1ELb1EN4cute5tupleIJNS5_1CILi128EEENS7_ILi64EEENS7_ILi256EEEEEELi256ENS_10bfloat16_tEfNS_4arch4Sm80ELb1ELb0ELb0ELb1ELb0ELb0ELb1ELb0EEENS1_21CollectiveEpilogueFwdINS6_IJS8_SA_S9_EEENS6_IJNS7_ILi1EEESI_SI_EEESC_SE_Li256ELb1ELb1ELb0ELb0EEENS1_19SingleTileSchedulerILb1ELb0ELb1ELi128EEEEEEEEEvNT_6ParamsE,@"STO_CUDA_ENTRY STV_DEFAULT"
_ZN7cutlass13device_kernelIN5flash19enable_sm80_to_sm89INS1_16FlashAttnFwdSm80INS1_25CollectiveMainloopFwdSm80ILi8ELi1ELb1EN4cute5tupleIJNS5_1CILi128EEENS7_ILi64EEENS7_ILi256EEEEEELi256ENS_10bfloat16_tEfNS_4arch4Sm80ELb1ELb0ELb0ELb1ELb0ELb0ELb1ELb0EEENS1_21CollectiveEpilogueFwdINS6_IJS8_SA_S9_EEENS6_IJNS7_ILi1EEESI_SI_EEESC_SE_Li256ELb1ELb1ELb0ELb0EEENS1_19SingleTileSchedulerILb1ELb0ELb1ELi128EEEEEEEEEvNT_6ParamsE:
[----:B------:R-:W-:Y:S01]  /*0000*/  LDC R1, c[0x0][0x28] ;  /* 0x00000a00ff017b82 */ /* 0x000fe20000000800 */
[----:B------:R-:W-:Y:S05]  /*0010*/  EXIT ;  /* 0x000000000000794d */ /* 0x000fea0003800000 */
.L_x_25:
        /* <DEDUP_REMOVED lines=14> */
.L_x_61:


//--------------------- .text._ZN7cutlass13device_kernelIN5flash19enable_sm80_to_sm89INS1_16FlashAttnFwdSm80INS1_25CollectiveMainloopFwdSm80ILi8ELi1ELb0EN4cute5tupleIJNS5_1CILi128EEENS7_ILi32EEENS7_ILi256EEEEEELi256ENS_10bfloat16_tEfNS_4arch4Sm80ELb1ELb0ELb0ELb1ELb0ELb1ELb1ELb0EEENS1_21CollectiveEpilogueFwdINS6_IJS8_SA_S9_EEENS6_IJNS7_ILi1EEESI_SI_EEESC_SE_Li256ELb1ELb1ELb0ELb0EEENS1_19SingleTileSchedulerILb1ELb0ELb1ELi128EEEEEEEEEvNT_6ParamsE --------------------------
	.section	.text._ZN7cutlass13device_kernelIN5flash19enable_sm80_to_sm89INS1_16FlashAttnFwdSm80INS1_25CollectiveMainloopFwdSm80ILi8ELi1ELb0EN4cute5tupleIJNS5_1CILi128EEENS7_ILi32EEENS7_ILi256EEEEEELi256ENS_10bfloat16_tEfNS_4arch4Sm80ELb1ELb0ELb0ELb1ELb0ELb1ELb1ELb0EEENS1_21CollectiveEpilogueFwdINS6_IJS8_SA_S9_EEENS6_IJNS7_ILi1EEESI_SI_EEESC_SE_Li256ELb1ELb1ELb0ELb0EEENS1_19SingleTileSchedulerILb1ELb0ELb1ELi128EEEEEEEEEvNT_6ParamsE,"ax",@progbits
	.align	128
.text._ZN7cutlass13device_kernelIN5flash19enable_sm80_to_sm89INS1_16FlashAttnFwdSm80INS1_25CollectiveMainloopFwdSm80ILi8ELi1ELb0EN4cute5tupleIJNS5_1CILi128EEENS7_ILi32EEENS7_ILi256EEEEEELi256ENS_10bfloat16_tEfNS_4arch4Sm80ELb1ELb0ELb0ELb1ELb0ELb1ELb1ELb0EEENS1_21CollectiveEpilogueFwdINS6_IJS8_SA_S9_EEENS6_IJNS7_ILi1EEESI_SI_EEESC_SE_Li256ELb1ELb1ELb0ELb0EEENS1_19SingleTileSchedulerILb1ELb0ELb1ELi128EEEEEEEEEvNT_6ParamsE:
        .type           _ZN7cutlass13device_kernelIN5flash19enable_sm80_to_sm89INS1_16FlashAttnFwdSm80INS1_25CollectiveMainloopFwdSm80ILi8ELi1ELb0EN4cute5tupleIJNS5_1CILi128EEENS7_ILi32EEENS7_ILi256EEEEEELi256ENS_10bfloat16_tEfNS_4arch4Sm80ELb1ELb0ELb0ELb1ELb0ELb1ELb1ELb0EEENS1_21CollectiveEpilogueFwdINS6_IJS8_SA_S9_EEENS6_IJNS7_ILi1EEESI_SI_EEESC_SE_Li256ELb1ELb1ELb0ELb0EEENS1_19SingleTileSchedulerILb1ELb0ELb1ELi128EEEEEEEEEvNT_6ParamsE,@function
        .size           _ZN7cutlass13device_kernelIN5flash19enable_sm80_to_sm89INS1_16FlashAttnFwdSm80INS1_25CollectiveMainloopFwdSm80ILi8ELi1ELb0EN4cute5tupleIJNS5_1CILi128EEENS7_ILi32EEENS7_ILi256EEEEEELi256ENS_10bfloat16_tEfNS_4arch4Sm80ELb1ELb0ELb0ELb1ELb0ELb1ELb1ELb0EEENS1_21CollectiveEpilogueFwdINS6_IJS8_SA_S9_EEENS6_IJNS7_ILi1EEESI_SI_EEESC_SE_Li256ELb1ELb1ELb0ELb0EEENS1_19SingleTileSchedulerILb1ELb0ELb1ELi128EEEEEEEEEvNT_6ParamsE,(.L_x_62 - _ZN7cutlass13device_kernelIN5flash19enable_sm80_to_sm89INS1_16FlashAttnFwdSm80INS1_25CollectiveMainloopFwdSm80ILi8ELi1ELb0EN4cute5tupleIJNS5_1CILi128EEENS7_ILi32EEENS7_ILi256EEEEEELi256ENS_10bfloat16_tEfNS_4arch4Sm80ELb1ELb0ELb0ELb1ELb0ELb1ELb1ELb0EEENS1_21CollectiveEpilogueFwdINS6_IJS8_SA_S9_EEENS6_IJNS7_ILi1EEESI_SI_EEESC_SE_Li256ELb1ELb1ELb0ELb0EEENS1_19SingleTileSchedulerILb1ELb0ELb1ELi128EEEEEEEEEvNT_6ParamsE)
        .other          _ZN7cutlass13device_kernelIN5flash19enable_sm80_to_sm89INS1_16FlashAttnFwdSm80INS1_25CollectiveMainloopFwdSm80ILi8ELi1ELb0EN4cute5tupleIJNS5_1CILi128EEENS7_ILi32EEENS7_ILi256EEEEEELi256ENS_10bfloat16_tEfNS_4arch4Sm80ELb1ELb0ELb0ELb1ELb0ELb1ELb1ELb0EEENS1_21CollectiveEpilogueFwdINS6_IJS8_SA_S9_EEENS6_IJNS7_ILi1EEESI_SI_EEESC_SE_Li256ELb1ELb1ELb0ELb0EEENS1_19SingleTileSchedulerILb1ELb0ELb1ELi128EEEEEEEEEvNT_6ParamsE,@"STO_CUDA_ENTRY STV_DEFAULT"
_ZN7cutlass13device_kernelIN5flash19enable_sm80_to_sm89INS1_16FlashAttnFwdSm80INS1_25CollectiveMainloopFwdSm80ILi8ELi1ELb0EN4cute5tupleIJNS5_1CILi128EEENS7_ILi32EEENS7_ILi256EEEEEELi256ENS_10bfloat16_tEfNS_4arch4Sm80ELb1ELb0ELb0ELb1ELb0ELb1ELb1ELb0EEENS1_21CollectiveEpilogueFwdINS6_IJS8_SA_S9_EEENS6_IJNS7_ILi1EEESI_SI_EEESC_SE_Li256ELb1ELb1ELb0ELb0EEENS1_19SingleTileSchedulerILb1ELb0ELb1ELi128EEEEEEEEEvNT_6ParamsE:
[----:B------:R-:W-:Y:S01]  /*0000*/  LDC R1, c[0x0][0x28] ;  /* 0x00000a00ff017b82 */ /* 0x000fe20000000800 */
[----:B------:R-:W-:Y:S05]  /*0010*/  EXIT ;  /* 0x000000000000794d */ /* 0x000fea0003800000 */
.L_x_26:
        /* <DEDUP_REMOVED lines=14> */
.L_x_62:


//--------------------- .text._ZN7cutlass13device_kernelIN5flash19enable_sm80_to_sm89INS1_16FlashAttnFwdSm80INS1_25CollectiveMainloopFwdSm80ILi8ELi1ELb0EN4cute5tupleIJNS5_1CILi128EEENS7_ILi96EEENS7_ILi256EEEEEELi256ENS_10bfloat16_tEfNS_4arch4Sm80ELb0ELb0ELb0ELb0ELb0ELb0ELb1ELb0EEENS1_21CollectiveEpilogueFwdINS6_IJS8_SA_S9_EEENS6_IJNS7_ILi1EEESI_SI_EEESC_SE_Li256ELb0ELb1ELb0ELb0EEENS1_19SingleTileSchedulerILb0ELb0ELb1ELi128EEEEEEEEEvNT_6ParamsE --------------------------
	.section	.text._ZN7cutlass13device_kernelIN5flash19enable_sm80_to_sm89INS1_16FlashAttnFwdSm80INS1_25CollectiveMainloopFwdSm80ILi8ELi1ELb0EN4cute5tupleIJNS5_1CILi128EEENS7_ILi96EEENS7_ILi256EEEEEELi256ENS_10bfloat16_tEfNS_4arch4Sm80ELb0ELb0ELb0ELb0ELb0ELb0ELb1ELb0EEENS1_21CollectiveEpilogueFwdINS6_IJS8_SA_S9_EEENS6_IJNS7_ILi1EEESI_SI_EEESC_SE_Li256ELb0ELb1ELb0ELb0EEENS1_19SingleTileSchedulerILb0ELb0ELb1ELi128EEEEEEEEEvNT_6ParamsE,"ax",@progbits
	.align	128
.text._ZN7cutlass13device_kernelIN5flash19enable_sm80_to_sm89INS1_16FlashAttnFwdSm80INS1_25CollectiveMainloopFwdSm80ILi8ELi1ELb0EN4cute5tupleIJNS5_1CILi128EEENS7_ILi96EEENS7_ILi256EEEEEELi256ENS_10bfloat16_tEfNS_4arch4Sm80ELb0ELb0ELb0ELb0ELb0ELb0ELb1ELb0EEENS1_21CollectiveEpilogueFwdINS6_IJS8_SA_S9_EEENS6_IJNS7_ILi1EEESI_SI_EEESC_SE_Li256ELb0ELb1ELb0ELb0EEENS1_19SingleTileSchedulerILb0ELb0ELb1ELi128EEEEEEEEEvNT_6ParamsE:
        .type           _ZN7cutlass13device_kernelIN5flash19enable_sm80_to_sm89INS1_16FlashAttnFwdSm80INS1_25CollectiveMainloopFwdSm80ILi8ELi1ELb0EN4cute5tupleIJNS5_1CILi128EEENS7_ILi96EEENS7_ILi256EEEEEELi256ENS_10bfloat16_tEfNS_4arch4Sm80ELb0ELb0ELb0ELb0ELb0ELb0ELb1ELb0EEENS1_21CollectiveEpilogueFwdINS6_IJS8_SA_S9_EEENS6_IJNS7_ILi1EEESI_SI_EEESC_SE_Li256ELb0ELb1ELb0ELb0EEENS1_19SingleTileSchedulerILb0ELb0ELb1ELi128EEEEEEEEEvNT_6ParamsE,@function
        .size           _ZN7cutlass13device_kernelIN5flash19enable_sm80_to_sm89INS1_16FlashAttnFwdSm80INS1_25CollectiveMainloopFwdSm80ILi8ELi1ELb0EN4cute5tupleIJNS5_1CILi128EEENS7_ILi96EEENS7_ILi256EEEEEELi256ENS_10bfloat16_tEfNS_4arch4Sm80ELb0ELb0ELb0ELb0ELb0ELb0ELb1ELb0EEENS1_21CollectiveEpilogueFwdINS6_IJS8_SA_S9_EEENS6_IJNS7_ILi1EEESI_SI_EEESC_SE_Li256ELb0ELb1ELb0ELb0EEENS1_19SingleTileSchedulerILb0ELb0ELb1ELi128EEEEEEEEEvNT_6ParamsE,(.L_x_63 - _ZN7cutlass13device_kernelIN5flash19enable_sm80_to_sm89INS1_16FlashAttnFwdSm80INS1_25CollectiveMainloopFwdSm80ILi8ELi1ELb0EN4cute5tupleIJNS5_1CILi128EEENS7_ILi96EEENS7_ILi256EEEEEELi256ENS_10bfloat16_tEfNS_4arch4Sm80ELb0ELb0ELb0ELb0ELb0ELb0ELb1ELb0EEENS1_21CollectiveEpilogueFwdINS6_IJS8_SA_S9_EEENS6_IJNS7_ILi1EEESI_SI_EEESC_SE_Li256ELb0ELb1ELb0ELb0EEENS1_19SingleTileSchedulerILb0ELb0ELb1ELi128EEEEEEEEEvNT_6ParamsE)
        .other          _ZN7cutlass13device_kernelIN5flash19enable_sm80_to_sm89INS1_16FlashAttnFwdSm80INS1_25CollectiveMainloopFwdSm80ILi8ELi1ELb0EN4cute5tupleIJNS5_1CILi128EEENS7_ILi96EEENS7_ILi256EEEEEELi256ENS_10bfloat16_tEfNS_4arch4Sm80ELb0ELb0ELb0ELb0ELb0ELb0ELb1ELb0EEENS1_21CollectiveEpilogueFwdINS6_IJS8_SA_S9_EEENS6_IJNS7_ILi1EEESI_SI_EEESC_SE_Li256ELb0ELb1ELb0ELb0EEENS1_19SingleTileSchedulerILb0ELb0ELb1ELi128EEEEEEEEEvNT_6ParamsE,@"STO_CUDA_ENTRY STV_DEFAULT"
_ZN7cutlass13device_kernelIN5flash19enable_sm80_to_sm89INS1_16FlashAttnFwdSm80INS1_25CollectiveMainloopFwdSm80ILi8ELi1ELb0EN4cute5tupleIJNS5_1CILi128EEENS7_ILi96EEENS7_ILi256EEEEEELi256ENS_10bfloat16_tEfNS_4arch4Sm80ELb0ELb0ELb0ELb0ELb0ELb0ELb1ELb0EEENS1_21CollectiveEpilogueFwdINS6_IJS8_SA_S9_EEENS6_IJNS7_ILi1EEESI_SI_EEESC_SE_Li256ELb0ELb1ELb0ELb0EEENS1_19SingleTileSchedulerILb0ELb0ELb1ELi128EEEEEEEEEvNT_6ParamsE:
[----:B------:R-:W-:Y:S01]  /*0000*/  LDC R1, c[0x0][0x28] ;  /* 0x00000a00ff017b82 */ /* 0x000fe20000000800 */
[----:B------:R-:W-:Y:S05]  /*0010*/  EXIT ;  /* 0x000000000000794d */ /* 0x000fea0003800000 */
.L_x_27:
        /* <DEDUP_REMOVED lines=14> */
.L_x_63:


//--------------------- .text._ZN7cutlass13device_kernelIN5flash19enable_sm80_to_sm89INS1_16FlashAttnFwdSm80INS1_25CollectiveMainloopFwdSm80ILi8ELi1ELb0EN4cute5tupleIJNS5_1CILi128EEENS7_ILi96EEENS7_ILi256EEEEEELi256ENS_10bfloat16_tEfNS_4arch4Sm80ELb0ELb0ELb0ELb1ELb0ELb0ELb1ELb0EEENS1_21CollectiveEpilogueFwdINS6_IJS8_SA_S9_EEENS6_IJNS7_ILi1EEESI_SI_EEESC_SE_Li256ELb1ELb1ELb0ELb0EEENS1_19SingleTileSchedulerILb1ELb0ELb1ELi128EEEEEEEEEvNT_6ParamsE --------------------------
	.section	.text._ZN7cutlass13device_kernelIN5flash19enable_sm80_to_sm89INS1_16FlashAttnFwdSm80INS1_25CollectiveMainloopFwdSm80ILi8ELi1ELb0EN4cute5tupleIJNS5_1CILi128EEENS7_ILi96EEENS7_ILi256EEEEEELi256ENS_10bfloat16_tEfNS_4arch4Sm80ELb0ELb0ELb0ELb1ELb0ELb0ELb1ELb0EEENS1_21CollectiveEpilogueFwdINS6_IJS8_SA_S9_EEENS6_IJNS7_ILi1EEESI_SI_EEESC_SE_Li256ELb1ELb1ELb0ELb0EEENS1_19SingleTileSchedulerILb1ELb0ELb1ELi128EEEEEEEEEvNT_6ParamsE,"ax",@progbits
	.align	128
.text._ZN7cutlass13device_kernelIN5flash19enable_sm80_to_sm89INS1_16FlashAttnFwdSm80INS1_25CollectiveMainloopFwdSm80ILi8ELi1ELb0EN4cute5tupleIJNS5_1CILi128EEENS7_ILi96EEENS7_ILi256EEEEEELi256ENS_10bfloat16_tEfNS_4arch4Sm80ELb0ELb0ELb0ELb1ELb0ELb0ELb1ELb0EEENS1_21CollectiveEpilogueFwdINS6_IJS8_SA_S9_EEENS6_IJNS7_ILi1EEESI_SI_EEESC_SE_Li256ELb1ELb1ELb0ELb0EEENS1_19SingleTileSchedulerILb1ELb0ELb1ELi128EEEEEEEEEvNT_6ParamsE:
        .type           _ZN7cutlass13device_kernelIN5flash19enable_sm80_to_sm89INS1_16FlashAttnFwdSm80INS1_25CollectiveMainloopFwdSm80ILi8ELi1ELb0EN4cute5tupleIJNS5_1CILi128EEENS7_ILi96EEENS7_ILi256EEEEEELi256ENS_10bfloat16_tEfNS_4arch4Sm80ELb0ELb0ELb0ELb1ELb0ELb0ELb1ELb0EEENS1_21CollectiveEpilogueFwdINS6_IJS8_SA_S9_EEENS6_IJNS7_ILi1EEESI_SI_EEESC_SE_Li256ELb1ELb1ELb0ELb0EEENS1_19SingleTileSchedulerILb1ELb0ELb1ELi128EEEEEEEEEvNT_6ParamsE,@function
        .size           _ZN7cutlass13device_kernelIN5flash19enable_sm80_to_sm89INS1_16FlashAttnFwdSm80INS1_25CollectiveMainloopFwdSm80ILi8ELi1ELb0EN4cute5tupleIJNS5_1CILi128EEENS7_ILi96EEENS7_ILi256EEEEEELi256ENS_10bfloat16_tEfNS_4arch4Sm80ELb0ELb0ELb0ELb1ELb0ELb0ELb1ELb0EEENS1_21CollectiveEpilogueFwdINS6_IJS8_SA_S9_EEENS6_IJNS7_ILi1EEESI_SI_EEESC_SE_Li256ELb1ELb1ELb0ELb0EEENS1_19SingleTileSchedulerILb1ELb0ELb1ELi128EEEEEEEEEvNT_6ParamsE,(.L_x_64 - _ZN7cutlass13device_kernelIN5flash19enable_sm80_to_sm89INS1_16FlashAttnFwdSm80INS1_25CollectiveMainloopFwdSm80ILi8ELi1ELb0EN4cute5tupleIJNS5_1CILi128EEENS7_ILi96EEENS7_ILi256EEEEEELi256ENS_10bfloat16_tEfNS_4arch4Sm80ELb0ELb0ELb0ELb1ELb0ELb0ELb1ELb0EEENS1_21CollectiveEpilogueFwdINS6_IJS8_SA_S9_EEENS6_IJNS7_ILi1EEESI_SI_EEESC_SE_Li256ELb1ELb1ELb0ELb0EEENS1_19SingleTileSchedulerILb1ELb0ELb1ELi128EEEEEEEEEvNT_6ParamsE)
        .other          _ZN7cutlass13device_kernelIN5flash19enable_sm80_to_sm89INS1_16FlashAttnFwdSm80INS1_25CollectiveMainloopFwdSm80ILi8ELi1ELb0EN4cute5tupleIJNS5_1CILi128EEENS7_ILi96EEENS7_ILi256EEEEEELi256ENS_10bfloat16_tEfNS_4arch4Sm80ELb0ELb0ELb0ELb1ELb0ELb0ELb1ELb0EEENS1_21CollectiveEpilogueFwdINS6_IJS8_SA_S9_EEENS6_IJNS7_ILi1EEESI_SI_EEESC_SE_Li256ELb1ELb1ELb0ELb0EEENS1_19SingleTileSchedulerILb1ELb0ELb1ELi128EEEEEEEEEvNT_6ParamsE,@"STO_CUDA_ENTRY STV_DEFAULT"
_ZN7cutlass13device_kernelIN5flash19enable_sm80_to_sm89INS1_16FlashAttnFwdSm80INS1_25CollectiveMainloopFwdSm80ILi8ELi1ELb0EN4cute5tupleIJNS5_1CILi128EEENS7_ILi96EEENS7_ILi256EEEEEELi256ENS_10bfloat16_tEfNS_4arch4Sm80ELb0ELb0ELb0ELb1ELb0ELb0ELb1ELb0EEENS1_21CollectiveEpilogueFwdINS6_IJS8_SA_S9_EEENS6_IJNS7_ILi1EEESI_SI_EEESC_SE_Li256ELb1ELb1ELb0ELb0EEENS1_19SingleTileSchedulerILb1ELb0ELb1ELi128EEEEEEEEEvNT_6ParamsE:
[----:B------:R-:W-:Y:S01]  /*0000*/  LDC R1, c[0x0][0x28] ;  /* 0x00000a00ff017b82 */ /* 0x000fe20000000800 */
[----:B------:R-:W-:Y:S05]  /*0010*/  EXIT ;  /* 0x000000000000794d */ /* 0x000fea0003800000 */
.L_x_28:
        /* <DEDUP_REMOVED lines=14> */
.L_x_64:


//--------------------- .text._ZN7cutlass13device_kernelIN5flash19enable_sm80_to_sm89INS1_16FlashAttnFwdSm80INS1_25CollectiveMainloopFwdSm80ILi8ELi1ELb0EN4cute5tupleIJNS5_1CILi128EEENS7_ILi48EEENS7_ILi256EEEEEELi256ENS_10bfloat16_tEfNS_4arch4Sm80ELb0ELb0ELb0ELb1ELb0ELb1ELb1ELb0EEENS1_21CollectiveEpilogueFwdINS6_IJS8_SA_S9_EEENS6_IJNS7_ILi1EEESI_SI_EEESC_SE_Li256ELb1ELb1ELb0ELb0EEENS1_19SingleTileSchedulerILb1ELb0ELb1ELi128EEEEEEEEEvNT_6ParamsE --------------------------
	.section	.text._ZN7cutlass13device_kernelIN5flash19enable_sm80_to_sm89INS1_16FlashAttnFwdSm80INS1_25CollectiveMainloopFwdSm80ILi8ELi1ELb0EN4cute5tupleIJNS5_1CILi128EEENS7_ILi48EEENS7_ILi256EEEEEELi256ENS_10bfloat16_tEfNS_4arch4Sm80ELb0ELb0ELb0ELb1ELb0ELb1ELb1ELb0EEENS1_21CollectiveEpilogueFwdINS6_IJS8_SA_S9_EEENS6_IJNS7_ILi1EEESI_SI_EEESC_SE_Li256ELb1ELb1ELb0ELb0EEENS1_19SingleTileSchedulerILb1ELb0ELb1ELi128EEEEEEEEEvNT_6ParamsE,"ax",@progbits
	.align	128
.text._ZN7cutlass13device_kernelIN5flash19enable_sm80_to_sm89INS1_16FlashAttnFwdSm80INS1_25CollectiveMainloopFwdSm80ILi8ELi1ELb0EN4cute5tupleIJNS5_1CILi128EEENS7_ILi48EEENS7_ILi256EEEEEELi256ENS_10bfloat16_tEfNS_4arch4Sm80ELb0ELb0ELb0ELb1ELb0ELb1ELb1ELb0EEENS1_21CollectiveEpilogueFwdINS6_IJS8_SA_S9_EEENS6_IJNS7_ILi1EEESI_SI_EEESC_SE_Li256ELb1ELb1ELb0ELb0EEENS1_19SingleTileSchedulerILb1ELb0ELb1ELi128EEEEEEEEEvNT_6ParamsE:
        .type           _ZN7cutlass13device_kernelIN5flash19enable_sm80_to_sm89INS1_16FlashAttnFwdSm80INS1_25CollectiveMainloopFwdSm80ILi8ELi1ELb0EN4cute5tupleIJNS5_1CILi128EEENS7_ILi48EEENS7_ILi256EEEEEELi256ENS_10bfloat16_tEfNS_4arch4Sm80ELb0ELb0ELb0ELb1ELb0ELb1ELb1ELb0EEENS1_21CollectiveEpilogueFwdINS6_IJS8_SA_S9_EEENS6_IJNS7_ILi1EEESI_SI_EEESC_SE_Li256ELb1ELb1ELb0ELb0EEENS1_19SingleTileSchedulerILb1ELb0ELb1ELi128EEEEEEEEEvNT_6ParamsE,@function
        .size           _ZN7cutlass13device_kernelIN5flash19enable_sm80_to_sm89INS1_16FlashAttnFwdSm80INS1_25CollectiveMainloopFwdSm80ILi8ELi1ELb0EN4cute5tupleIJNS5_1CILi128EEENS7_ILi48EEENS7_ILi256EEEEEELi256ENS_10bfloat16_tEfNS_4arch4Sm80ELb0ELb0ELb0ELb1ELb0ELb1ELb1ELb0EEENS1_21CollectiveEpilogueFwdINS6_IJS8_SA_S9_EEENS6_IJNS7_ILi1EEESI_SI_EEESC_SE_Li256ELb1ELb1ELb0ELb0EEENS1_19SingleTileSchedulerILb1ELb0ELb1ELi128EEEEEEEEEvNT_6ParamsE,(.L_x_65 - _ZN7cutlass13device_kernelIN5flash19enable_sm80_to_sm89INS1_16FlashAttnFwdSm80INS1_25CollectiveMainloopFwdSm80ILi8ELi1ELb0EN4cute5tupleIJNS5_1CILi128EEENS7_ILi48EEENS7_ILi256EEEEEELi256ENS_10bfloat16_tEfNS_4arch4Sm80ELb0ELb0ELb0ELb1ELb0ELb1ELb1ELb0EEENS1_21CollectiveEpilogueFwdINS6_IJS8_SA_S9_EEENS6_IJNS7_ILi1EEESI_SI_EEESC_SE_Li256ELb1ELb1ELb0ELb0EEENS1_19SingleTileSchedulerILb1ELb0ELb1ELi128EEEEEEEEEvNT_6ParamsE)
        .other          _ZN7cutlass13device_kernelIN5flash19enable_sm80_to_sm89INS1_16FlashAttnFwdSm80INS1_25CollectiveMainloopFwdSm80ILi8ELi1ELb0EN4cute5tupleIJNS5_1CILi128EEENS7_ILi48EEENS7_ILi256EEEEEELi256ENS_10bfloat16_tEfNS_4arch4Sm80ELb0ELb0ELb0ELb1ELb0ELb1ELb1ELb0EEENS1_21CollectiveEpilogueFwdINS6_IJS8_SA_S9_EEENS6_IJNS7_ILi1EEESI_SI_EEESC_SE_Li256ELb1ELb1ELb0ELb0EEENS1_19SingleTileSchedulerILb1ELb0ELb1ELi128EEEEEEEEEvNT_6ParamsE,@"STO_CUDA_ENTRY STV_DEFAULT"
_ZN7cutlass13device_kernelIN5flash19enable_sm80_to_sm89INS1_16FlashAttnFwdSm80INS1_25CollectiveMainloopFwdSm80ILi8ELi1ELb0EN4cute5tupleIJNS5_1CILi128EEENS7_ILi48EEENS7_ILi256EEEEEELi256ENS_10bfloat16_tEfNS_4arch4Sm80ELb0ELb0ELb0ELb1ELb0ELb1ELb1ELb0EEENS1_21CollectiveEpilogueFwdINS6_IJS8_SA_S9_EEENS6_IJNS7_ILi1EEESI_SI_EEESC_SE_Li256ELb1ELb1ELb0ELb0EEENS1_19SingleTileSchedulerILb1ELb0ELb1ELi128EEEEEEEEEvNT_6ParamsE:
[----:B------:R-:W-:Y:S01]  /*0000*/  LDC R1, c[0x0][0x28] ;  /* 0x00000a00ff017b82 */ /* 0x000fe20000000800 */
[----:B------:R-:W-:Y:S05]  /*0010*/  EXIT ;  /* 0x000000000000794d */ /* 0x000fea0003800000 */
.L_x_29:
        /* <DEDUP_REMOVED lines=14> */
.L_x_65:


//--------------------- .text._ZN7cutlass13device_kernelIN5flash19enable_sm80_to_sm89INS1_16FlashAttnFwdSm80INS1_25CollectiveMainloopFwdSm80ILi8ELi1ELb0EN4cute5tupleIJNS5_1CILi128EEENS7_ILi64EEENS7_ILi256EEEEEELi256ENS_10bfloat16_tEfNS_4arch4Sm80ELb0ELb1ELb0ELb0ELb0ELb0ELb1ELb0EEENS1_21CollectiveEpilogueFwdINS6_IJS8_SA_S9_EEENS6_IJNS7_ILi1EEESI_SI_EEESC_SE_Li256ELb0ELb1ELb0ELb0EEENS1_19SingleTileSchedulerILb0ELb0ELb1ELi128EEEEEEEEEvNT_6ParamsE --------------------------
	.section	.text._ZN7cutlass13device_kernelIN5flash19enable_sm80_to_sm89INS1_16FlashAttnFwdSm80INS1_25CollectiveMainloopFwdSm80ILi8ELi1ELb0EN4cute5tupleIJNS5_1CILi128EEENS7_ILi64EEENS7_ILi256EEEEEELi256ENS_10bfloat16_tEfNS_4arch4Sm80ELb0ELb1ELb0ELb0ELb0ELb0ELb1ELb0EEENS1_21CollectiveEpilogueFwdINS6_IJS8_SA_S9_EEENS6_IJNS7_ILi1EEESI_SI_EEESC_SE_Li256ELb0ELb1ELb0ELb0EEENS1_19SingleTileSchedulerILb0ELb0ELb1ELi128EEEEEEEEEvNT_6ParamsE,"ax",@progbits
	.align	128
.text._ZN7cutlass13device_kernelIN5flash19enable_sm80_to_sm89INS1_16FlashAttnFwdSm80INS1_25CollectiveMainloopFwdSm80ILi8ELi1ELb0EN4cute5tupleIJNS5_1CILi128EEENS7_ILi64EEENS7_ILi256EEEEEELi256ENS_10bfloat16_tEfNS_4arch4Sm80ELb0ELb1ELb0ELb0ELb0ELb0ELb1ELb0EEENS1_21CollectiveEpilogueFwdINS6_IJS8_SA_S9_EEENS6_IJNS7_ILi1EEESI_SI_EEESC_SE_Li256ELb0ELb1ELb0ELb0EEENS1_19SingleTileSchedulerILb0ELb0ELb1ELi128EEEEEEEEEvNT_6ParamsE:
        .type           _ZN7cutlass13device_kernelIN5flash19enable_sm80_to_sm89INS1_16FlashAttnFwdSm80INS1_25CollectiveMainloopFwdSm80ILi8ELi1ELb0EN4cute5tupleIJNS5_1CILi128EEENS7_ILi64EEENS7_ILi256EEEEEELi256ENS_10bfloat16_tEfNS_4arch4Sm80ELb0ELb1ELb0ELb0ELb0ELb0ELb1ELb0EEENS1_21CollectiveEpilogueFwdINS6_IJS8_SA_S9_EEENS6_IJNS7_ILi1EEESI_SI_EEESC_SE_Li256ELb0ELb1ELb0ELb0EEENS1_19SingleTileSchedulerILb0ELb0ELb1ELi128EEEEEEEEEvNT_6ParamsE,@function
        .size           _ZN7cutlass13device_kernelIN5flash19enable_sm80_to_sm89INS1_16FlashAttnFwdSm80INS1_25CollectiveMainloopFwdSm80ILi8ELi1ELb0EN4cute5tupleIJNS5_1CILi128EEENS7_ILi64EEENS7_ILi256EEEEEELi256ENS_10bfloat16_tEfNS_4arch4Sm80ELb0ELb1ELb0ELb0ELb0ELb0ELb1ELb0EEENS1_21CollectiveEpilogueFwdINS6_IJS8_SA_S9_EEENS6_IJNS7_ILi1EEESI_SI_EEESC_SE_Li256ELb0ELb1ELb0ELb0EEENS1_19SingleTileSchedulerILb0ELb0ELb1ELi128EEEEEEEEEvNT_6ParamsE,(.L_x_66 - _ZN7cutlass13device_kernelIN5flash19enable_sm80_to_sm89INS1_16FlashAttnFwdSm80INS1_25CollectiveMainloopFwdSm80ILi8ELi1ELb0EN4cute5tupleIJNS5_1CILi128EEENS7_ILi64EEENS7_ILi256EEEEEELi256ENS_10bfloat16_tEfNS_4arch4Sm80ELb0ELb1ELb0ELb0ELb0ELb0ELb1ELb0EEENS1_21CollectiveEpilogueFwdINS6_IJS8_SA_S9_EEENS6_IJNS7_ILi1EEESI_SI_EEESC_SE_Li256ELb0ELb1ELb0ELb0EEENS1_19SingleTileSchedulerILb0ELb0ELb1ELi128EEEEEEEEEvNT_6ParamsE)
        .other          _ZN7cutlass13device_kernelIN5flash19enable_sm80_to_sm89INS1_16FlashAttnFwdSm80INS1_25CollectiveMainloopFwdSm80ILi8ELi1ELb0EN4cute5tupleIJNS5_1CILi128EEENS7_ILi64EEENS7_ILi256EEEEEELi256ENS_10bfloat16_tEfNS_4arch4Sm80ELb0ELb1ELb0ELb0ELb0ELb0ELb1ELb0EEENS1_21CollectiveEpilogueFwdINS6_IJS8_SA_S9_EEENS6_IJNS7_ILi1EEESI_SI_EEESC_SE_Li256ELb0ELb1ELb0ELb0EEENS1_19SingleTileSchedulerILb0ELb0ELb1ELi128EEEEEEEEEvNT_6ParamsE,@"STO_CUDA_ENTRY STV_DEFAULT"
_ZN7cutlass13device_kernelIN5flash19enable_sm80_to_sm89INS1_16FlashAttnFwdSm80INS1_25CollectiveMainloopFwdSm80ILi8ELi1ELb0EN4cute5tupleIJNS5_1CILi128EEENS7_ILi64EEENS7_ILi256EEEEEELi256ENS_10bfloat16_tEfNS_4arch4Sm80ELb0ELb1ELb0ELb0ELb0ELb0ELb1ELb0EEENS1_21CollectiveEpilogueFwdINS6_IJS8_SA_S9_EEENS6_IJNS7_ILi1EEESI_SI_EEESC_SE_Li256ELb0ELb1ELb0ELb0EEENS1_19SingleTileSchedulerILb0ELb0ELb1ELi128EEEEEEEEEvNT_6ParamsE:
[----:B------:R-:W-:Y:S01]  /*0000*/  LDC R1, c[0x0][0x28] ;  /* 0x00000a00ff017b82 */ /* 0x000fe20000000800 */
[----:B------:R-:W-:Y:S05]  /*0010*/  EXIT ;  /* 0x000000000000794d */ /* 0x000fea0003800000 */
.L_x_30:
        /* <DEDUP_REMOVED lines=14> */
.L_x_66:


//--------------------- .text._ZN7cutlass13device_kernelIN5flash19enable_sm80_to_sm89INS1_16FlashAttnFwdSm80INS1_25CollectiveMainloopFwdSm80ILi8ELi1ELb0EN4cute5tupleIJNS5_1CILi128EEENS7_ILi64EEENS7_ILi256EEEEEELi256ENS_10bfloat16_tEfNS_4arch4Sm80ELb0ELb1ELb0ELb1ELb0ELb0ELb1ELb0EEENS1_21CollectiveEpilogueFwdINS6_IJS8_SA_S9_EEENS6_IJNS7_ILi1EEESI_SI_EEESC_SE_Li256ELb1ELb1ELb0ELb0EEENS1_19SingleTileSchedulerILb1ELb0ELb1ELi128EEEEEEEEEvNT_6ParamsE --------------------------
	.section	.text._ZN7cutlass13device_kernelIN5flash19enable_sm80_to_sm89INS1_16FlashAttnFwdSm80INS1_25CollectiveMainloopFwdSm80ILi8ELi1ELb0EN4cute5tupleIJNS5_1CILi128EEENS7_ILi64EEENS7_ILi256EEEEEELi256ENS_10bfloat16_tEfNS_4arch4Sm80ELb0ELb1ELb0ELb1ELb0ELb0ELb1ELb0EEENS1_21CollectiveEpilogueFwdINS6_IJS8_SA_S9_EEENS6_IJNS7_ILi1EEESI_SI_EEESC_SE_Li256ELb1ELb1ELb0ELb0EEENS1_19SingleTileSchedulerILb1ELb0ELb1ELi128EEEEEEEEEvNT_6ParamsE,"ax",@progbits
	.align	128
.text._ZN7cutlass13device_kernelIN5flash19enable_sm80_to_sm89INS1_16FlashAttnFwdSm80INS1_25CollectiveMainloopFwdSm80ILi8ELi1ELb0EN4cute5tupleIJNS5_1CILi128EEENS7_ILi64EEENS7_ILi256EEEEEELi256ENS_10bfloat16_tEfNS_4arch4Sm80ELb0ELb1ELb0ELb1ELb0ELb0ELb1ELb0EEENS1_21CollectiveEpilogueFwdINS6_IJS8_SA_S9_EEENS6_IJNS7_ILi1EEESI_SI_EEESC_SE_Li256ELb1ELb1ELb0ELb0EEENS1_19SingleTileSchedulerILb1ELb0ELb1ELi128EEEEEEEEEvNT_6ParamsE:
        .type           _ZN7cutlass13device_kernelIN5flash19enable_sm80_to_sm89INS1_16FlashAttnFwdSm80INS1_25CollectiveMainloopFwdSm80ILi8ELi1ELb0EN4cute5tupleIJNS5_1CILi128EEENS7_ILi64EEENS7_ILi256EEEEEELi256ENS_10bfloat16_tEfNS_4arch4Sm80ELb0ELb1ELb0ELb1ELb0ELb0ELb1ELb0EEENS1_21CollectiveEpilogueFwdINS6_IJS8_SA_S9_EEENS6_IJNS7_ILi1EEESI_SI_EEESC_SE_Li256ELb1ELb1ELb0ELb0EEENS1_19SingleTileSchedulerILb1ELb0ELb1ELi128EEEEEEEEEvNT_6ParamsE,@function
        .size           _ZN7cutlass13device_kernelIN5flash19enable_sm80_to_sm89INS1_16FlashAttnFwdSm80INS1_25CollectiveMainloopFwdSm80ILi8ELi1ELb0EN4cute5tupleIJNS5_1CILi128EEENS7_ILi64EEENS7_ILi256EEEEEELi256ENS_10bfloat16_tEfNS_4arch4Sm80ELb0ELb1ELb0ELb1ELb0ELb0ELb1ELb0EEENS1_21CollectiveEpilogueFwdINS6_IJS8_SA_S9_EEENS6_IJNS7_ILi1EEESI_SI_EEESC_SE_Li256ELb1ELb1ELb0ELb0EEENS1_19SingleTileSchedulerILb1ELb0ELb1ELi128EEEEEEEEEvNT_6ParamsE,(.L_x_67 - _ZN7cutlass13device_kernelIN5flash19enable_sm80_to_sm89INS1_16FlashAttnFwdSm80INS1_25CollectiveMainloopFwdSm80ILi8ELi1ELb0EN4cute5tupleIJNS5_1CILi128EEENS7_ILi64EEENS7_ILi256EEEEEELi256ENS_10bfloat16_tEfNS_4arch4Sm80ELb0ELb1ELb0ELb1ELb0ELb0ELb1ELb0EEENS1_21CollectiveEpilogueFwdINS6_IJS8_SA_S9_EEENS6_IJNS7_ILi1EEESI_SI_EEESC_SE_Li256ELb1ELb1ELb0ELb0EEENS1_19SingleTileSchedulerILb1ELb0ELb1ELi128EEEEEEEEEvNT_6ParamsE)
        .other          _ZN7cutlass13device_kernelIN5flash19enable_sm80_to_sm89INS1_16FlashAttnFwdSm80INS1_25CollectiveMainloopFwdSm80ILi8ELi1ELb0EN4cute5tupleIJNS5_1CILi128EEENS7_ILi64EEENS7_ILi256EEEEEELi256ENS_10bfloat16_tEfNS_4arch4Sm80ELb0ELb1ELb0ELb1ELb0ELb0ELb1ELb0EEENS1_21CollectiveEpilogueFwdINS6_IJS8_SA_S9_EEENS6_IJNS7_ILi1EEESI_SI_EEESC_SE_Li256ELb1ELb1ELb0ELb0EEENS1_19SingleTileSchedulerILb1ELb0ELb1ELi128EEEEEEEEEvNT_6ParamsE,@"STO_CUDA_ENTRY STV_DEFAULT"
_ZN7cutlass13device_kernelIN5flash19enable_sm80_to_sm89INS1_16FlashAttnFwdSm80INS1_25CollectiveMainloopFwdSm80ILi8ELi1ELb0EN4cute5tupleIJNS5_1CILi128EEENS7_ILi64EEENS7_ILi256EEEEEELi256ENS_10bfloat16_tEfNS_4arch4Sm80ELb0ELb1ELb0ELb1ELb0ELb0ELb1ELb0EEENS1_21CollectiveEpilogueFwdINS6_IJS8_SA_S9_EEENS6_IJNS7_ILi1EEESI_SI_EEESC_SE_Li256ELb1ELb1ELb0ELb0EEENS1_19SingleTileSchedulerILb1ELb0ELb1ELi128EEEEEEEEEvNT_6ParamsE:
[----:B------:R-:W-:Y:S01]  /*0000*/  LDC R1, c[0x0][0x28] ;  /* 0x00000a00ff017b82 */ /* 0x000fe20000000800 */
[----:B------:R-:W-:Y:S05]  /*0010*/  EXIT ;  /* 0x000000000000794d */ /* 0x000fea0003800000 */
.L_x_31:
        /* <DEDUP_REMOVED lines=14> */
.L_x_67:


//--------------------- .text._ZN7cutlass13device_kernelIN5flash19enable_sm80_to_sm89INS1_16FlashAttnFwdSm80INS1_25CollectiveMainloopFwdSm80ILi8ELi1ELb0EN4cute5tupleIJNS5_1CILi128EEENS7_ILi48EEENS7_ILi256EEEEEELi256ENS_10bfloat16_tEfNS_4arch4Sm80ELb0ELb1ELb0ELb1ELb0ELb1ELb1ELb0EEENS1_21CollectiveEpilogueFwdINS6_IJS8_SA_S9_EEENS6_IJNS7_ILi1EEESI_SI_EEESC_SE_Li256ELb1ELb1ELb0ELb0EEENS1_19SingleTileSchedulerILb1ELb0ELb1ELi128EEEEEEEEEvNT_6ParamsE --------------------------
	.section	.text._ZN7cutlass13device_kernelIN5flash19enable_sm80_to_sm89INS1_16FlashAttnFwdSm80INS1_25CollectiveMainloopFwdSm80ILi8ELi1ELb0EN4cute5tupleIJNS5_1CILi128EEENS7_ILi48EEENS7_ILi256EEEEEELi256ENS_10bfloat16_tEfNS_4arch4Sm80ELb0ELb1ELb0ELb1ELb0ELb1ELb1ELb0EEENS1_21CollectiveEpilogueFwdINS6_IJS8_SA_S9_EEENS6_IJNS7_ILi1EEESI_SI_EEESC_SE_Li256ELb1ELb1ELb0ELb0EEENS1_19SingleTileSchedulerILb1ELb0ELb1ELi128EEEEEEEEEvNT_6ParamsE,"ax",@progbits
	.align	128
.text._ZN7cutlass13device_kernelIN5flash19enable_sm80_to_sm89INS1_16FlashAttnFwdSm80INS1_25CollectiveMainloopFwdSm80ILi8ELi1ELb0EN4cute5tupleIJNS5_1CILi128EEENS7_ILi48EEENS7_ILi256EEEEEELi256ENS_10bfloat16_tEfNS_4arch4Sm80ELb0ELb1ELb0ELb1ELb0ELb1ELb1ELb0EEENS1_21CollectiveEpilogueFwdINS6_IJS8_SA_S9_EEENS6_IJNS7_ILi1EEESI_SI_EEESC_SE_Li256ELb1ELb1ELb0ELb0EEENS1_19SingleTileSchedulerILb1ELb0ELb1ELi128EEEEEEEEEvNT_6ParamsE:
        .type           _ZN7cutlass13device_kernelIN5flash19enable_sm80_to_sm89INS1_16FlashAttnFwdSm80INS1_25CollectiveMainloopFwdSm80ILi8ELi1ELb0EN4cute5tupleIJNS5_1CILi128EEENS7_ILi48EEENS7_ILi256EEEEEELi256ENS_10bfloat16_tEfNS_4arch4Sm80ELb0ELb1ELb0ELb1ELb0ELb1ELb1ELb0EEENS1_21CollectiveEpilogueFwdINS6_IJS8_SA_S9_EEENS6_IJNS7_ILi1EEESI_SI_EEESC_SE_Li256ELb1ELb1ELb0ELb0EEENS1_19SingleTileSchedulerILb1ELb0ELb1ELi128EEEEEEEEEvNT_6ParamsE,@function
        .size           _ZN7cutlass13device_kernelIN5flash19enable_sm80_to_sm89INS1_16FlashAttnFwdSm80INS1_25CollectiveMainloopFwdSm80ILi8ELi1ELb0EN4cute5tupleIJNS5_1CILi128EEENS7_ILi48EEENS7_ILi256EEEEEELi256ENS_10bfloat16_tEfNS_4arch4Sm80ELb0ELb1ELb0ELb1ELb0ELb1ELb1ELb0EEENS1_21CollectiveEpilogueFwdINS6_IJS8_SA_S9_EEENS6_IJNS7_ILi1EEESI_SI_EEESC_SE_Li256ELb1ELb1ELb0ELb0EEENS1_19SingleTileSchedulerILb1ELb0ELb1ELi128EEEEEEEEEvNT_6ParamsE,(.L_x_68 - _ZN7cutlass13device_kernelIN5flash19enable_sm80_to_sm89INS1_16FlashAttnFwdSm80INS1_25CollectiveMainloopFwdSm80ILi8ELi1ELb0EN4cute5tupleIJNS5_1CILi128EEENS7_ILi48EEENS7_ILi256EEEEEELi256ENS_10bfloat16_tEfNS_4arch4Sm80ELb0ELb1ELb0ELb1ELb0ELb1ELb1ELb0EEENS1_21CollectiveEpilogueFwdINS6_IJS8_SA_S9_EEENS6_IJNS7_ILi1EEESI_SI_EEESC_SE_Li256ELb1ELb1ELb0ELb0EEENS1_19SingleTileSchedulerILb1ELb0ELb1ELi128EEEEEEEEEvNT_6ParamsE)
        .other          _ZN7cutlass13device_kernelIN5flash19enable_sm80_to_sm89INS1_16FlashAttnFwdSm80INS1_25CollectiveMainloopFwdSm80ILi8ELi1ELb0EN4cute5tupleIJNS5_1CILi128EEENS7_ILi48EEENS7_ILi256EEEEEELi256ENS_10bfloat16_tEfNS_4arch4Sm80ELb0ELb1ELb0ELb1ELb0ELb1ELb1ELb0EEENS1_21CollectiveEpilogueFwdINS6_IJS8_SA_S9_EEENS6_IJNS7_ILi1EEESI_SI_EEESC_SE_Li256ELb1ELb1ELb0ELb0EEENS1_19SingleTileSchedulerILb1ELb0ELb1ELi128EEEEEEEEEvNT_6ParamsE,@"STO_CUDA_ENTRY STV_DEFAULT"
_ZN7cutlass13device_kernelIN5flash19enable_sm80_to_sm89INS1_16FlashAttnFwdSm80INS1_25CollectiveMainloopFwdSm80ILi8ELi1ELb0EN4cute5tupleIJNS5_1CILi128EEENS7_ILi48EEENS7_ILi256EEEEEELi256ENS_10bfloat16_tEfNS_4arch4Sm80ELb0ELb1ELb0ELb1ELb0ELb1ELb1ELb0EEENS1_21CollectiveEpilogueFwdINS6_IJS8_SA_S9_EEENS6_IJNS7_ILi1EEESI_SI_EEESC_SE_Li256ELb1ELb1ELb0ELb0EEENS1_19SingleTileSchedulerILb1ELb0ELb1ELi128EEEEEEEEEvNT_6ParamsE:
[----:B------:R-:W-:Y:S01]  /*0000*/  LDC R1, c[0x0][0x28] ;  /* 0x00000a00ff017b82 */ /* 0x000fe20000000800 */
[----:B------:R-:W-:Y:S05]  /*0010*/  EXIT ;  /* 0x000000000000794d */ /* 0x000fea0003800000 */
.L_x_32:
        /* <DEDUP_REMOVED lines=14> */
.L_x_68:


//--------------------- .text._ZN7cutlass13device_kernelIN5flash19enable_sm80_to_sm89INS1_16FlashAttnFwdSm80INS1_25CollectiveMainloopFwdSm80ILi8ELi1ELb0EN4cute5tupleIJNS5_1CILi128EEENS7_ILi96EEENS7_ILi256EEEEEELi256ENS_10bfloat16_tEfNS_4arch4Sm80ELb1ELb0ELb0ELb0ELb0ELb0ELb1ELb0EEENS1_21CollectiveEpilogueFwdINS6_IJS8_SA_S9_EEENS6_IJNS7_ILi1EEESI_SI_EEESC_SE_Li256ELb0ELb1ELb0ELb0EEENS1_30DynamicPersistentTileSchedulerILi256ELi256ELb0ELb1ELb0EEEEEEEEEvNT_6ParamsE --------------------------
	.section	.text._ZN7cutlass13device_kernelIN5flash19enable_sm80_to_sm89INS1_16FlashAttnFwdSm80INS1_25CollectiveMainloopFwdSm80ILi8ELi1ELb0EN4cute5tupleIJNS5_1CILi128EEENS7_ILi96EEENS7_ILi256EEEEEELi256ENS_10bfloat16_tEfNS_4arch4Sm80ELb1ELb0ELb0ELb0ELb0ELb0ELb1ELb0EEENS1_21CollectiveEpilogueFwdINS6_IJS8_SA_S9_EEENS6_IJNS7_ILi1EEESI_SI_EEESC_SE_Li256ELb0ELb1ELb0ELb0EEENS1_30DynamicPersistentTileSchedulerILi256ELi256ELb0ELb1ELb0EEEEEEEEEvNT_6ParamsE,"ax",@progbits
	.align	128
.text._ZN7cutlass13device_kernelIN5flash19enable_sm80_to_sm89INS1_16FlashAttnFwdSm80INS1_25CollectiveMainloopFwdSm80ILi8ELi1ELb0EN4cute5tupleIJNS5_1CILi128EEENS7_ILi96EEENS7_ILi256EEEEEELi256ENS_10bfloat16_tEfNS_4arch4Sm80ELb1ELb0ELb0ELb0ELb0ELb0ELb1ELb0EEENS1_21CollectiveEpilogueFwdINS6_IJS8_SA_S9_EEENS6_IJNS7_ILi1EEESI_SI_EEESC_SE_Li256ELb0ELb1ELb0ELb0EEENS1_30DynamicPersistentTileSchedulerILi256ELi256ELb0ELb1ELb0EEEEEEEEEvNT_6ParamsE:
        .type           _ZN7cutlass13device_kernelIN5flash19enable_sm80_to_sm89INS1_16FlashAttnFwdSm80INS1_25CollectiveMainloopFwdSm80ILi8ELi1ELb0EN4cute5tupleIJNS5_1CILi128EEENS7_ILi96EEENS7_ILi256EEEEEELi256ENS_10bfloat16_tEfNS_4arch4Sm80ELb1ELb0ELb0ELb0ELb0ELb0ELb1ELb0EEENS1_21CollectiveEpilogueFwdINS6_IJS8_SA_S9_EEENS6_IJNS7_ILi1EEESI_SI_EEESC_SE_Li256ELb0ELb1ELb0ELb0EEENS1_30DynamicPersistentTileSchedulerILi256ELi256ELb0ELb1ELb0EEEEEEEEEvNT_6ParamsE,@function
        .size           _ZN7cutlass13device_kernelIN5flash19enable_sm80_to_sm89INS1_16FlashAttnFwdSm80INS1_25CollectiveMainloopFwdSm80ILi8ELi1ELb0EN4cute5tupleIJNS5_1CILi128EEENS7_ILi96EEENS7_ILi256EEEEEELi256ENS_10bfloat16_tEfNS_4arch4Sm80ELb1ELb0ELb0ELb0ELb0ELb0ELb1ELb0EEENS1_21CollectiveEpilogueFwdINS6_IJS8_SA_S9_EEENS6_IJNS7_ILi1EEESI_SI_EEESC_SE_Li256ELb0ELb1ELb0ELb0EEENS1_30DynamicPersistentTileSchedulerILi256ELi256ELb0ELb1ELb0EEEEEEEEEvNT_6ParamsE,(.L_x_69 - _ZN7cutlass13device_kernelIN5flash19enable_sm80_to_sm89INS1_16FlashAttnFwdSm80INS1_25CollectiveMainloopFwdSm80ILi8ELi1ELb0EN4cute5tupleIJNS5_1CILi128EEENS7_ILi96EEENS7_ILi256EEEEEELi256ENS_10bfloat16_tEfNS_4arch4Sm80ELb1ELb0ELb0ELb0ELb0ELb0ELb1ELb0EEENS1_21CollectiveEpilogueFwdINS6_IJS8_SA_S9_EEENS6_IJNS7_ILi1EEESI_SI_EEESC_SE_Li256ELb0ELb1ELb0ELb0EEENS1_30DynamicPersistentTileSchedulerILi256ELi256ELb0ELb1ELb0EEEEEEEEEvNT_6ParamsE)
        .other          _ZN7cutlass13device_kernelIN5flash19enable_sm80_to_sm89INS1_16FlashAttnFwdSm80INS1_25CollectiveMainloopFwdSm80ILi8ELi1ELb0EN4cute5tupleIJNS5_1CILi128EEENS7_ILi96EEENS7_ILi256EEEEEELi256ENS_10bfloat16_tEfNS_4arch4Sm80ELb1ELb0ELb0ELb0ELb0ELb0ELb1ELb0EEENS1_21CollectiveEpilogueFwdINS6_IJS8_SA_S9_EEENS6_IJNS7_ILi1EEESI_SI_EEESC_SE_Li256ELb0ELb1ELb0ELb0EEENS1_30DynamicPersistentTileSchedulerILi256ELi256ELb0ELb1ELb0EEEEEEEEEvNT_6ParamsE,@"STO_CUDA_ENTRY STV_DEFAULT"
_ZN7cutlass13device_kernelIN5flash19enable_sm80_to_sm89INS1_16FlashAttnFwdSm80INS1_25CollectiveMainloopFwdSm80ILi8ELi1ELb0EN4cute5tupleIJNS5_1CILi128EEENS7_ILi96EEENS7_ILi256EEEEEELi256ENS_10bfloat16_tEfNS_4arch4Sm80ELb1ELb0ELb0ELb0ELb0ELb0ELb1ELb0EEENS1_21CollectiveEpilogueFwdINS6_IJS8_SA_S9_EEENS6_IJNS7_ILi1EEESI_SI_EEESC_SE_Li256ELb0ELb1ELb0ELb0EEENS1_30DynamicPersistentTileSchedulerILi256ELi256ELb0ELb1ELb0EEEEEEEEEvNT_6ParamsE:
[----:B------:R-:W-:Y:S01]  /*0000*/  LDC R1, c[0x0][0x28] ;  /* 0x00000a00ff017b82 */ /* 0x000fe20000000800 */
[----:B------:R-:W-:Y:S05]  /*0010*/  EXIT ;  /* 0x000000000000794d */ /* 0x000fea0003800000 */
.L_x_33:
        /* <DEDUP_REMOVED lines=14> */
.L_x_69:


//--------------------- .text._ZN7cutlass13device_kernelIN5flash19enable_sm80_to_sm89INS1_16FlashAttnFwdSm80INS1_25CollectiveMainloopFwdSm80ILi8ELi1ELb0EN4cute5tupleIJNS5_1CILi128EEENS7_ILi96EEENS7_ILi256EEEEEELi256ENS_10bfloat16_tEfNS_4arch4Sm80ELb1ELb0ELb0ELb1ELb0ELb0ELb1ELb0EEENS1_21CollectiveEpilogueFwdINS6_IJS8_SA_S9_EEENS6_IJNS7_ILi1EEESI_SI_EEESC_SE_Li256ELb1ELb1ELb0ELb0EEENS1_19SingleTileSchedulerILb1ELb0ELb1ELi128EEEEEEEEEvNT_6ParamsE --------------------------
	.section	.text._ZN7cutlass13device_kernelIN5flash19enable_sm80_to_sm89INS1_16FlashAttnFwdSm80INS1_25CollectiveMainloopFwdSm80ILi8ELi1ELb0EN4cute5tupleIJNS5_1CILi128EEENS7_ILi96EEENS7_ILi256EEEEEELi256ENS_10bfloat16_tEfNS_4arch4Sm80ELb1ELb0ELb0ELb1ELb0ELb0ELb1ELb0EEENS1_21CollectiveEpilogueFwdINS6_IJS8_SA_S9_EEENS6_IJNS7_ILi1EEESI_SI_EEESC_SE_Li256ELb1ELb1ELb0ELb0EEENS1_19SingleTileSchedulerILb1ELb0ELb1ELi128EEEEEEEEEvNT_6ParamsE,"ax",@progbits
	.align	128
.text._ZN7cutlass13device_kernelIN5flash19enable_sm80_to_sm89INS1_16FlashAttnFwdSm80INS1_25CollectiveMainloopFwdSm80ILi8ELi1ELb0EN4cute5tupleIJNS5_1CILi128EEENS7_ILi96EEENS7_ILi256EEEEEELi256ENS_10bfloat16_tEfNS_4arch4Sm80ELb1ELb0ELb0ELb1ELb0ELb0ELb1ELb0EEENS1_21CollectiveEpilogueFwdINS6_IJS8_SA_S9_EEENS6_IJNS7_ILi1EEESI_SI_EEESC_SE_Li256ELb1ELb1ELb0ELb0EEENS1_19SingleTileSchedulerILb1ELb0ELb1ELi128EEEEEEEEEvNT_6ParamsE:
        .type           _ZN7cutlass13device_kernelIN5flash19enable_sm80_to_sm89INS1_16FlashAttnFwdSm80INS1_25CollectiveMainloopFwdSm80ILi8ELi1ELb0EN4cute5tupleIJNS5_1CILi128EEENS7_ILi96EEENS7_ILi256EEEEEELi256ENS_10bfloat16_tEfNS_4arch4Sm80ELb1ELb0ELb0ELb1ELb0ELb0ELb1ELb0EEENS1_21CollectiveEpilogueFwdINS6_IJS8_SA_S9_EEENS6_IJNS7_ILi1EEESI_SI_EEESC_SE_Li256ELb1ELb1ELb0ELb0EEENS1_19SingleTileSchedulerILb1ELb0ELb1ELi128EEEEEEEEEvNT_6ParamsE,@function
        .size           _ZN7cutlass13device_kernelIN5flash19enable_sm80_to_sm89INS1_16FlashAttnFwdSm80INS1_25CollectiveMainloopFwdSm80ILi8ELi1ELb0EN4cute5tupleIJNS5_1CILi128EEENS7_ILi96EEENS7_ILi256EEEEEELi256ENS_10bfloat16_tEfNS_4arch4Sm80ELb1ELb0ELb0ELb1ELb0ELb0ELb1ELb0EEENS1_21CollectiveEpilogueFwdINS6_IJS8_SA_S9_EEENS6_IJNS7_ILi1EEESI_SI_EEESC_SE_Li256ELb1ELb1ELb0ELb0EEENS1_19SingleTileSchedulerILb1ELb0ELb1ELi128EEEEEEEEEvNT_6ParamsE,(.L_x_70 - _ZN7cutlass13device_kernelIN5flash19enable_sm80_to_sm89INS1_16FlashAttnFwdSm80INS1_25CollectiveMainloopFwdSm80ILi8ELi1ELb0EN4cute5tupleIJNS5_1CILi128EEENS7_ILi96EEENS7_ILi256EEEEEELi256ENS_10bfloat16_tEfNS_4arch4Sm80ELb1ELb0ELb0ELb1ELb0ELb0ELb1ELb0EEENS1_21CollectiveEpilogueFwdINS6_IJS8_SA_S9_EEENS6_IJNS7_ILi1EEESI_SI_EEESC_SE_Li256ELb1ELb1ELb0ELb0EEENS1_19SingleTileSchedulerILb1ELb0ELb1ELi128EEEEEEEEEvNT_6ParamsE)
        .other          _ZN7cutlass13device_kernelIN5flash19enable_sm80_to_sm89INS1_16FlashAttnFwdSm80INS1_25CollectiveMainloopFwdSm80ILi8ELi1ELb0EN4cute5tupleIJNS5_1CILi128EEENS7_ILi96EEENS7_ILi256EEEEEELi256ENS_10bfloat16_tEfNS_4arch4Sm80ELb1ELb0ELb0ELb1ELb0ELb0ELb1ELb0EEENS1_21CollectiveEpilogueFwdINS6_IJS8_SA_S9_EEENS6_IJNS7_ILi1EEESI_SI_EEESC_SE_Li256ELb1ELb1ELb0ELb0EEENS1_19SingleTileSchedulerILb1ELb0ELb1ELi128EEEEEEEEEvNT_6ParamsE,@"STO_CUDA_ENTRY STV_DEFAULT"
_ZN7cutlass13device_kernelIN5flash19enable_sm80_to_sm89INS1_16FlashAttnFwdSm80INS1_25CollectiveMainloopFwdSm80ILi8ELi1ELb0EN4cute5tupleIJNS5_1CILi128EEENS7_ILi96EEENS7_ILi256EEEEEELi256ENS_10bfloat16_tEfNS_4arch4Sm80ELb1ELb0ELb0ELb1ELb0ELb0ELb1ELb0EEENS1_21CollectiveEpilogueFwdINS6_IJS8_SA_S9_EEENS6_IJNS7_ILi1EEESI_SI_EEESC_SE_Li256ELb1ELb1ELb0ELb0EEENS1_19SingleTileSchedulerILb1ELb0ELb1ELi128EEEEEEEEEvNT_6ParamsE:
[----:B------:R-:W-:Y:S01]  /*0000*/  LDC R1, c[0x0][0x28] ;  /* 0x00000a00ff017b82 */ /* 0x000fe20000000800 */
[----:B------:R-:W-:Y:S05]  /*0010*/  EXIT ;  /* 0x000000000000794d */ /* 0x000fea0003800000 */
.L_x_34:
        /* <DEDUP_REMOVED lines=14> */
.L_x_70:


//--------------------- .text._ZN7cutlass13device_kernelIN5flash19enable_sm80_to_sm89INS1_16FlashAttnFwdSm80INS1_25CollectiveMainloopFwdSm80ILi8ELi1ELb0EN4cute5tupleIJNS5_1CILi128EEENS7_ILi48EEENS7_ILi256EEEEEELi256ENS_10bfloat16_tEfNS_4arch4Sm80ELb1ELb0ELb0ELb1ELb0ELb1ELb1ELb0EEENS1_21CollectiveEpilogueFwdINS6_IJS8_SA_S9_EEENS6_IJNS7_ILi1EEESI_SI_EEESC_SE_Li256ELb1ELb1ELb0ELb0EEENS1_19SingleTileSchedulerILb1ELb0ELb1ELi128EEEEEEEEEvNT_6ParamsE --------------------------
	.section	.text._ZN7cutlass13device_kernelIN5flash19enable_sm80_to_sm89INS1_16FlashAttnFwdSm80INS1_25CollectiveMainloopFwdSm80ILi8ELi1ELb0EN4cute5tupleIJNS5_1CILi128EEENS7_ILi48EEENS7_ILi256EEEEEELi256ENS_10bfloat16_tEfNS_4arch4Sm80ELb1ELb0ELb0ELb1ELb0ELb1ELb1ELb0EEENS1_21CollectiveEpilogueFwdINS6_IJS8_SA_S9_EEENS6_IJNS7_ILi1EEESI_SI_EEESC_SE_Li256ELb1ELb1ELb0ELb0EEENS1_19SingleTileSchedulerILb1ELb0ELb1ELi128EEEEEEEEEvNT_6ParamsE,"ax",@progbits
	.align	128
.text._ZN7cutlass13device_kernelIN5flash19enable_sm80_to_sm89INS1_16FlashAttnFwdSm80INS1_25CollectiveMainloopFwdSm80ILi8ELi1ELb0EN4cute5tupleIJNS5_1CILi128EEENS7_ILi48EEENS7_ILi256EEEEEELi256ENS_10bfloat16_tEfNS_4arch4Sm80ELb1ELb0ELb0ELb1ELb0ELb1ELb1ELb0EEENS1_21CollectiveEpilogueFwdINS6_IJS8_SA_S9_EEENS6_IJNS7_ILi1EEESI_SI_EEESC_SE_Li256ELb1ELb1ELb0ELb0EEENS1_19SingleTileSchedulerILb1ELb0ELb1ELi128EEEEEEEEEvNT_6ParamsE:
        .type           _ZN7cutlass13device_kernelIN5flash19enable_sm80_to_sm89INS1_16FlashAttnFwdSm80INS1_25CollectiveMainloopFwdSm80ILi8ELi1ELb0EN4cute5tupleIJNS5_1CILi128EEENS7_ILi48EEENS7_ILi256EEEEEELi256ENS_10bfloat16_tEfNS_4arch4Sm80ELb1ELb0ELb0ELb1ELb0ELb1ELb1ELb0EEENS1_21CollectiveEpilogueFwdINS6_IJS8_SA_S9_EEENS6_IJNS7_ILi1EEESI_SI_EEESC_SE_Li256ELb1ELb1ELb0ELb0EEENS1_19SingleTileSchedulerILb1ELb0ELb1ELi128EEEEEEEEEvNT_6ParamsE,@function
        .size           _ZN7cutlass13device_kernelIN5flash19enable_sm80_to_sm89INS1_16FlashAttnFwdSm80INS1_25CollectiveMainloopFwdSm80ILi8ELi1ELb0EN4cute5tupleIJNS5_1CILi128EEENS7_ILi48EEENS7_ILi256EEEEEELi256ENS_10bfloat16_tEfNS_4arch4Sm80ELb1ELb0ELb0ELb1ELb0ELb1ELb1ELb0EEENS1_21CollectiveEpilogueFwdINS6_IJS8_SA_S9_EEENS6_IJNS7_ILi1EEESI_SI_EEESC_SE_Li256ELb1ELb1ELb0ELb0EEENS1_19SingleTileSchedulerILb1ELb0ELb1ELi128EEEEEEEEEvNT_6ParamsE,(.L_x_71 - _ZN7cutlass13device_kernelIN5flash19enable_sm80_to_sm89INS1_16FlashAttnFwdSm80INS1_25CollectiveMainloopFwdSm80ILi8ELi1ELb0EN4cute5tupleIJNS5_1CILi128EEENS7_ILi48EEENS7_ILi256EEEEEELi256ENS_10bfloat16_tEfNS_4arch4Sm80ELb1ELb0ELb0ELb1ELb0ELb1ELb1ELb0EEENS1_21CollectiveEpilogueFwdINS6_IJS8_SA_S9_EEENS6_IJNS7_ILi1EEESI_SI_EEESC_SE_Li256ELb1ELb1ELb0ELb0EEENS1_19SingleTileSchedulerILb1ELb0ELb1ELi128EEEEEEEEEvNT_6ParamsE)
        .other          _ZN7cutlass13device_kernelIN5flash19enable_sm80_to_sm89INS1_16FlashAttnFwdSm80INS1_25CollectiveMainloopFwdSm80ILi8ELi1ELb0EN4cute5tupleIJNS5_1CILi128EEENS7_ILi48EEENS7_ILi256EEEEEELi256ENS_10bfloat16_tEfNS_4arch4Sm80ELb1ELb0ELb0ELb1ELb0ELb1ELb1ELb0EEENS1_21CollectiveEpilogueFwdINS6_IJS8_SA_S9_EEENS6_IJNS7_ILi1EEESI_SI_EEESC_SE_Li256ELb1ELb1ELb0ELb0EEENS1_19SingleTileSchedulerILb1ELb0ELb1ELi128EEEEEEEEEvNT_6ParamsE,@"STO_CUDA_ENTRY STV_DEFAULT"
_ZN7cutlass13device_kernelIN5flash19enable_sm80_to_sm89INS1_16FlashAttnFwdSm80INS1_25CollectiveMainloopFwdSm80ILi8ELi1ELb0EN4cute5tupleIJNS5_1CILi128EEENS7_ILi48EEENS7_ILi256EEEEEELi256ENS_10bfloat16_tEfNS_4arch4Sm80ELb1ELb0ELb0ELb1ELb0ELb1ELb1ELb0EEENS1_21CollectiveEpilogueFwdINS6_IJS8_SA_S9_EEENS6_IJNS7_ILi1EEESI_SI_EEESC_SE_Li256ELb1ELb1ELb0ELb0EEENS1_19SingleTileSchedulerILb1ELb0ELb1ELi128EEEEEEEEEvNT_6ParamsE:
[----:B------:R-:W-:Y:S01]  /*0000*/  LDC R1, c[0x0][0x28] ;  /* 0x00000a00ff017b82 */ /* 0x000fe20000000800 */
[----:B------:R-:W-:Y:S05]  /*0010*/  EXIT ;  /* 0x000000000000794d */ /* 0x000fea0003800000 */
.L_x_35:
        /* <DEDUP_REMOVED lines=14> */
.L_x_71:


//--------------------- .nv.shared.reserved.0     --------------------------
	.section	.nv.shared.reserved.0,"aw",@nobits
	.weak		__nv_reservedSMEM_offset_0_alias
	.size		__nv_reservedSMEM_offset_0_alias, 0, 0
	.other		__nv_reservedSMEM_offset_0_alias,@"STO_CUDA_RESERVED_SHARED STV_DEFAULT"
__nv_reservedSMEM_offset_0_alias:
	.zero		0


//--------------------- .nv.global                --------------------------
	.section	.nv.global,"aw",@nobits
.nv.global:
	.type		_ZN77_INTERNAL_6e8fd411_41_flash_fwd_hdim256_bf16_softcapall_sm80_cu_f3e6f9ee_38804cute1_E,@object
	.size		_ZN77_INTERNAL_6e8fd411_41_flash_fwd_hdim256_bf16_softcapall_sm80_cu_f3e6f9ee_38804cute1_E,(_ZN77_INTERNAL_6e8fd411_41_flash_fwd_hdim256_bf16_softcapall_sm80_cu_f3e6f9ee_38804cuda3std3__45__cpo6cbeginE - _ZN77_INTERNAL_6e8fd411_41_flash_fwd_hdim256_bf16_softcapall_sm80_cu_f3e6f9ee_38804cute1_E)
_ZN77_INTERNAL_6e8fd411_41_flash_fwd_hdim256_bf16_softcapall_sm80_cu_f3e6f9ee_38804cute1_E:
	.zero		1
	.type		_ZN77_INTERNAL_6e8fd411_41_flash_fwd_hdim256_bf16_softcapall_sm80_cu_f3e6f9ee_38804cuda3std3__45__cpo6cbeginE,@object
	.size		_ZN77_INTERNAL_6e8fd411_41_flash_fwd_hdim256_bf16_softcapall_sm80_cu_f3e6f9ee_38804cuda3std3__45__cpo6cbeginE,(_ZN77_INTERNAL_6e8fd411_41_flash_fwd_hdim256_bf16_softcapall_sm80_cu_f3e6f9ee_38804cuda3std3__48in_placeE - _ZN77_INTERNAL_6e8fd411_41_flash_fwd_hdim256_bf16_softcapall_sm80_cu_f3e6f9ee_38804cuda3std3__45__cpo6cbeginE)
_ZN77_INTERNAL_6e8fd411_41_flash_fwd_hdim256_bf16_softcapall_sm80_cu_f3e6f9ee_38804cuda3std3__45__cpo6cbeginE:
	.zero		1
	.type		_ZN77_INTERNAL_6e8fd411_41_flash_fwd_hdim256_bf16_softcapall_sm80_cu_f3e6f9ee_38804cuda3std3__48in_placeE,@object
	.size		_ZN77_INTERNAL_6e8fd411_41_flash_fwd_hdim256_bf16_softcapall_sm80_cu_f3e6f9ee_38804cuda3std3__48in_placeE,(_ZN77_INTERNAL_6e8fd411_41_flash_fwd_hdim256_bf16_softcapall_sm80_cu_f3e6f9ee_38804cuda3std6ranges3__45__cpo9iter_moveE - _ZN77_INTERNAL_6e8fd411_41_flash_fwd_hdim256_bf16_softcapall_sm80_cu_f3e6f9ee_38804cuda3std3__48in_placeE)
_ZN77_INTERNAL_6e8fd411_41_flash_fwd_hdim256_bf16_softcapall_sm80_cu_f3e6f9ee_38804cuda3std3__48in_placeE:
	.zero		1
	.type		_ZN77_INTERNAL_6e8fd411_41_flash_fwd_hdim256_bf16_softcapall_sm80_cu_f3e6f9ee_38804cuda3std6ranges3__45__cpo9iter_moveE,@object
	.size		_ZN77_INTERNAL_6e8fd411_41_flash_fwd_hdim256_bf16_softcapall_sm80_cu_f3e6f9ee_38804cuda3std6ranges3__45__cpo9iter_moveE,(_ZN77_INTERNAL_6e8fd411_41_flash_fwd_hdim256_bf16_softcapall_sm80_cu_f3e6f9ee_38804cuda3std3__45__cpo5beginE - _ZN77_INTERNAL_6e8fd411_41_flash_fwd_hdim256_bf16_softcapall_sm80_cu_f3e6f9ee_38804cuda3std6ranges3__45__cpo9iter_moveE)
_ZN77_INTERNAL_6e8fd411_41_flash_fwd_hdim256_bf16_softcapall_sm80_cu_f3e6f9ee_38804cuda3std6ranges3__45__cpo9iter_moveE:
	.zero		1
	.type		_ZN77_INTERNAL_6e8fd411_41_flash_fwd_hdim256_bf16_softcapall_sm80_cu_f3e6f9ee_38804cuda3std3__45__cpo5beginE,@object
	.size		_ZN77_INTERNAL_6e8fd411_41_flash_fwd_hdim256_bf16_softcapall_sm80_cu_f3e6f9ee_38804cuda3std3__45__cpo5beginE,(_ZN77_INTERNAL_6e8fd411_41_flash_fwd_hdim256_bf16_softcapall_sm80_cu_f3e6f9ee_38804cuda3std3__479_GLOBAL__N__6e8fd411_41_flash_fwd_hdim256_bf16_softcapall_sm80_cu_f3e6f9ee_38806ignoreE - _ZN77_INTERNAL_6e8fd411_41_flash_fwd_hdim256_bf16_softcapall_sm80_cu_f3e6f9ee_38804cuda3std3__45__cpo5beginE)
_ZN77_INTERNAL_6e8fd411_41_flash_fwd_hdim256_bf16_softcapall_sm80_cu_f3e6f9ee_38804cuda3std3__45__cpo5beginE:
	.zero		1
	.type		_ZN77_INTERNAL_6e8fd411_41_flash_fwd_hdim256_bf16_softcapall_sm80_cu_f3e6f9ee_38804cuda3std3__479_GLOBAL__N__6e8fd411_41_flash_fwd_hdim256_bf16_softcapall_sm80_cu_f3e6f9ee_38806ignoreE,@object
	.size		_ZN77_INTERNAL_6e8fd411_41_flash_fwd_hdim256_bf16_softcapall_sm80_cu_f3e6f9ee_38804cuda3std3__479_GLOBAL__N__6e8fd411_41_flash_fwd_hdim256_bf16_softcapall_sm80_cu_f3e6f9ee_38806ignoreE,(_ZN77_INTERNAL_6e8fd411_41_flash_fwd_hdim256_bf16_softcapall_sm80_cu_f3e6f9ee_38804cute7productE - _ZN77_INTERNAL_6e8fd411_41_flash_fwd_hdim256_bf16_softcapall_sm80_cu_f3e6f9ee_38804cuda3std3__479_GLOBAL__N__6e8fd411_41_flash_fwd_hdim256_bf16_softcapall_sm80_cu_f3e6f9ee_38806ignoreE)
_ZN77_INTERNAL_6e8fd411_41_flash_fwd_hdim256_bf16_softcapall_sm80_cu_f3e6f9ee_38804cuda3std3__479_GLOBAL__N__6e8fd411_41_flash_fwd_hdim256_bf16_softcapall_sm80_cu_f3e6f9ee_38806ignoreE:
	.zero		1
	.type		_ZN77_INTERNAL_6e8fd411_41_flash_fwd_hdim256_bf16_softcapall_sm80_cu_f3e6f9ee_38804cute7productE,@object
	.size		_ZN77_INTERNAL_6e8fd411_41_flash_fwd_hdim256_bf16_softcapall_sm80_cu_f3e6f9ee_38804cute7productE,(_ZN77_INTERNAL_6e8fd411_41_flash_fwd_hdim256_bf16_softcapall_sm80_cu_f3e6f9ee_38804cuda3std3__45__cpo3endE - _ZN77_INTERNAL_6e8fd411_41_flash_fwd_hdim256_bf16_softcapall_sm80_cu_f3e6f9ee_38804cute7productE)
_ZN77_INTERNAL_6e8fd411_41_flash_fwd_hdim256_bf16_softcapall_sm80_cu_f3e6f9ee_38804cute7productE:
	.zero		1
	.type		_ZN77_INTERNAL_6e8fd411_41_flash_fwd_hdim256_bf16_softcapall_sm80_cu_f3e6f9ee_38804cuda3std3__45__cpo3endE,@object
	.size		_ZN77_INTERNAL_6e8fd411_41_flash_fwd_hdim256_bf16_softcapall_sm80_cu_f3e6f9ee_38804cuda3std3__45__cpo3endE,(_ZN77_INTERNAL_6e8fd411_41_flash_fwd_hdim256_bf16_softcapall_sm80_cu_f3e6f9ee_38804cuda3std3__419piecewise_constructE - _ZN77_INTERNAL_6e8fd411_41_flash_fwd_hdim256_bf16_softcapall_sm80_cu_f3e6f9ee_38804cuda3std3__45__cpo3endE)
_ZN77_INTERNAL_6e8fd411_41_flash_fwd_hdim256_bf16_softcapall_sm80_cu_f3e6f9ee_38804cuda3std3__45__cpo3endE:
	.zero		1
	.type		_ZN77_INTERNAL_6e8fd411_41_flash_fwd_hdim256_bf16_softcapall_sm80_cu_f3e6f9ee_38804cuda3std3__419piecewise_constructE,@object
	.size		_ZN77_INTERNAL_6e8fd411_41_flash_fwd_hdim256_bf16_softcapall_sm80_cu_f3e6f9ee_38804cuda3std3__419piecewise_constructE,(_ZN77_INTERNAL_6e8fd411_41_flash_fwd_hdim256_bf16_softcapall_sm80_cu_f3e6f9ee_38804cuda3std3__45__cpo4cendE - _ZN77_INTERNAL_6e8fd411_41_flash_fwd_hdim256_bf16_softcapall_sm80_cu_f3e6f9ee_38804cuda3std3__419piecewise_constructE)
_ZN77_INTERNAL_6e8fd411_41_flash_fwd_hdim256_bf16_softcapall_sm80_cu_f3e6f9ee_38804cuda3std3__419piecewise_constructE:
	.zero		1
	.type		_ZN77_INTERNAL_6e8fd411_41_flash_fwd_hdim256_bf16_softcapall_sm80_cu_f3e6f9ee_38804cuda3std3__45__cpo4cendE,@object
	.size		_ZN77_INTERNAL_6e8fd411_41_flash_fwd_hdim256_bf16_softcapall_sm80_cu_f3e6f9ee_38804cuda3std3__45__cpo4cendE,(_ZN77_INTERNAL_6e8fd411_41_flash_fwd_hdim256_bf16_softcapall_sm80_cu_f3e6f9ee_38804cuda3std6ranges3__45__cpo4swapE - _ZN77_INTERNAL_6e8fd411_41_flash_fwd_hdim256_bf16_softcapall_sm80_cu_f3e6f9ee_38804cuda3std3__45__cpo4cendE)
_ZN77_INTERNAL_6e8fd411_41_flash_fwd_hdim256_bf16_softcapall_sm80_cu_f3e6f9ee_38804cuda3std3__45__cpo4cendE:
	.zero		1
	.type		_ZN77_INTERNAL_6e8fd411_41_flash_fwd_hdim256_bf16_softcapall_sm80_cu_f3e6f9ee_38804cuda3std6ranges3__45__cpo4swapE,@object
	.size		_ZN77_INTERNAL_6e8fd411_41_flash_fwd_hdim256_bf16_softcapall_sm80_cu_f3e6f9ee_38804cuda3std6ranges3__45__cpo4swapE,(.L_7 - _ZN77_INTERNAL_6e8fd411_41_flash_fwd_hdim256_bf16_softcapall_sm80_cu_f3e6f9ee_38804cuda3std6ranges3__45__cpo4swapE)
_ZN77_INTERNAL_6e8fd411_41_flash_fwd_hdim256_bf16_softcapall_sm80_cu_f3e6f9ee_38804cuda3std6ranges3__45__cpo4swapE:
	.zero		1
.L_7:


//--------------------- .nv.constant0._ZN7cutlass13device_kernelIN5flash19enable_sm80_to_sm89INS1_16FlashAttnFwdSm80INS1_25CollectiveMainloopFwdSm80ILi8ELi1ELb1EN4cute5tupleIJNS5_1CILi128EEENS7_ILi64EEENS7_ILi256EEEEEELi256ENS_10bfloat16_tEfNS_4arch4Sm80ELb0ELb0ELb1ELb0ELb0ELb0ELb1ELb0EEENS1_21CollectiveEpilogueFwdINS6_IJS8_SA_S9_EEENS6_IJNS7_ILi1EEESI_SI_EEESC_SE_Li256ELb0ELb1ELb0ELb0EEENS1_19SingleTileSchedulerILb0ELb0ELb1ELi128EEEEEEEEEvNT_6ParamsE --------------------------
	.section	.nv.constant0._ZN7cutlass13device_kernelIN5flash19enable_sm80_to_sm89INS1_16FlashAttnFwdSm80INS1_25CollectiveMainloopFwdSm80ILi8ELi1ELb1EN4cute5tupleIJNS5_1CILi128EEENS7_ILi64EEENS7_ILi256EEEEEELi256ENS_10bfloat16_tEfNS_4arch4Sm80ELb0ELb0ELb1ELb0ELb0ELb0ELb1ELb0EEENS1_21CollectiveEpilogueFwdINS6_IJS8_SA_S9_EEENS6_IJNS7_ILi1EEESI_SI_EEESC_SE_Li256ELb0ELb1ELb0ELb0EEENS1_19SingleTileSchedulerILb0ELb0ELb1ELi128EEEEEEEEEvNT_6ParamsE,"a",@progbits
	.sectionflags	@""
	.align	4
.nv.constant0._ZN7cutlass13device_kernelIN5flash19enable_sm80_to_sm89INS1_16FlashAttnFwdSm80INS1_25CollectiveMainloopFwdSm80ILi8ELi1ELb1EN4cute5tupleIJNS5_1CILi128EEENS7_ILi64EEENS7_ILi256EEEEEELi256ENS_10bfloat16_tEfNS_4arch4Sm80ELb0ELb0ELb1ELb0ELb0ELb0ELb1ELb0EEENS1_21CollectiveEpilogueFwdINS6_IJS8_SA_S9_EEENS6_IJNS7_ILi1EEESI_SI_EEESC_SE_Li256ELb0ELb1ELb0ELb0EEENS1_19SingleTileSchedulerILb0ELb0ELb1ELi128EEEEEEEEEvNT_6ParamsE:
	.zero		1576


//--------------------- .nv.constant0._ZN7cutlass13device_kernelIN5flash19enable_sm80_to_sm89INS1_16FlashAttnFwdSm80INS1_25CollectiveMainloopFwdSm80ILi8ELi1ELb1EN4cute5tupleIJNS5_1CILi128EEENS7_ILi64EEENS7_ILi256EEEEEELi256ENS_10bfloat16_tEfNS_4arch4Sm80ELb0ELb0ELb1ELb1ELb0ELb0ELb1ELb0EEENS1_21CollectiveEpilogueFwdINS6_IJS8_SA_S9_EEENS6_IJNS7_ILi1EEESI_SI_EEESC_SE_Li256ELb1ELb1ELb0ELb0EEENS1_19SingleTileSchedulerILb1ELb0ELb1ELi128EEEEEEEEEvNT_6ParamsE --------------------------
	.section	.nv.constant0._ZN7cutlass13device_kernelIN5flash19enable_sm80_to_sm89INS1_16FlashAttnFwdSm80INS1_25CollectiveMainloopFwdSm80ILi8ELi1ELb1EN4cute5tupleIJNS5_1CILi128EEENS7_ILi64EEENS7_ILi256EEEEEELi256ENS_10bfloat16_tEfNS_4arch4Sm80ELb0ELb0ELb1ELb1ELb0ELb0ELb1ELb0EEENS1_21CollectiveEpilogueFwdINS6_IJS8_SA_S9_EEENS6_IJNS7_ILi1EEESI_SI_EEESC_SE_Li256ELb1ELb1ELb0ELb0EEENS1_19SingleTileSchedulerILb1ELb0ELb1ELi128EEEEEEEEEvNT_6ParamsE,"a",@progbits
	.sectionflags	@""
	.align	4
.nv.constant0._ZN7cutlass13device_kernelIN5flash19enable_sm80_to_sm89INS1_16FlashAttnFwdSm80INS1_25CollectiveMainloopFwdSm80ILi8ELi1ELb1EN4cute5tupleIJNS5_1CILi128EEENS7_ILi64EEENS7_ILi256EEEEEELi256ENS_10bfloat16_tEfNS_4arch4Sm80ELb0ELb0ELb1ELb1ELb0ELb0ELb1ELb0EEENS1_21CollectiveEpilogueFwdINS6_IJS8_SA_S9_EEENS6_IJNS7_ILi1EEESI_SI_EEESC_SE_Li256ELb1ELb1ELb0ELb0EEENS1_19SingleTileSchedulerILb1ELb0ELb1ELi128EEEEEEEEEvNT_6ParamsE:
	.zero		1576


//--------------------- .nv.constant0._ZN7cutlass13device_kernelIN5flash19enable_sm80_to_sm89INS1_16FlashAttnFwdSm80INS1_25CollectiveMainloopFwdSm80ILi8ELi1ELb0EN4cute5tupleIJNS5_1CILi128EEENS7_ILi32EEENS7_ILi256EEEEEELi256ENS_10bfloat16_tEfNS_4arch4Sm80ELb0ELb0ELb1ELb1ELb0ELb1ELb1ELb0EEENS1_21CollectiveEpilogueFwdINS6_IJS8_SA_S9_EEENS6_IJNS7_ILi1EEESI_SI_EEESC_SE_Li256ELb1ELb1ELb0ELb0EEENS1_19SingleTileSchedulerILb1ELb0ELb1ELi128EEEEEEEEEvNT_6ParamsE --------------------------
	.section	.nv.constant0._ZN7cutlass13device_kernelIN5flash19enable_sm80_to_sm89INS1_16FlashAttnFwdSm80INS1_25CollectiveMainloopFwdSm80ILi8ELi1ELb0EN4cute5tupleIJNS5_1CILi128EEENS7_ILi32EEENS7_ILi256EEEEEELi256ENS_10bfloat16_tEfNS_4arch4Sm80ELb0ELb0ELb1ELb1ELb0ELb1ELb1ELb0EEENS1_21CollectiveEpilogueFwdINS6_IJS8_SA_S9_EEENS6_IJNS7_ILi1EEESI_SI_EEESC_SE_Li256ELb1ELb1ELb0ELb0EEENS1_19SingleTileSchedulerILb1ELb0ELb1ELi128EEEEEEEEEvNT_6ParamsE,"a",@progbits
	.sectionflags	@""
	.align	4
.nv.constant0._ZN7cutlass13device_kernelIN5flash19enable_sm80_to_sm89INS1_16FlashAttnFwdSm80INS1_25CollectiveMainloopFwdSm80ILi8ELi1ELb0EN4cute5tupleIJNS5_1CILi128EEENS7_ILi32EEENS7_ILi256EEEEEELi256ENS_10bfloat16_tEfNS_4arch4Sm80ELb0ELb0ELb1ELb1ELb0ELb1ELb1ELb0EEENS1_21CollectiveEpilogueFwdINS6_IJS8_SA_S9_EEENS6_IJNS7_ILi1EEESI_SI_EEESC_SE_Li256ELb1ELb1ELb0ELb0EEENS1_19SingleTileSchedulerILb1ELb0ELb1ELi128EEEEEEEEEvNT_6ParamsE:
	.zero		1576


//--------------------- .nv.constant0._ZN7cutlass13device_kernelIN5flash19enable_sm80_to_sm89INS1_16FlashAttnFwdSm80INS1_25CollectiveMainloopFwdSm80ILi8ELi1ELb1EN4cute5tupleIJNS5_1CILi128EEENS7_ILi48EEENS7_ILi256EEEEEELi256ENS_10bfloat16_tEfNS_4arch4Sm80ELb0ELb1ELb1ELb0ELb0ELb0ELb1ELb0EEENS1_21CollectiveEpilogueFwdINS6_IJS8_SA_S9_EEENS6_IJNS7_ILi1EEESI_SI_EEESC_SE_Li256ELb0ELb1ELb0ELb0EEENS1_19SingleTileSchedulerILb0ELb0ELb1ELi128EEEEEEEEEvNT_6ParamsE --------------------------
	.section	.nv.constant0._ZN7cutlass13device_kernelIN5flash19enable_sm80_to_sm89INS1_16FlashAttnFwdSm80INS1_25CollectiveMainloopFwdSm80ILi8ELi1ELb1EN4cute5tupleIJNS5_1CILi128EEENS7_ILi48EEENS7_ILi256EEEEEELi256ENS_10bfloat16_tEfNS_4arch4Sm80ELb0ELb1ELb1ELb0ELb0ELb0ELb1ELb0EEENS1_21CollectiveEpilogueFwdINS6_IJS8_SA_S9_EEENS6_IJNS7_ILi1EEESI_SI_EEESC_SE_Li256ELb0ELb1ELb0ELb0EEENS1_19SingleTileSchedulerILb0ELb0ELb1ELi128EEEEEEEEEvNT_6ParamsE,"a",@progbits
	.sectionflags	@""
	.align	4
.nv.constant0._ZN7cutlass13device_kernelIN5flash19enable_sm80_to_sm89INS1_16FlashAttnFwdSm80INS1_25CollectiveMainloopFwdSm80ILi8ELi1ELb1EN4cute5tupleIJNS5_1CILi128EEENS7_ILi48EEENS7_ILi256EEEEEELi256ENS_10bfloat16_tEfNS_4arch4Sm80ELb0ELb1ELb1ELb0ELb0ELb0ELb1ELb0EEENS1_21CollectiveEpilogueFwdINS6_IJS8_SA_S9_EEENS6_IJNS7_ILi1EEESI_SI_EEESC_SE_Li256ELb0ELb1ELb0ELb0EEENS1_19SingleTileSchedulerILb0ELb0ELb1ELi128EEEEEEEEEvNT_6ParamsE:
	.zero		1576


//--------------------- .nv.constant0._ZN7cutlass13device_kernelIN5flash19enable_sm80_to_sm89INS1_16FlashAttnFwdSm80INS1_25CollectiveMainloopFwdSm80ILi8ELi1ELb1EN4cute5tupleIJNS5_1CILi128EEENS7_ILi48EEENS7_ILi256EEEEEELi256ENS_10bfloat16_tEfNS_4arch4Sm80ELb0ELb1ELb1ELb1ELb0ELb0ELb1ELb0EEENS1_21CollectiveEpilogueFwdINS6_IJS8_SA_S9_EEENS6_IJNS7_ILi1EEESI_SI_EEESC_SE_Li256ELb1ELb1ELb0ELb0EEENS1_19SingleTileSchedulerILb1ELb0ELb1ELi128EEEEEEEEEvNT_6ParamsE --------------------------
	.section	.nv.constant0._ZN7cutlass13device_kernelIN5flash19enable_sm80_to_sm89INS1_16FlashAttnFwdSm80INS1_25CollectiveMainloopFwdSm80ILi8ELi1ELb1EN4cute5tupleIJNS5_1CILi128EEENS7_ILi48EEENS7_ILi256EEEEEELi256ENS_10bfloat16_tEfNS_4arch4Sm80ELb0ELb1ELb1ELb1ELb0ELb0ELb1ELb0EEENS1_21CollectiveEpilogueFwdINS6_IJS8_SA_S9_EEENS6_IJNS7_ILi1EEESI_SI_EEESC_SE_Li256ELb1ELb1ELb0ELb0EEENS1_19SingleTileSchedulerILb1ELb0ELb1ELi128EEEEEEEEEvNT_6ParamsE,"a",@progbits
	.sectionflags	@""
	.align	4
.nv.constant0._ZN7cutlass13device_kernelIN5flash19enable_sm80_to_sm89INS1_16FlashAttnFwdSm80INS1_25CollectiveMainloopFwdSm80ILi8ELi1ELb1EN4cute5tupleIJNS5_1CILi128EEENS7_ILi48EEENS7_ILi256EEEEEELi256ENS_10bfloat16_tEfNS_4arch4Sm80ELb0ELb1ELb1ELb1ELb0ELb0ELb1ELb0EEENS1_21CollectiveEpilogueFwdINS6_IJS8_SA_S9_EEENS6_IJNS7_ILi1EEESI_SI_EEESC_SE_Li256ELb1ELb1ELb0ELb0EEENS1_19SingleTileSchedulerILb1ELb0ELb1ELi128EEEEEEEEEvNT_6ParamsE:
	.zero		1576


//--------------------- .nv.constant0._ZN7cutlass13device_kernelIN5flash19enable_sm80_to_sm89INS1_16FlashAttnFwdSm80INS1_25CollectiveMainloopFwdSm80ILi8ELi1ELb0EN4cute5tupleIJNS5_1CILi128EEENS7_ILi32EEENS7_ILi256EEEEEELi256ENS_10bfloat16_tEfNS_4arch4Sm80ELb0ELb1ELb1ELb1ELb0ELb1ELb1ELb0EEENS1_21CollectiveEpilogueFwdINS6_IJS8_SA_S9_EEENS6_IJNS7_ILi1EEESI_SI_EEESC_SE_Li256ELb1ELb1ELb0ELb0EEENS1_19SingleTileSchedulerILb1ELb0ELb1ELi128EEEEEEEEEvNT_6ParamsE --------------------------
	.section	.nv.constant0._ZN7cutlass13device_kernelIN5flash19enable_sm80_to_sm89INS1_16FlashAttnFwdSm80INS1_25CollectiveMainloopFwdSm80ILi8ELi1ELb0EN4cute5tupleIJNS5_1CILi128EEENS7_ILi32EEENS7_ILi256EEEEEELi256ENS_10bfloat16_tEfNS_4arch4Sm80ELb0ELb1ELb1ELb1ELb0ELb1ELb1ELb0EEENS1_21CollectiveEpilogueFwdINS6_IJS8_SA_S9_EEENS6_IJNS7_ILi1EEESI_SI_EEESC_SE_Li256ELb1ELb1ELb0ELb0EEENS1_19SingleTileSchedulerILb1ELb0ELb1ELi128EEEEEEEEEvNT_6ParamsE,"a",@progbits
	.sectionflags	@""
	.align	4
.nv.constant0._ZN7cutlass13device_kernelIN5flash19enable_sm80_to_sm89INS1_16FlashAttnFwdSm80INS1_25CollectiveMainloopFwdSm80ILi8ELi1ELb0EN4cute5tupleIJNS5_1CILi128EEENS7_ILi32EEENS7_ILi256EEEEEELi256ENS_10bfloat16_tEfNS_4arch4Sm80ELb0ELb1ELb1ELb1ELb0ELb1ELb1ELb0EEENS1_21CollectiveEpilogueFwdINS6_IJS8_SA_S9_EEENS6_IJNS7_ILi1EEESI_SI_EEESC_SE_Li256ELb1ELb1ELb0ELb0EEENS1_19SingleTileSchedulerILb1ELb0ELb1ELi128EEEEEEEEEvNT_6ParamsE:
	.zero		1576


//--------------------- .nv.constant0._ZN7cutlass13device_kernelIN5flash19enable_sm80_to_sm89INS1_16FlashAttnFwdSm80INS1_25CollectiveMainloopFwdSm80ILi8ELi1ELb1EN4cute5tupleIJNS5_1CILi128EEENS7_ILi64EEENS7_ILi256EEEEEELi256ENS_10bfloat16_tEfNS_4arch4Sm80ELb1ELb0ELb1ELb0ELb0ELb0ELb1ELb0EEENS1_21CollectiveEpilogueFwdINS6_IJS8_SA_S9_EEENS6_IJNS7_ILi1EEESI_SI_EEESC_SE_Li256ELb0ELb1ELb0ELb0EEENS1_30DynamicPersistentTileSchedulerILi256ELi256ELb0ELb1ELb0EEEEEEEEEvNT_6ParamsE --------------------------
	.section	.nv.constant0._ZN7cutlass13device_kernelIN5flash19enable_sm80_to_sm89INS1_16FlashAttnFwdSm80INS1_25CollectiveMainloopFwdSm80ILi8ELi1ELb1EN4cute5tupleIJNS5_1CILi128EEENS7_ILi64EEENS7_ILi256EEEEEELi256ENS_10bfloat16_tEfNS_4arch4Sm80ELb1ELb0ELb1ELb0ELb0ELb0ELb1ELb0EEENS1_21CollectiveEpilogueFwdINS6_IJS8_SA_S9_EEENS6_IJNS7_ILi1EEESI_SI_EEESC_SE_Li256ELb0ELb1ELb0ELb0EEENS1_30DynamicPersistentTileSchedulerILi256ELi256ELb0ELb1ELb0EEEEEEEEEvNT_6ParamsE,"a",@progbits
	.sectionflags	@""
	.align	4
.nv.constant0._ZN7cutlass13device_kernelIN5flash19enable_sm80_to_sm89INS1_16FlashAttnFwdSm80INS1_25CollectiveMainloopFwdSm80ILi8ELi1ELb1EN4cute5tupleIJNS5_1CILi128EEENS7_ILi64EEENS7_ILi256EEEEEELi256ENS_10bfloat16_tEfNS_4arch4Sm80ELb1ELb0ELb1ELb0ELb0ELb0ELb1ELb0EEENS1_21CollectiveEpilogueFwdINS6_IJS8_SA_S9_EEENS6_IJNS7_ILi1EEESI_SI_EEESC_SE_Li256ELb0ELb1ELb0ELb0EEENS1_30DynamicPersistentTileSchedulerILi256ELi256ELb0ELb1ELb0EEEEEEEEEvNT_6ParamsE:
	.zero		1592


//--------------------- .nv.constant0._ZN7cutlass13device_kernelIN5flash19enable_sm80_to_sm89INS1_16FlashAttnFwdSm80INS1_25CollectiveMainloopFwdSm80ILi8ELi1ELb1EN4cute5tupleIJNS5_1CILi128EEENS7_ILi64EEENS7_ILi256EEEEEELi256ENS_10bfloat16_tEfNS_4arch4Sm80ELb1ELb0ELb1ELb1ELb0ELb0ELb1ELb0EEENS1_21CollectiveEpilogueFwdINS6_IJS8_SA_S9_EEENS6_IJNS7_ILi1EEESI_SI_EEESC_SE_Li256ELb1ELb1ELb0ELb0EEENS1_19SingleTileSchedulerILb1ELb0ELb1ELi128EEEEEEEEEvNT_6ParamsE --------------------------
	.section	.nv.constant0._ZN7cutlass13device_kernelIN5flash19enable_sm80_to_sm89INS1_16FlashAttnFwdSm80INS1_25CollectiveMainloopFwdSm80ILi8ELi1ELb1EN4cute5tupleIJNS5_1CILi128EEENS7_ILi64EEENS7_ILi256EEEEEELi256ENS_10bfloat16_tEfNS_4arch4Sm80ELb1ELb0ELb1ELb1ELb0ELb0ELb1ELb0EEENS1_21CollectiveEpilogueFwdINS6_IJS8_SA_S9_EEENS6_IJNS7_ILi1EEESI_SI_EEESC_SE_Li256ELb1ELb1ELb0ELb0EEENS1_19SingleTileSchedulerILb1ELb0ELb1ELi128EEEEEEEEEvNT_6ParamsE,"a",@progbits
	.sectionflags	@""
	.align	4
.nv.constant0._ZN7cutlass13device_kernelIN5flash19enable_sm80_to_sm89INS1_16FlashAttnFwdSm80INS1_25CollectiveMainloopFwdSm80ILi8ELi1ELb1EN4cute5tupleIJNS5_1CILi128EEENS7_ILi64EEENS7_ILi256EEEEEELi256ENS_10bfloat16_tEfNS_4arch4Sm80ELb1ELb0ELb1ELb1ELb0ELb0ELb1ELb0EEENS1_21CollectiveEpilogueFwdINS6_IJS8_SA_S9_EEENS6_IJNS7_ILi1EEESI_SI_EEESC_SE_Li256ELb1ELb1ELb0ELb0EEENS1_19SingleTileSchedulerILb1ELb0ELb1ELi128EEEEEEEEEvNT_6ParamsE:
	.zero		1576


//--------------------- .nv.constant0._ZN7cutlass13device_kernelIN5flash19enable_sm80_to_sm89INS1_16FlashAttnFwdSm80INS1_25CollectiveMainloopFwdSm80ILi8ELi1ELb0EN4cute5tupleIJNS5_1CILi128EEENS7_ILi32EEENS7_ILi256EEEEEELi256ENS_10bfloat16_tEfNS_4arch4Sm80ELb1ELb0ELb1ELb1ELb0ELb1ELb1ELb0EEENS1_21CollectiveEpilogueFwdINS6_IJS8_SA_S9_EEENS6_IJNS7_ILi1EEESI_SI_EEESC_SE_Li256ELb1ELb1ELb0ELb0EEENS1_19SingleTileSchedulerILb1ELb0ELb1ELi128EEEEEEEEEvNT_6ParamsE --------------------------
	.section	.nv.constant0._ZN7cutlass13device_kernelIN5flash19enable_sm80_to_sm89INS1_16FlashAttnFwdSm80INS1_25CollectiveMainloopFwdSm80ILi8ELi1ELb0EN4cute5tupleIJNS5_1CILi128EEENS7_ILi32EEENS7_ILi256EEEEEELi256ENS_10bfloat16_tEfNS_4arch4Sm80ELb1ELb0ELb1ELb1ELb0ELb1ELb1ELb0EEENS1_21CollectiveEpilogueFwdINS6_IJS8_SA_S9_EEENS6_IJNS7_ILi1EEESI_SI_EEESC_SE_Li256ELb1ELb1ELb0ELb0EEENS1_19SingleTileSchedulerILb1ELb0ELb1ELi128EEEEEEEEEvNT_6ParamsE,"a",@progbits
	.sectionflags	@""
	.align	4
.nv.constant0._ZN7cutlass13device_kernelIN5flash19enable_sm80_to_sm89INS1_16FlashAttnFwdSm80INS1_25CollectiveMainloopFwdSm80ILi8ELi1ELb0EN4cute5tupleIJNS5_1CILi128EEENS7_ILi32EEENS7_ILi256EEEEEELi256ENS_10bfloat16_tEfNS_4arch4Sm80ELb1ELb0ELb1ELb1ELb0ELb1ELb1ELb0EEENS1_21CollectiveEpilogueFwdINS6_IJS8_SA_S9_EEENS6_IJNS7_ILi1EEESI_SI_EEESC_SE_Li256ELb1ELb1ELb0ELb0EEENS1_19SingleTileSchedulerILb1ELb0ELb1ELi128EEEEEEEEEvNT_6ParamsE:
	.zero		1576


//--------------------- .nv.constant0._ZN7cutlass13device_kernelIN5flash19enable_sm80_to_sm89INS1_16FlashAttnFwdSm80INS1_25CollectiveMainloopFwdSm80ILi8ELi1ELb0EN4cute5tupleIJNS5_1CILi128EEENS7_ILi96EEENS7_ILi256EEEEEELi256ENS_10bfloat16_tEfNS_4arch4Sm80ELb0ELb0ELb1ELb0ELb0ELb0ELb1ELb0EEENS1_21CollectiveEpilogueFwdINS6_IJS8_SA_S9_EEENS6_IJNS7_ILi1EEESI_SI_EEESC_SE_Li256ELb0ELb1ELb0ELb0EEENS1_19SingleTileSchedulerILb0ELb0ELb1ELi128EEEEEEEEEvNT_6ParamsE --------------------------
	.section	.nv.constant0._ZN7cutlass13device_kernelIN5flash19enable_sm80_to_sm89INS1_16FlashAttnFwdSm80INS1_25CollectiveMainloopFwdSm80ILi8ELi1ELb0EN4cute5tupleIJNS5_1CILi128EEENS7_ILi96EEENS7_ILi256EEEEEELi256ENS_10bfloat16_tEfNS_4arch4Sm80ELb0ELb0ELb1ELb0ELb0ELb0ELb1ELb0EEENS1_21CollectiveEpilogueFwdINS6_IJS8_SA_S9_EEENS6_IJNS7_ILi1EEESI_SI_EEESC_SE_Li256ELb0ELb1ELb0ELb0EEENS1_19SingleTileSchedulerILb0ELb0ELb1ELi128EEEEEEEEEvNT_6ParamsE,"a",@progbits
	.sectionflags	@""
	.align	4
.nv.constant0._ZN7cutlass13device_kernelIN5flash19enable_sm80_to_sm89INS1_16FlashAttnFwdSm80INS1_25CollectiveMainloopFwdSm80ILi8ELi1ELb0EN4cute5tupleIJNS5_1CILi128EEENS7_ILi96EEENS7_ILi256EEEEEELi256ENS_10bfloat16_tEfNS_4arch4Sm80ELb0ELb0ELb1ELb0ELb0ELb0ELb1ELb0EEENS1_21CollectiveEpilogueFwdINS6_IJS8_SA_S9_EEENS6_IJNS7_ILi1EEESI_SI_EEESC_SE_Li256ELb0ELb1ELb0ELb0EEENS1_19SingleTileSchedulerILb0ELb0ELb1ELi128EEEEEEEEEvNT_6ParamsE:
	.zero		1576


//--------------------- .nv.constant0._ZN7cutlass13device_kernelIN5flash19enable_sm80_to_sm89INS1_16FlashAttnFwdSm80INS1_25CollectiveMainloopFwdSm80ILi8ELi1ELb0EN4cute5tupleIJNS5_1CILi128EEENS7_ILi96EEENS7_ILi256EEEEEELi256ENS_10bfloat16_tEfNS_4arch4Sm80ELb0ELb0ELb1ELb1ELb0ELb0ELb1ELb0EEENS1_21CollectiveEpilogueFwdINS6_IJS8_SA_S9_EEENS6_IJNS7_ILi1EEESI_SI_EEESC_SE_Li256ELb1ELb1ELb0ELb0EEENS1_19SingleTileSchedulerILb1ELb0ELb1ELi128EEEEEEEEEvNT_6ParamsE --------------------------
	.section	.nv.constant0._ZN7cutlass13device_kernelIN5flash19enable_sm80_to_sm89INS1_16FlashAttnFwdSm80INS1_25CollectiveMainloopFwdSm80ILi8ELi1ELb0EN4cute5tupleIJNS5_1CILi128EEENS7_ILi96EEENS7_ILi256EEEEEELi256ENS_10bfloat16_tEfNS_4arch4Sm80ELb0ELb0ELb1ELb1ELb0ELb0ELb1ELb0EEENS1_21CollectiveEpilogueFwdINS6_IJS8_SA_S9_EEENS6_IJNS7_ILi1EEESI_SI_EEESC_SE_Li256ELb1ELb1ELb0ELb0EEENS1_19SingleTileSchedulerILb1ELb0ELb1ELi128EEEEEEEEEvNT_6ParamsE,"a",@progbits
	.sectionflags	@""
	.align	4
.nv.constant0._ZN7cutlass13device_kernelIN5flash19enable_sm80_to_sm89INS1_16FlashAttnFwdSm80INS1_25CollectiveMainloopFwdSm80ILi8ELi1ELb0EN4cute5tupleIJNS5_1CILi128EEENS7_ILi96EEENS7_ILi256EEEEEELi256ENS_10bfloat16_tEfNS_4arch4Sm80ELb0ELb0ELb1ELb1ELb0ELb0ELb1ELb0EEENS1_21CollectiveEpilogueFwdINS6_IJS8_SA_S9_EEENS6_IJNS7_ILi1EEESI_SI_EEESC_SE_Li256ELb1ELb1ELb0ELb0EEENS1_19SingleTileSchedulerILb1ELb0ELb1ELi128EEEEEEEEEvNT_6ParamsE:
	.zero		1576


//--------------------- .nv.constant0._ZN7cutlass13device_kernelIN5flash19enable_sm80_to_sm89INS1_16FlashAttnFwdSm80INS1_25CollectiveMainloopFwdSm80ILi8ELi1ELb0EN4cute5tupleIJNS5_1CILi128EEENS7_ILi48EEENS7_ILi256EEEEEELi256ENS_10bfloat16_tEfNS_4arch4Sm80ELb0ELb0ELb1ELb1ELb0ELb1ELb1ELb0EEENS1_21CollectiveEpilogueFwdINS6_IJS8_SA_S9_EEENS6_IJNS7_ILi1EEESI_SI_EEESC_SE_Li256ELb1ELb1ELb0ELb0EEENS1_19SingleTileSchedulerILb1ELb0ELb1ELi128EEEEEEEEEvNT_6ParamsE --------------------------
	.section	.nv.constant0._ZN7cutlass13device_kernelIN5flash19enable_sm80_to_sm89INS1_16FlashAttnFwdSm80INS1_25CollectiveMainloopFwdSm80ILi8ELi1ELb0EN4cute5tupleIJNS5_1CILi128EEENS7_ILi48EEENS7_ILi256EEEEEELi256ENS_10bfloat16_tEfNS_4arch4Sm80ELb0ELb0ELb1ELb1ELb0ELb1ELb1ELb0EEENS1_21CollectiveEpilogueFwdINS6_IJS8_SA_S9_EEENS6_IJNS7_ILi1EEESI_SI_EEESC_SE_Li256ELb1ELb1ELb0ELb0EEENS1_19SingleTileSchedulerILb1ELb0ELb1ELi128EEEEEEEEEvNT_6ParamsE,"a",@progbits
	.sectionflags	@""
	.align	4
.nv.constant0._ZN7cutlass13device_kernelIN5flash19enable_sm80_to_sm89INS1_16FlashAttnFwdSm80INS1_25CollectiveMainloopFwdSm80ILi8ELi1ELb0EN4cute5tupleIJNS5_1CILi128EEENS7_ILi48EEENS7_ILi256EEEEEELi256ENS_10bfloat16_tEfNS_4arch4Sm80ELb0ELb0ELb1ELb1ELb0ELb1ELb1ELb0EEENS1_21CollectiveEpilogueFwdINS6_IJS8_SA_S9_EEENS6_IJNS7_ILi1EEESI_SI_EEESC_SE_Li256ELb1ELb1ELb0ELb0EEENS1_19SingleTileSchedulerILb1ELb0ELb1ELi128EEEEEEEEEvNT_6ParamsE:
	.zero		1576


//--------------------- .nv.constant0._ZN7cutlass13device_kernelIN5flash19enable_sm80_to_sm89INS1_16FlashAttnFwdSm80INS1_25CollectiveMainloopFwdSm80ILi8ELi1ELb0EN4cute5tupleIJNS5_1CILi128EEENS7_ILi64EEENS7_ILi256EEEEEELi256ENS_10bfloat16_tEfNS_4arch4Sm80ELb0ELb1ELb1ELb0ELb0ELb0ELb1ELb0EEENS1_21CollectiveEpilogueFwdINS6_IJS8_SA_S9_EEENS6_IJNS7_ILi1EEESI_SI_EEESC_SE_Li256ELb0ELb1ELb0ELb0EEENS1_19SingleTileSchedulerILb0ELb0ELb1ELi128EEEEEEEEEvNT_6ParamsE --------------------------
	.section	.nv.constant0._ZN7cutlass13device_kernelIN5flash19enable_sm80_to_sm89INS1_16FlashAttnFwdSm80INS1_25CollectiveMainloopFwdSm80ILi8ELi1ELb0EN4cute5tupleIJNS5_1CILi128EEENS7_ILi64EEENS7_ILi256EEEEEELi256ENS_10bfloat16_tEfNS_4arch4Sm80ELb0ELb1ELb1ELb0ELb0ELb0ELb1ELb0EEENS1_21CollectiveEpilogueFwdINS6_IJS8_SA_S9_EEENS6_IJNS7_ILi1EEESI_SI_EEESC_SE_Li256ELb0ELb1ELb0ELb0EEENS1_19SingleTileSchedulerILb0ELb0ELb1ELi128EEEEEEEEEvNT_6ParamsE,"a",@progbits
	.sectionflags	@""
	.align	4
.nv.constant0._ZN7cutlass13device_kernelIN5flash19enable_sm80_to_sm89INS1_16FlashAttnFwdSm80INS1_25CollectiveMainloopFwdSm80ILi8ELi1ELb0EN4cute5tupleIJNS5_1CILi128EEENS7_ILi64EEENS7_ILi256EEEEEELi256ENS_10bfloat16_tEfNS_4arch4Sm80ELb0ELb1ELb1ELb0ELb0ELb0ELb1ELb0EEENS1_21CollectiveEpilogueFwdINS6_IJS8_SA_S9_EEENS6_IJNS7_ILi1EEESI_SI_EEESC_SE_Li256ELb0ELb1ELb0ELb0EEENS1_19SingleTileSchedulerILb0ELb0ELb1ELi128EEEEEEEEEvNT_6ParamsE:
	.zero		1576


//--------------------- .nv.constant0._ZN7cutlass13device_kernelIN5flash19enable_sm80_to_sm89INS1_16FlashAttnFwdSm80INS1_25CollectiveMainloopFwdSm80ILi8ELi1ELb0EN4cute5tupleIJNS5_1CILi128EEENS7_ILi64EEENS7_ILi256EEEEEELi256ENS_10bfloat16_tEfNS_4arch4Sm80ELb0ELb1ELb1ELb1ELb0ELb0ELb1ELb0EEENS1_21CollectiveEpilogueFwdINS6_IJS8_SA_S9_EEENS6_IJNS7_ILi1EEESI_SI_EEESC_SE_Li256ELb1ELb1ELb0ELb0EEENS1_19SingleTileSchedulerILb1ELb0ELb1ELi128EEEEEEEEEvNT_6ParamsE --------------------------
	.section	.nv.constant0._ZN7cutlass13device_kernelIN5flash19enable_sm80_to_sm89INS1_16FlashAttnFwdSm80INS1_25CollectiveMainloopFwdSm80ILi8ELi1ELb0EN4cute5tupleIJNS5_1CILi128EEENS7_ILi64EEENS7_ILi256EEEEEELi256ENS_10bfloat16_tEfNS_4arch4Sm80ELb0ELb1ELb1ELb1ELb0ELb0ELb1ELb0EEENS1_21CollectiveEpilogueFwdINS6_IJS8_SA_S9_EEENS6_IJNS7_ILi1EEESI_SI_EEESC_SE_Li256ELb1ELb1ELb0ELb0EEENS1_19SingleTileSchedulerILb1ELb0ELb1ELi128EEEEEEEEEvNT_6ParamsE,"a",@progbits
	.sectionflags	@""
	.align	4
.nv.constant0._ZN7cutlass13device_kernelIN5flash19enable_sm80_to_sm89INS1_16FlashAttnFwdSm80INS1_25CollectiveMainloopFwdSm80ILi8ELi1ELb0EN4cute5tupleIJNS5_1CILi128EEENS7_ILi64EEENS7_ILi256EEEEEELi256ENS_10bfloat16_tEfNS_4arch4Sm80ELb0ELb1ELb1ELb1ELb0ELb0ELb1ELb0EEENS1_21CollectiveEpilogueFwdINS6_IJS8_SA_S9_EEENS6_IJNS7_ILi1EEESI_SI_EEESC_SE_Li256ELb1ELb1ELb0ELb0EEENS1_19SingleTileSchedulerILb1ELb0ELb1ELi128EEEEEEEEEvNT_6ParamsE:
	.zero		1576


//--------------------- .nv.constant0._ZN7cutlass13device_kernelIN5flash19enable_sm80_to_sm89INS1_16FlashAttnFwdSm80INS1_25CollectiveMainloopFwdSm80ILi8ELi1ELb0EN4cute5tupleIJNS5_1CILi128EEENS7_ILi48EEENS7_ILi256EEEEEELi256ENS_10bfloat16_tEfNS_4arch4Sm80ELb0ELb1ELb1ELb1ELb0ELb1ELb1ELb0EEENS1_21CollectiveEpilogueFwdINS6_IJS8_SA_S9_EEENS6_IJNS7_ILi1EEESI_SI_EEESC_SE_Li256ELb1ELb1ELb0ELb0EEENS1_19SingleTileSchedulerILb1ELb0ELb1ELi128EEEEEEEEEvNT_6ParamsE --------------------------
	.section	.nv.constant0._ZN7cutlass13device_kernelIN5flash19enable_sm80_to_sm89INS1_16FlashAttnFwdSm80INS1_25CollectiveMainloopFwdSm80ILi8ELi1ELb0EN4cute5tupleIJNS5_1CILi128EEENS7_ILi48EEENS7_ILi256EEEEEELi256ENS_10bfloat16_tEfNS_4arch4Sm80ELb0ELb1ELb1ELb1ELb0ELb1ELb1ELb0EEENS1_21CollectiveEpilogueFwdINS6_IJS8_SA_S9_EEENS6_IJNS7_ILi1EEESI_SI_EEESC_SE_Li256ELb1ELb1ELb0ELb0EEENS1_19SingleTileSchedulerILb1ELb0ELb1ELi128EEEEEEEEEvNT_6ParamsE,"a",@progbits
	.sectionflags	@""
	.align	4
.nv.constant0._ZN7cutlass13device_kernelIN5flash19enable_sm80_to_sm89INS1_16FlashAttnFwdSm80INS1_25CollectiveMainloopFwdSm80ILi8ELi1ELb0EN4cute5tupleIJNS5_1CILi128EEENS7_ILi48EEENS7_ILi256EEEEEELi256ENS_10bfloat16_tEfNS_4arch4Sm80ELb0ELb1ELb1ELb1ELb0ELb1ELb1ELb0EEENS1_21CollectiveEpilogueFwdINS6_IJS8_SA_S9_EEENS6_IJNS7_ILi1EEESI_SI_EEESC_SE_Li256ELb1ELb1ELb0ELb0EEENS1_19SingleTileSchedulerILb1ELb0ELb1ELi128EEEEEEEEEvNT_6ParamsE:
	.zero		1576


//--------------------- .nv.constant0._ZN7cutlass13device_kernelIN5flash19enable_sm80_to_sm89INS1_16FlashAttnFwdSm80INS1_25CollectiveMainloopFwdSm80ILi8ELi1ELb0EN4cute5tupleIJNS5_1CILi128EEENS7_ILi96EEENS7_ILi256EEEEEELi256ENS_10bfloat16_tEfNS_4arch4Sm80ELb1ELb0ELb1ELb0ELb0ELb0ELb1ELb0EEENS1_21CollectiveEpilogueFwdINS6_IJS8_SA_S9_EEENS6_IJNS7_ILi1EEESI_SI_EEESC_SE_Li256ELb0ELb1ELb0ELb0EEENS1_30DynamicPersistentTileSchedulerILi256ELi256ELb0ELb1ELb0EEEEEEEEEvNT_6ParamsE --------------------------
	.section	.nv.constant0._ZN7cutlass13device_kernelIN5flash19enable_sm80_to_sm89INS1_16FlashAttnFwdSm80INS1_25CollectiveMainloopFwdSm80ILi8ELi1ELb0EN4cute5tupleIJNS5_1CILi128EEENS7_ILi96EEENS7_ILi256EEEEEELi256ENS_10bfloat16_tEfNS_4arch4Sm80ELb1ELb0ELb1ELb0ELb0ELb0ELb1ELb0EEENS1_21CollectiveEpilogueFwdINS6_IJS8_SA_S9_EEENS6_IJNS7_ILi1EEESI_SI_EEESC_SE_Li256ELb0ELb1ELb0ELb0EEENS1_30DynamicPersistentTileSchedulerILi256ELi256ELb0ELb1ELb0EEEEEEEEEvNT_6ParamsE,"a",@progbits
	.sectionflags	@""
	.align	4
.nv.constant0._ZN7cutlass13device_kernelIN5flash19enable_sm80_to_sm89INS1_16FlashAttnFwdSm80INS1_25CollectiveMainloopFwdSm80ILi8ELi1ELb0EN4cute5tupleIJNS5_1CILi128EEENS7_ILi96EEENS7_ILi256EEEEEELi256ENS_10bfloat16_tEfNS_4arch4Sm80ELb1ELb0ELb1ELb0ELb0ELb0ELb1ELb0EEENS1_21CollectiveEpilogueFwdINS6_IJS8_SA_S9_EEENS6_IJNS7_ILi1EEESI_SI_EEESC_SE_Li256ELb0ELb1ELb0ELb0EEENS1_30DynamicPersistentTileSchedulerILi256ELi256ELb0ELb1ELb0EEEEEEEEEvNT_6ParamsE:
	.zero		1592


//--------------------- .nv.constant0._ZN7cutlass13device_kernelIN5flash19enable_sm80_to_sm89INS1_16FlashAttnFwdSm80INS1_25CollectiveMainloopFwdSm80ILi8ELi1ELb0EN4cute5tupleIJNS5_1CILi128EEENS7_ILi96EEENS7_ILi256EEEEEELi256ENS_10bfloat16_tEfNS_4arch4Sm80ELb1ELb0ELb1ELb1ELb0ELb0ELb1ELb0EEENS1_21CollectiveEpilogueFwdINS6_IJS8_SA_S9_EEENS6_IJNS7_ILi1EEESI_SI_EEESC_SE_Li256ELb1ELb1ELb0ELb0EEENS1_19SingleTileSchedulerILb1ELb0ELb1ELi128EEEEEEEEEvNT_6ParamsE --------------------------
	.section	.nv.constant0._ZN7cutlass13device_kernelIN5flash19enable_sm80_to_sm89INS1_16FlashAttnFwdSm80INS1_25CollectiveMainloopFwdSm80ILi8ELi1ELb0EN4cute5tupleIJNS5_1CILi128EEENS7_ILi96EEENS7_ILi256EEEEEELi256ENS_10bfloat16_tEfNS_4arch4Sm80ELb1ELb0ELb1ELb1ELb0ELb0ELb1ELb0EEENS1_21CollectiveEpilogueFwdINS6_IJS8_SA_S9_EEENS6_IJNS7_ILi1EEESI_SI_EEESC_SE_Li256ELb1ELb1ELb0ELb0EEENS1_19SingleTileSchedulerILb1ELb0ELb1ELi128EEEEEEEEEvNT_6ParamsE,"a",@progbits
	.sectionflags	@""
	.align	4
.nv.constant0._ZN7cutlass13device_kernelIN5flash19enable_sm80_to_sm89INS1_16FlashAttnFwdSm80INS1_25CollectiveMainloopFwdSm80ILi8ELi1ELb0EN4cute5tupleIJNS5_1CILi128EEENS7_ILi96EEENS7_ILi256EEEEEELi256ENS_10bfloat16_tEfNS_4arch4Sm80ELb1ELb0ELb1ELb1ELb0ELb0ELb1ELb0EEENS1_21CollectiveEpilogueFwdINS6_IJS8_SA_S9_EEENS6_IJNS7_ILi1EEESI_SI_EEESC_SE_Li256ELb1ELb1ELb0ELb0EEENS1_19SingleTileSchedulerILb1ELb0ELb1ELi128EEEEEEEEEvNT_6ParamsE:
	.zero		1576


//--------------------- .nv.constant0._ZN7cutlass13device_kernelIN5flash19enable_sm80_to_sm89INS1_16FlashAttnFwdSm80INS1_25CollectiveMainloopFwdSm80ILi8ELi1ELb0EN4cute5tupleIJNS5_1CILi128EEENS7_ILi48EEENS7_ILi256EEEEEELi256ENS_10bfloat16_tEfNS_4arch4Sm80ELb1ELb0ELb1ELb1ELb0ELb1ELb1ELb0EEENS1_21CollectiveEpilogueFwdINS6_IJS8_SA_S9_EEENS6_IJNS7_ILi1EEESI_SI_EEESC_SE_Li256ELb1ELb1ELb0ELb0EEENS1_19SingleTileSchedulerILb1ELb0ELb1ELi128EEEEEEEEEvNT_6ParamsE --------------------------
	.section	.nv.constant0._ZN7cutlass13device_kernelIN5flash19enable_sm80_to_sm89INS1_16FlashAttnFwdSm80INS1_25CollectiveMainloopFwdSm80ILi8ELi1ELb0EN4cute5tupleIJNS5_1CILi128EEENS7_ILi48EEENS7_ILi256EEEEEELi256ENS_10bfloat16_tEfNS_4arch4Sm80ELb1ELb0ELb1ELb1ELb0ELb1ELb1ELb0EEENS1_21CollectiveEpilogueFwdINS6_IJS8_SA_S9_EEENS6_IJNS7_ILi1EEESI_SI_EEESC_SE_Li256ELb1ELb1ELb0ELb0EEENS1_19SingleTileSchedulerILb1ELb0ELb1ELi128EEEEEEEEEvNT_6ParamsE,"a",@progbits
	.sectionflags	@""
	.align	4
.nv.constant0._ZN7cutlass13device_kernelIN5flash19enable_sm80_to_sm89INS1_16FlashAttnFwdSm80INS1_25CollectiveMainloopFwdSm80ILi8ELi1ELb0EN4cute5tupleIJNS5_1CILi128EEENS7_ILi48EEENS7_ILi256EEEEEELi256ENS_10bfloat16_tEfNS_4arch4Sm80ELb1ELb0ELb1ELb1ELb0ELb1ELb1ELb0EEENS1_21CollectiveEpilogueFwdINS6_IJS8_SA_S9_EEENS6_IJNS7_ILi1EEESI_SI_EEESC_SE_Li256ELb1ELb1ELb0ELb0EEENS1_19SingleTileSchedulerILb1ELb0ELb1ELi128EEEEEEEEEvNT_6ParamsE:
	.zero		1576


//--------------------- .nv.constant0._ZN7cutlass13device_kernelIN5flash19enable_sm80_to_sm89INS1_16FlashAttnFwdSm80INS1_25CollectiveMainloopFwdSm80ILi8ELi1ELb1EN4cute5tupleIJNS5_1CILi128EEENS7_ILi64EEENS7_ILi256EEEEEELi256ENS_10bfloat16_tEfNS_4arch4Sm80ELb0ELb0ELb0ELb0ELb0ELb0ELb1ELb0EEENS1_21CollectiveEpilogueFwdINS6_IJS8_SA_S9_EEENS6_IJNS7_ILi1EEESI_SI_EEESC_SE_Li256ELb0ELb1ELb0ELb0EEENS1_19SingleTileSchedulerILb0ELb0ELb1ELi128EEEEEEEEEvNT_6ParamsE --------------------------
	.section	.nv.constant0._ZN7cutlass13device_kernelIN5flash19enable_sm80_to_sm89INS1_16FlashAttnFwdSm80INS1_25CollectiveMainloopFwdSm80ILi8ELi1ELb1EN4cute5tupleIJNS5_1CILi128EEENS7_ILi64EEENS7_ILi256EEEEEELi256ENS_10bfloat16_tEfNS_4arch4Sm80ELb0ELb0ELb0ELb0ELb0ELb0ELb1ELb0EEENS1_21CollectiveEpilogueFwdINS6_IJS8_SA_S9_EEENS6_IJNS7_ILi1EEESI_SI_EEESC_SE_Li256ELb0ELb1ELb0ELb0EEENS1_19SingleTileSchedulerILb0ELb0ELb1ELi128EEEEEEEEEvNT_6ParamsE,"a",@progbits
	.sectionflags	@""
	.align	4
.nv.constant0._ZN7cutlass13device_kernelIN5flash19enable_sm80_to_sm89INS1_16FlashAttnFwdSm80INS1_25CollectiveMainloopFwdSm80ILi8ELi1ELb1EN4cute5tupleIJNS5_1CILi128EEENS7_ILi64EEENS7_ILi256EEEEEELi256ENS_10bfloat16_tEfNS_4arch4Sm80ELb0ELb0ELb0ELb0ELb0ELb0ELb1ELb0EEENS1_21CollectiveEpilogueFwdINS6_IJS8_SA_S9_EEENS6_IJNS7_ILi1EEESI_SI_EEESC_SE_Li256ELb0ELb1ELb0ELb0EEENS1_19SingleTileSchedulerILb0ELb0ELb1ELi128EEEEEEEEEvNT_6ParamsE:
	.zero		1576


//--------------------- .nv.constant0._ZN7cutlass13device_kernelIN5flash19enable_sm80_to_sm89INS1_16FlashAttnFwdSm80INS1_25CollectiveMainloopFwdSm80ILi8ELi1ELb1EN4cute5tupleIJNS5_1CILi128EEENS7_ILi64EEENS7_ILi256EEEEEELi256ENS_10bfloat16_tEfNS_4arch4Sm80ELb0ELb0ELb0ELb1ELb0ELb0ELb1ELb0EEENS1_21CollectiveEpilogueFwdINS6_IJS8_SA_S9_EEENS6_IJNS7_ILi1EEESI_SI_EEESC_SE_Li256ELb1ELb1ELb0ELb0EEENS1_19SingleTileSchedulerILb1ELb0ELb1ELi128EEEEEEEEEvNT_6ParamsE --------------------------
	.section	.nv.constant0._ZN7cutlass13device_kernelIN5flash19enable_sm80_to_sm89INS1_16FlashAttnFwdSm80INS1_25CollectiveMainloopFwdSm80ILi8ELi1ELb1EN4cute5tupleIJNS5_1CILi128EEENS7_ILi64EEENS7_ILi256EEEEEELi256ENS_10bfloat16_tEfNS_4arch4Sm80ELb0ELb0ELb0ELb1ELb0ELb0ELb1ELb0EEENS1_21CollectiveEpilogueFwdINS6_IJS8_SA_S9_EEENS6_IJNS7_ILi1EEESI_SI_EEESC_SE_Li256ELb1ELb1ELb0ELb0EEENS1_19SingleTileSchedulerILb1ELb0ELb1ELi128EEEEEEEEEvNT_6ParamsE,"a",@progbits
	.sectionflags	@""
	.align	4
.nv.constant0._ZN7cutlass13device_kernelIN5flash19enable_sm80_to_sm89INS1_16FlashAttnFwdSm80INS1_25CollectiveMainloopFwdSm80ILi8ELi1ELb1EN4cute5tupleIJNS5_1CILi128EEENS7_ILi64EEENS7_ILi256EEEEEELi256ENS_10bfloat16_tEfNS_4arch4Sm80ELb0ELb0ELb0ELb1ELb0ELb0ELb1ELb0EEENS1_21CollectiveEpilogueFwdINS6_IJS8_SA_S9_EEENS6_IJNS7_ILi1EEESI_SI_EEESC_SE_Li256ELb1ELb1ELb0ELb0EEENS1_19SingleTileSchedulerILb1ELb0ELb1ELi128EEEEEEEEEvNT_6ParamsE:
	.zero		1576


//--------------------- .nv.constant0._ZN7cutlass13device_kernelIN5flash19enable_sm80_to_sm89INS1_16FlashAttnFwdSm80INS1_25CollectiveMainloopFwdSm80ILi8ELi1ELb0EN4cute5tupleIJNS5_1CILi128EEENS7_ILi32EEENS7_ILi256EEEEEELi256ENS_10bfloat16_tEfNS_4arch4Sm80ELb0ELb0ELb0ELb1ELb0ELb1ELb1ELb0EEENS1_21CollectiveEpilogueFwdINS6_IJS8_SA_S9_EEENS6_IJNS7_ILi1EEESI_SI_EEESC_SE_Li256ELb1ELb1ELb0ELb0EEENS1_19SingleTileSchedulerILb1ELb0ELb1ELi128EEEEEEEEEvNT_6ParamsE --------------------------
	.section	.nv.constant0._ZN7cutlass13device_kernelIN5flash19enable_sm80_to_sm89INS1_16FlashAttnFwdSm80INS1_25CollectiveMainloopFwdSm80ILi8ELi1ELb0EN4cute5tupleIJNS5_1CILi128EEENS7_ILi32EEENS7_ILi256EEEEEELi256ENS_10bfloat16_tEfNS_4arch4Sm80ELb0ELb0ELb0ELb1ELb0ELb1ELb1ELb0EEENS1_21CollectiveEpilogueFwdINS6_IJS8_SA_S9_EEENS6_IJNS7_ILi1EEESI_SI_EEESC_SE_Li256ELb1ELb1ELb0ELb0EEENS1_19SingleTileSchedulerILb1ELb0ELb1ELi128EEEEEEEEEvNT_6ParamsE,"a",@progbits
	.sectionflags	@""
	.align	4
.nv.constant0._ZN7cutlass13device_kernelIN5flash19enable_sm80_to_sm89INS1_16FlashAttnFwdSm80INS1_25CollectiveMainloopFwdSm80ILi8ELi1ELb0EN4cute5tupleIJNS5_1CILi128EEENS7_ILi32EEENS7_ILi256EEEEEELi256ENS_10bfloat16_tEfNS_4arch4Sm80ELb0ELb0ELb0ELb1ELb0ELb1ELb1ELb0EEENS1_21CollectiveEpilogueFwdINS6_IJS8_SA_S9_EEENS6_IJNS7_ILi1EEESI_SI_EEESC_SE_Li256ELb1ELb1ELb0ELb0EEENS1_19SingleTileSchedulerILb1ELb0ELb1ELi128EEEEEEEEEvNT_6ParamsE:
	.zero		1576


//--------------------- .nv.constant0._ZN7cutlass13device_kernelIN5flash19enable_sm80_to_sm89INS1_16FlashAttnFwdSm80INS1_25CollectiveMainloopFwdSm80ILi8ELi1ELb1EN4cute5tupleIJNS5_1CILi128EEENS7_ILi48EEENS7_ILi256EEEEEELi256ENS_10bfloat16_tEfNS_4arch4Sm80ELb0ELb1ELb0ELb0ELb0ELb0ELb1ELb0EEENS1_21CollectiveEpilogueFwdINS6_IJS8_SA_S9_EEENS6_IJNS7_ILi1EEESI_SI_EEESC_SE_Li256ELb0ELb1ELb0ELb0EEENS1_19SingleTileSchedulerILb0ELb0ELb1ELi128EEEEEEEEEvNT_6ParamsE --------------------------
	.section	.nv.constant0._ZN7cutlass13device_kernelIN5flash19enable_sm80_to_sm89INS1_16FlashAttnFwdSm80INS1_25CollectiveMainloopFwdSm80ILi8ELi1ELb1EN4cute5tupleIJNS5_1CILi128EEENS7_ILi48EEENS7_ILi256EEEEEELi256ENS_10bfloat16_tEfNS_4arch4Sm80ELb0ELb1ELb0ELb0ELb0ELb0ELb1ELb0EEENS1_21CollectiveEpilogueFwdINS6_IJS8_SA_S9_EEENS6_IJNS7_ILi1EEESI_SI_EEESC_SE_Li256ELb0ELb1ELb0ELb0EEENS1_19SingleTileSchedulerILb0ELb0ELb1ELi128EEEEEEEEEvNT_6ParamsE,"a",@progbits
	.sectionflags	@""
	.align	4
.nv.constant0._ZN7cutlass13device_kernelIN5flash19enable_sm80_to_sm89INS1_16FlashAttnFwdSm80INS1_25CollectiveMainloopFwdSm80ILi8ELi1ELb1EN4cute5tupleIJNS5_1CILi128EEENS7_ILi48EEENS7_ILi256EEEEEELi256ENS_10bfloat16_tEfNS_4arch4Sm80ELb0ELb1ELb0ELb0ELb0ELb0ELb1ELb0EEENS1_21CollectiveEpilogueFwdINS6_IJS8_SA_S9_EEENS6_IJNS7_ILi1EEESI_SI_EEESC_SE_Li256ELb0ELb1ELb0ELb0EEENS1_19SingleTileSchedulerILb0ELb0ELb1ELi128EEEEEEEEEvNT_6ParamsE:
	.zero		1576


//--------------------- .nv.constant0._ZN7cutlass13device_kernelIN5flash19enable_sm80_to_sm89INS1_16FlashAttnFwdSm80INS1_25CollectiveMainloopFwdSm80ILi8ELi1ELb1EN4cute5tupleIJNS5_1CILi128EEENS7_ILi48EEENS7_ILi256EEEEEELi256ENS_10bfloat16_tEfNS_4arch4Sm80ELb0ELb1ELb0ELb1ELb0ELb0ELb1ELb0EEENS1_21CollectiveEpilogueFwdINS6_IJS8_SA_S9_EEENS6_IJNS7_ILi1EEESI_SI_EEESC_SE_Li256ELb1ELb1ELb0ELb0EEENS1_19SingleTileSchedulerILb1ELb0ELb1ELi128EEEEEEEEEvNT_6ParamsE --------------------------
	.section	.nv.constant0._ZN7cutlass13device_kernelIN5flash19enable_sm80_to_sm89INS1_16FlashAttnFwdSm80INS1_25CollectiveMainloopFwdSm80ILi8ELi1ELb1EN4cute5tupleIJNS5_1CILi128EEENS7_ILi48EEENS7_ILi256EEEEEELi256ENS_10bfloat16_tEfNS_4arch4Sm80ELb0ELb1ELb0ELb1ELb0ELb0ELb1ELb0EEENS1_21CollectiveEpilogueFwdINS6_IJS8_SA_S9_EEENS6_IJNS7_ILi1EEESI_SI_EEESC_SE_Li256ELb1ELb1ELb0ELb0EEENS1_19SingleTileSchedulerILb1ELb0ELb1ELi128EEEEEEEEEvNT_6ParamsE,"a",@progbits
	.sectionflags	@""
	.align	4
.nv.constant0._ZN7cutlass13device_kernelIN5flash19enable_sm80_to_sm89INS1_16FlashAttnFwdSm80INS1_25CollectiveMainloopFwdSm80ILi8ELi1ELb1EN4cute5tupleIJNS5_1CILi128EEENS7_ILi48EEENS7_ILi256EEEEEELi256ENS_10bfloat16_tEfNS_4arch4Sm80ELb0ELb1ELb0ELb1ELb0ELb0ELb1ELb0EEENS1_21CollectiveEpilogueFwdINS6_IJS8_SA_S9_EEENS6_IJNS7_ILi1EEESI_SI_EEESC_SE_Li256ELb1ELb1ELb0ELb0EEENS1_19SingleTileSchedulerILb1ELb0ELb1ELi128EEEEEEEEEvNT_6ParamsE:
	.zero		1576


//--------------------- .nv.constant0._ZN7cutlass13device_kernelIN5flash19enable_sm80_to_sm89INS1_16FlashAttnFwdSm80INS1_25CollectiveMainloopFwdSm80ILi8ELi1ELb0EN4cute5tupleIJNS5_1CILi128EEENS7_ILi32EEENS7_ILi256EEEEEELi256ENS_10bfloat16_tEfNS_4arch4Sm80ELb0ELb1ELb0ELb1ELb0ELb1ELb1ELb0EEENS1_21CollectiveEpilogueFwdINS6_IJS8_SA_S9_EEENS6_IJNS7_ILi1EEESI_SI_EEESC_SE_Li256ELb1ELb1ELb0ELb0EEENS1_19SingleTileSchedulerILb1ELb0ELb1ELi128EEEEEEEEEvNT_6ParamsE --------------------------
	.section	.nv.constant0._ZN7cutlass13device_kernelIN5flash19enable_sm80_to_sm89INS1_16FlashAttnFwdSm80INS1_25CollectiveMainloopFwdSm80ILi8ELi1ELb0EN4cute5tupleIJNS5_1CILi128EEENS7_ILi32EEENS7_ILi256EEEEEELi256ENS_10bfloat16_tEfNS_4arch4Sm80ELb0ELb1ELb0ELb1ELb0ELb1ELb1ELb0EEENS1_21CollectiveEpilogueFwdINS6_IJS8_SA_S9_EEENS6_IJNS7_ILi1EEESI_SI_EEESC_SE_Li256ELb1ELb1ELb0ELb0EEENS1_19SingleTileSchedulerILb1ELb0ELb1ELi128EEEEEEEEEvNT_6ParamsE,"a",@progbits
	.sectionflags	@""
	.align	4
.nv.constant0._ZN7cutlass13device_kernelIN5flash19enable_sm80_to_sm89INS1_16FlashAttnFwdSm80INS1_25CollectiveMainloopFwdSm80ILi8ELi1ELb0EN4cute5tupleIJNS5_1CILi128EEENS7_ILi32EEENS7_ILi256EEEEEELi256ENS_10bfloat16_tEfNS_4arch4Sm80ELb0ELb1ELb0ELb1ELb0ELb1ELb1ELb0EEENS1_21CollectiveEpilogueFwdINS6_IJS8_SA_S9_EEENS6_IJNS7_ILi1EEESI_SI_EEESC_SE_Li256ELb1ELb1ELb0ELb0EEENS1_19SingleTileSchedulerILb1ELb0ELb1ELi128EEEEEEEEEvNT_6ParamsE:
	.zero		1576


//--------------------- .nv.constant0._ZN7cutlass13device_kernelIN5flash19enable_sm80_to_sm89INS1_16FlashAttnFwdSm80INS1_25CollectiveMainloopFwdSm80ILi8ELi1ELb1EN4cute5tupleIJNS5_1CILi128EEENS7_ILi64EEENS7_ILi256EEEEEELi256ENS_10bfloat16_tEfNS_4arch4Sm80ELb1ELb0ELb0ELb0ELb0ELb0ELb1ELb0EEENS1_21CollectiveEpilogueFwdINS6_IJS8_SA_S9_EEENS6_IJNS7_ILi1EEESI_SI_EEESC_SE_Li256ELb0ELb1ELb0ELb0EEENS1_30DynamicPersistentTileSchedulerILi256ELi256ELb0ELb1ELb0EEEEEEEEEvNT_6ParamsE --------------------------
	.section	.nv.constant0._ZN7cutlass13device_kernelIN5flash19enable_sm80_to_sm89INS1_16FlashAttnFwdSm80INS1_25CollectiveMainloopFwdSm80ILi8ELi1ELb1EN4cute5tupleIJNS5_1CILi128EEENS7_ILi64EEENS7_ILi256EEEEEELi256ENS_10bfloat16_tEfNS_4arch4Sm80ELb1ELb0ELb0ELb0ELb0ELb0ELb1ELb0EEENS1_21CollectiveEpilogueFwdINS6_IJS8_SA_S9_EEENS6_IJNS7_ILi1EEESI_SI_EEESC_SE_Li256ELb0ELb1ELb0ELb0EEENS1_30DynamicPersistentTileSchedulerILi256ELi256ELb0ELb1ELb0EEEEEEEEEvNT_6ParamsE,"a",@progbits
	.sectionflags	@""
	.align	4
.nv.constant0._ZN7cutlass13device_kernelIN5flash19enable_sm80_to_sm89INS1_16FlashAttnFwdSm80INS1_25CollectiveMainloopFwdSm80ILi8ELi1ELb1EN4cute5tupleIJNS5_1CILi128EEENS7_ILi64EEENS7_ILi256EEEEEELi256ENS_10bfloat16_tEfNS_4arch4Sm80ELb1ELb0ELb0ELb0ELb0ELb0ELb1ELb0EEENS1_21CollectiveEpilogueFwdINS6_IJS8_SA_S9_EEENS6_IJNS7_ILi1EEESI_SI_EEESC_SE_Li256ELb0ELb1ELb0ELb0EEENS1_30DynamicPersistentTileSchedulerILi256ELi256ELb0ELb1ELb0EEEEEEEEEvNT_6ParamsE:
	.zero		1592


//--------------------- .nv.constant0._ZN7cutlass13device_kernelIN5flash19enable_sm80_to_sm89INS1_16FlashAttnFwdSm80INS1_25CollectiveMainloopFwdSm80ILi8ELi1ELb1EN4cute5tupleIJNS5_1CILi128EEENS7_ILi64EEENS7_ILi256EEEEEELi256ENS_10bfloat16_tEfNS_4arch4Sm80ELb1ELb0ELb0ELb1ELb0ELb0ELb1ELb0EEENS1_21CollectiveEpilogueFwdINS6_IJS8_SA_S9_EEENS6_IJNS7_ILi1EEESI_SI_EEESC_SE_Li256ELb1ELb1ELb0ELb0EEENS1_19SingleTileSchedulerILb1ELb0ELb1ELi128EEEEEEEEEvNT_6ParamsE --------------------------
	.section	.nv.constant0._ZN7cutlass13device_kernelIN5flash19enable_sm80_to_sm89INS1_16FlashAttnFwdSm80INS1_25CollectiveMainloopFwdSm80ILi8ELi1ELb1EN4cute5tupleIJNS5_1CILi128EEENS7_ILi64EEENS7_ILi256EEEEEELi256ENS_10bfloat16_tEfNS_4arch4Sm80ELb1ELb0ELb0ELb1ELb0ELb0ELb1ELb0EEENS1_21CollectiveEpilogueFwdINS6_IJS8_SA_S9_EEENS6_IJNS7_ILi1EEESI_SI_EEESC_SE_Li256ELb1ELb1ELb0ELb0EEENS1_19SingleTileSchedulerILb1ELb0ELb1ELi128EEEEEEEEEvNT_6ParamsE,"a",@progbits
	.sectionflags	@""
	.align	4
.nv.constant0._ZN7cutlass13device_kernelIN5flash19enable_sm80_to_sm89INS1_16FlashAttnFwdSm80INS1_25CollectiveMainloopFwdSm80ILi8ELi1ELb1EN4cute5tupleIJNS5_1CILi128EEENS7_ILi64EEENS7_ILi256EEEEEELi256ENS_10bfloat16_tEfNS_4arch4Sm80ELb1ELb0ELb0ELb1ELb0ELb0ELb1ELb0EEENS1_21CollectiveEpilogueFwdINS6_IJS8_SA_S9_EEENS6_IJNS7_ILi1EEESI_SI_EEESC_SE_Li256ELb1ELb1ELb0ELb0EEENS1_19SingleTileSchedulerILb1ELb0ELb1ELi128EEEEEEEEEvNT_6ParamsE:
	.zero		1576


//--------------------- .nv.constant0._ZN7cutlass13device_kernelIN5flash19enable_sm80_to_sm89INS1_16FlashAttnFwdSm80INS1_25CollectiveMainloopFwdSm80ILi8ELi1ELb0EN4cute5tupleIJNS5_1CILi128EEENS7_ILi32EEENS7_ILi256EEEEEELi256ENS_10bfloat16_tEfNS_4arch4Sm80ELb1ELb0ELb0ELb1ELb0ELb1ELb1ELb0EEENS1_21CollectiveEpilogueFwdINS6_IJS8_SA_S9_EEENS6_IJNS7_ILi1EEESI_SI_EEESC_SE_Li256ELb1ELb1ELb0ELb0EEENS1_19SingleTileSchedulerILb1ELb0ELb1ELi128EEEEEEEEEvNT_6ParamsE --------------------------
	.section	.nv.constant0._ZN7cutlass13device_kernelIN5flash19enable_sm80_to_sm89INS1_16FlashAttnFwdSm80INS1_25CollectiveMainloopFwdSm80ILi8ELi1ELb0EN4cute5tupleIJNS5_1CILi128EEENS7_ILi32EEENS7_ILi256EEEEEELi256ENS_10bfloat16_tEfNS_4arch4Sm80ELb1ELb0ELb0ELb1ELb0ELb1ELb1ELb0EEENS1_21CollectiveEpilogueFwdINS6_IJS8_SA_S9_EEENS6_IJNS7_ILi1EEESI_SI_EEESC_SE_Li256ELb1ELb1ELb0ELb0EEENS1_19SingleTileSchedulerILb1ELb0ELb1ELi128EEEEEEEEEvNT_6ParamsE,"a",@progbits
	.sectionflags	@""
	.align	4
.nv.constant0._ZN7cutlass13device_kernelIN5flash19enable_sm80_to_sm89INS1_16FlashAttnFwdSm80INS1_25CollectiveMainloopFwdSm80ILi8ELi1ELb0EN4cute5tupleIJNS5_1CILi128EEENS7_ILi32EEENS7_ILi256EEEEEELi256ENS_10bfloat16_tEfNS_4arch4Sm80ELb1ELb0ELb0ELb1ELb0ELb1ELb1ELb0EEENS1_21CollectiveEpilogueFwdINS6_IJS8_SA_S9_EEENS6_IJNS7_ILi1EEESI_SI_EEESC_SE_Li256ELb1ELb1ELb0ELb0EEENS1_19SingleTileSchedulerILb1ELb0ELb1ELi128EEEEEEEEEvNT_6ParamsE:
	.zero		1576


//--------------------- .nv.constant0._ZN7cutlass13device_kernelIN5flash19enable_sm80_to_sm89INS1_16FlashAttnFwdSm80INS1_25CollectiveMainloopFwdSm80ILi8ELi1ELb0EN4cute5tupleIJNS5_1CILi128EEENS7_ILi96EEENS7_ILi256EEEEEELi256ENS_10bfloat16_tEfNS_4arch4Sm80ELb0ELb0ELb0ELb0ELb0ELb0ELb1ELb0EEENS1_21CollectiveEpilogueFwdINS6_IJS8_SA_S9_EEENS6_IJNS7_ILi1EEESI_SI_EEESC_SE_Li256ELb0ELb1ELb0ELb0EEENS1_19SingleTileSchedulerILb0ELb0ELb1ELi128EEEEEEEEEvNT_6ParamsE --------------------------
	.section	.nv.constant0._ZN7cutlass13device_kernelIN5flash19enable_sm80_to_sm89INS1_16FlashAttnFwdSm80INS1_25CollectiveMainloopFwdSm80ILi8ELi1ELb0EN4cute5tupleIJNS5_1CILi128EEENS7_ILi96EEENS7_ILi256EEEEEELi256ENS_10bfloat16_tEfNS_4arch4Sm80ELb0ELb0ELb0ELb0ELb0ELb0ELb1ELb0EEENS1_21CollectiveEpilogueFwdINS6_IJS8_SA_S9_EEENS6_IJNS7_ILi1EEESI_SI_EEESC_SE_Li256ELb0ELb1ELb0ELb0EEENS1_19SingleTileSchedulerILb0ELb0ELb1ELi128EEEEEEEEEvNT_6ParamsE,"a",@progbits
	.sectionflags	@""
	.align	4
.nv.constant0._ZN7cutlass13device_kernelIN5flash19enable_sm80_to_sm89INS1_16FlashAttnFwdSm80INS1_25CollectiveMainloopFwdSm80ILi8ELi1ELb0EN4cute5tupleIJNS5_1CILi128EEENS7_ILi96EEENS7_ILi256EEEEEELi256ENS_10bfloat16_tEfNS_4arch4Sm80ELb0ELb0ELb0ELb0ELb0ELb0ELb1ELb0EEENS1_21CollectiveEpilogueFwdINS6_IJS8_SA_S9_EEENS6_IJNS7_ILi1EEESI_SI_EEESC_SE_Li256ELb0ELb1ELb0ELb0EEENS1_19SingleTileSchedulerILb0ELb0ELb1ELi128EEEEEEEEEvNT_6ParamsE:
	.zero		1576


//--------------------- .nv.constant0._ZN7cutlass13device_kernelIN5flash19enable_sm80_to_sm89INS1_16FlashAttnFwdSm80INS1_25CollectiveMainloopFwdSm80ILi8ELi1ELb0EN4cute5tupleIJNS5_1CILi128EEENS7_ILi96EEENS7_ILi256EEEEEELi256ENS_10bfloat16_tEfNS_4arch4Sm80ELb0ELb0ELb0ELb1ELb0ELb0ELb1ELb0EEENS1_21CollectiveEpilogueFwdINS6_IJS8_SA_S9_EEENS6_IJNS7_ILi1EEESI_SI_EEESC_SE_Li256ELb1ELb1ELb0ELb0EEENS1_19SingleTileSchedulerILb1ELb0ELb1ELi128EEEEEEEEEvNT_6ParamsE --------------------------
	.section	.nv.constant0._ZN7cutlass13device_kernelIN5flash19enable_sm80_to_sm89INS1_16FlashAttnFwdSm80INS1_25CollectiveMainloopFwdSm80ILi8ELi1ELb0EN4cute5tupleIJNS5_1CILi128EEENS7_ILi96EEENS7_ILi256EEEEEELi256ENS_10bfloat16_tEfNS_4arch4Sm80ELb0ELb0ELb0ELb1ELb0ELb0ELb1ELb0EEENS1_21CollectiveEpilogueFwdINS6_IJS8_SA_S9_EEENS6_IJNS7_ILi1EEESI_SI_EEESC_SE_Li256ELb1ELb1ELb0ELb0EEENS1_19SingleTileSchedulerILb1ELb0ELb1ELi128EEEEEEEEEvNT_6ParamsE,"a",@progbits
	.sectionflags	@""
	.align	4
.nv.constant0._ZN7cutlass13device_kernelIN5flash19enable_sm80_to_sm89INS1_16FlashAttnFwdSm80INS1_25CollectiveMainloopFwdSm80ILi8ELi1ELb0EN4cute5tupleIJNS5_1CILi128EEENS7_ILi96EEENS7_ILi256EEEEEELi256ENS_10bfloat16_tEfNS_4arch4Sm80ELb0ELb0ELb0ELb1ELb0ELb0ELb1ELb0EEENS1_21CollectiveEpilogueFwdINS6_IJS8_SA_S9_EEENS6_IJNS7_ILi1EEESI_SI_EEESC_SE_Li256ELb1ELb1ELb0ELb0EEENS1_19SingleTileSchedulerILb1ELb0ELb1ELi128EEEEEEEEEvNT_6ParamsE:
	.zero		1576


//--------------------- .nv.constant0._ZN7cutlass13device_kernelIN5flash19enable_sm80_to_sm89INS1_16FlashAttnFwdSm80INS1_25CollectiveMainloopFwdSm80ILi8ELi1ELb0EN4cute5tupleIJNS5_1CILi128EEENS7_ILi48EEENS7_ILi256EEEEEELi256ENS_10bfloat16_tEfNS_4arch4Sm80ELb0ELb0ELb0ELb1ELb0ELb1ELb1ELb0EEENS1_21CollectiveEpilogueFwdINS6_IJS8_SA_S9_EEENS6_IJNS7_ILi1EEESI_SI_EEESC_SE_Li256ELb1ELb1ELb0ELb0EEENS1_19SingleTileSchedulerILb1ELb0ELb1ELi128EEEEEEEEEvNT_6ParamsE --------------------------
	.section	.nv.constant0._ZN7cutlass13device_kernelIN5flash19enable_sm80_to_sm89INS1_16FlashAttnFwdSm80INS1_25CollectiveMainloopFwdSm80ILi8ELi1ELb0EN4cute5tupleIJNS5_1CILi128EEENS7_ILi48EEENS7_ILi256EEEEEELi256ENS_10bfloat16_tEfNS_4arch4Sm80ELb0ELb0ELb0ELb1ELb0ELb1ELb1ELb0EEENS1_21CollectiveEpilogueFwdINS6_IJS8_SA_S9_EEENS6_IJNS7_ILi1EEESI_SI_EEESC_SE_Li256ELb1ELb1ELb0ELb0EEENS1_19SingleTileSchedulerILb1ELb0ELb1ELi128EEEEEEEEEvNT_6ParamsE,"a",@progbits
	.sectionflags	@""
	.align	4
.nv.constant0._ZN7cutlass13device_kernelIN5flash19enable_sm80_to_sm89INS1_16FlashAttnFwdSm80INS1_25CollectiveMainloopFwdSm80ILi8ELi1ELb0EN4cute5tupleIJNS5_1CILi128EEENS7_ILi48EEENS7_ILi256EEEEEELi256ENS_10bfloat16_tEfNS_4arch4Sm80ELb0ELb0ELb0ELb1ELb0ELb1ELb1ELb0EEENS1_21CollectiveEpilogueFwdINS6_IJS8_SA_S9_EEENS6_IJNS7_ILi1EEESI_SI_EEESC_SE_Li256ELb1ELb1ELb0ELb0EEENS1_19SingleTileSchedulerILb1ELb0ELb1ELi128EEEEEEEEEvNT_6ParamsE:
	.zero		1576


//--------------------- .nv.constant0._ZN7cutlass13device_kernelIN5flash19enable_sm80_to_sm89INS1_16FlashAttnFwdSm80INS1_25CollectiveMainloopFwdSm80ILi8ELi1ELb0EN4cute5tupleIJNS5_1CILi128EEENS7_ILi64EEENS7_ILi256EEEEEELi256ENS_10bfloat16_tEfNS_4arch4Sm80ELb0ELb1ELb0ELb0ELb0ELb0ELb1ELb0EEENS1_21CollectiveEpilogueFwdINS6_IJS8_SA_S9_EEENS6_IJNS7_ILi1EEESI_SI_EEESC_SE_Li256ELb0ELb1ELb0ELb0EEENS1_19SingleTileSchedulerILb0ELb0ELb1ELi128EEEEEEEEEvNT_6ParamsE --------------------------
	.section	.nv.constant0._ZN7cutlass13device_kernelIN5flash19enable_sm80_to_sm89INS1_16FlashAttnFwdSm80INS1_25CollectiveMainloopFwdSm80ILi8ELi1ELb0EN4cute5tupleIJNS5_1CILi128EEENS7_ILi64EEENS7_ILi256EEEEEELi256ENS_10bfloat16_tEfNS_4arch4Sm80ELb0ELb1ELb0ELb0ELb0ELb0ELb1ELb0EEENS1_21CollectiveEpilogueFwdINS6_IJS8_SA_S9_EEENS6_IJNS7_ILi1EEESI_SI_EEESC_SE_Li256ELb0ELb1ELb0ELb0EEENS1_19SingleTileSchedulerILb0ELb0ELb1ELi128EEEEEEEEEvNT_6ParamsE,"a",@progbits
	.sectionflags	@""
	.align	4
.nv.constant0._ZN7cutlass13device_kernelIN5flash19enable_sm80_to_sm89INS1_16FlashAttnFwdSm80INS1_25CollectiveMainloopFwdSm80ILi8ELi1ELb0EN4cute5tupleIJNS5_1CILi128EEENS7_ILi64EEENS7_ILi256EEEEEELi256ENS_10bfloat16_tEfNS_4arch4Sm80ELb0ELb1ELb0ELb0ELb0ELb0ELb1ELb0EEENS1_21CollectiveEpilogueFwdINS6_IJS8_SA_S9_EEENS6_IJNS7_ILi1EEESI_SI_EEESC_SE_Li256ELb0ELb1ELb0ELb0EEENS1_19SingleTileSchedulerILb0ELb0ELb1ELi128EEEEEEEEEvNT_6ParamsE:
	.zero		1576


//--------------------- .nv.constant0._ZN7cutlass13device_kernelIN5flash19enable_sm80_to_sm89INS1_16FlashAttnFwdSm80INS1_25CollectiveMainloopFwdSm80ILi8ELi1ELb0EN4cute5tupleIJNS5_1CILi128EEENS7_ILi64EEENS7_ILi256EEEEEELi256ENS_10bfloat16_tEfNS_4arch4Sm80ELb0ELb1ELb0ELb1ELb0ELb0ELb1ELb0EEENS1_21CollectiveEpilogueFwdINS6_IJS8_SA_S9_EEENS6_IJNS7_ILi1EEESI_SI_EEESC_SE_Li256ELb1ELb1ELb0ELb0EEENS1_19SingleTileSchedulerILb1ELb0ELb1ELi128EEEEEEEEEvNT_6ParamsE --------------------------
	.section	.nv.constant0._ZN7cutlass13device_kernelIN5flash19enable_sm80_to_sm89INS1_16FlashAttnFwdSm80INS1_25CollectiveMainloopFwdSm80ILi8ELi1ELb0EN4cute5tupleIJNS5_1CILi128EEENS7_ILi64EEENS7_ILi256EEEEEELi256ENS_10bfloat16_tEfNS_4arch4Sm80ELb0ELb1ELb0ELb1ELb0ELb0ELb1ELb0EEENS1_21CollectiveEpilogueFwdINS6_IJS8_SA_S9_EEENS6_IJNS7_ILi1EEESI_SI_EEESC_SE_Li256ELb1ELb1ELb0ELb0EEENS1_19SingleTileSchedulerILb1ELb0ELb1ELi128EEEEEEEEEvNT_6ParamsE,"a",@progbits
	.sectionflags	@""
	.align	4
.nv.constant0._ZN7cutlass13device_kernelIN5flash19enable_sm80_to_sm89INS1_16FlashAttnFwdSm80INS1_25CollectiveMainloopFwdSm80ILi8ELi1ELb0EN4cute5tupleIJNS5_1CILi128EEENS7_ILi64EEENS7_ILi256EEEEEELi256ENS_10bfloat16_tEfNS_4arch4Sm80ELb0ELb1ELb0ELb1ELb0ELb0ELb1ELb0EEENS1_21CollectiveEpilogueFwdINS6_IJS8_SA_S9_EEENS6_IJNS7_ILi1EEESI_SI_EEESC_SE_Li256ELb1ELb1ELb0ELb0EEENS1_19SingleTileSchedulerILb1ELb0ELb1ELi128EEEEEEEEEvNT_6ParamsE:
	.zero		1576


//--------------------- .nv.constant0._ZN7cutlass13device_kernelIN5flash19enable_sm80_to_sm89INS1_16FlashAttnFwdSm80INS1_25CollectiveMainloopFwdSm80ILi8ELi1ELb0EN4cute5tupleIJNS5_1CILi128EEENS7_ILi48EEENS7_ILi256EEEEEELi256ENS_10bfloat16_tEfNS_4arch4Sm80ELb0ELb1ELb0ELb1ELb0ELb1ELb1ELb0EEENS1_21CollectiveEpilogueFwdINS6_IJS8_SA_S9_EEENS6_IJNS7_ILi1EEESI_SI_EEESC_SE_Li256ELb1ELb1ELb0ELb0EEENS1_19SingleTileSchedulerILb1ELb0ELb1ELi128EEEEEEEEEvNT_6ParamsE --------------------------
	.section	.nv.constant0._ZN7cutlass13device_kernelIN5flash19enable_sm80_to_sm89INS1_16FlashAttnFwdSm80INS1_25CollectiveMainloopFwdSm80ILi8ELi1ELb0EN4cute5tupleIJNS5_1CILi128EEENS7_ILi48EEENS7_ILi256EEEEEELi256ENS_10bfloat16_tEfNS_4arch4Sm80ELb0ELb1ELb0ELb1ELb0ELb1ELb1ELb0EEENS1_21CollectiveEpilogueFwdINS6_IJS8_SA_S9_EEENS6_IJNS7_ILi1EEESI_SI_EEESC_SE_Li256ELb1ELb1ELb0ELb0EEENS1_19SingleTileSchedulerILb1ELb0ELb1ELi128EEEEEEEEEvNT_6ParamsE,"a",@progbits
	.sectionflags	@""
	.align	4
.nv.constant0._ZN7cutlass13device_kernelIN5flash19enable_sm80_to_sm89INS1_16FlashAttnFwdSm80INS1_25CollectiveMainloopFwdSm80ILi8ELi1ELb0EN4cute5tupleIJNS5_1CILi128EEENS7_ILi48EEENS7_ILi256EEEEEELi256ENS_10bfloat16_tEfNS_4arch4Sm80ELb0ELb1ELb0ELb1ELb0ELb1ELb1ELb0EEENS1_21CollectiveEpilogueFwdINS6_IJS8_SA_S9_EEENS6_IJNS7_ILi1EEESI_SI_EEESC_SE_Li256ELb1ELb1ELb0ELb0EEENS1_19SingleTileSchedulerILb1ELb0ELb1ELi128EEEEEEEEEvNT_6ParamsE:
	.zero		1576


//--------------------- .nv.constant0._ZN7cutlass13device_kernelIN5flash19enable_sm80_to_sm89INS1_16FlashAttnFwdSm80INS1_25CollectiveMainloopFwdSm80ILi8ELi1ELb0EN4cute5tupleIJNS5_1CILi128EEENS7_ILi96EEENS7_ILi256EEEEEELi256ENS_10bfloat16_tEfNS_4arch4Sm80ELb1ELb0ELb0ELb0ELb0ELb0ELb1ELb0EEENS1_21CollectiveEpilogueFwdINS6_IJS8_SA_S9_EEENS6_IJNS7_ILi1EEESI_SI_EEESC_SE_Li256ELb0ELb1ELb0ELb0EEENS1_30DynamicPersistentTileSchedulerILi256ELi256ELb0ELb1ELb0EEEEEEEEEvNT_6ParamsE --------------------------
	.section	.nv.constant0._ZN7cutlass13device_kernelIN5flash19enable_sm80_to_sm89INS1_16FlashAttnFwdSm80INS1_25CollectiveMainloopFwdSm80ILi8ELi1ELb0EN4cute5tupleIJNS5_1CILi128EEENS7_ILi96EEENS7_ILi256EEEEEELi256ENS_10bfloat16_tEfNS_4arch4Sm80ELb1ELb0ELb0ELb0ELb0ELb0ELb1ELb0EEENS1_21CollectiveEpilogueFwdINS6_IJS8_SA_S9_EEENS6_IJNS7_ILi1EEESI_SI_EEESC_SE_Li256ELb0ELb1ELb0ELb0EEENS1_30DynamicPersistentTileSchedulerILi256ELi256ELb0ELb1ELb0EEEEEEEEEvNT_6ParamsE,"a",@progbits
	.sectionflags	@""
	.align	4
.nv.constant0._ZN7cutlass13device_kernelIN5flash19enable_sm80_to_sm89INS1_16FlashAttnFwdSm80INS1_25CollectiveMainloopFwdSm80ILi8ELi1ELb0EN4cute5tupleIJNS5_1CILi128EEENS7_ILi96EEENS7_ILi256EEEEEELi256ENS_10bfloat16_tEfNS_4arch4Sm80ELb1ELb0ELb0ELb0ELb0ELb0ELb1ELb0EEENS1_21CollectiveEpilogueFwdINS6_IJS8_SA_S9_EEENS6_IJNS7_ILi1EEESI_SI_EEESC_SE_Li256ELb0ELb1ELb0ELb0EEENS1_30DynamicPersistentTileSchedulerILi256ELi256ELb0ELb1ELb0EEEEEEEEEvNT_6ParamsE:
	.zero		1592


//--------------------- .nv.constant0._ZN7cutlass13device_kernelIN5flash19enable_sm80_to_sm89INS1_16FlashAttnFwdSm80INS1_25CollectiveMainloopFwdSm80ILi8ELi1ELb0EN4cute5tupleIJNS5_1CILi128EEENS7_ILi96EEENS7_ILi256EEEEEELi256ENS_10bfloat16_tEfNS_4arch4Sm80ELb1ELb0ELb0ELb1ELb0ELb0ELb1ELb0EEENS1_21CollectiveEpilogueFwdINS6_IJS8_SA_S9_EEENS6_IJNS7_ILi1EEESI_SI_EEESC_SE_Li256ELb1ELb1ELb0ELb0EEENS1_19SingleTileSchedulerILb1ELb0ELb1ELi128EEEEEEEEEvNT_6ParamsE --------------------------
	.section	.nv.constant0._ZN7cutlass13device_kernelIN5flash19enable_sm80_to_sm89INS1_16FlashAttnFwdSm80INS1_25CollectiveMainloopFwdSm80ILi8ELi1ELb0EN4cute5tupleIJNS5_1CILi128EEENS7_ILi96EEENS7_ILi256EEEEEELi256ENS_10bfloat16_tEfNS_4arch4Sm80ELb1ELb0ELb0ELb1ELb0ELb0ELb1ELb0EEENS1_21CollectiveEpilogueFwdINS6_IJS8_SA_S9_EEENS6_IJNS7_ILi1EEESI_SI_EEESC_SE_Li256ELb1ELb1ELb0ELb0EEENS1_19SingleTileSchedulerILb1ELb0ELb1ELi128EEEEEEEEEvNT_6ParamsE,"a",@progbits
	.sectionflags	@""
	.align	4
.nv.constant0._ZN7cutlass13device_kernelIN5flash19enable_sm80_to_sm89INS1_16FlashAttnFwdSm80INS1_25CollectiveMainloopFwdSm80ILi8ELi1ELb0EN4cute5tupleIJNS5_1CILi128EEENS7_ILi96EEENS7_ILi256EEEEEELi256ENS_10bfloat16_tEfNS_4arch4Sm80ELb1ELb0ELb0ELb1ELb0ELb0ELb1ELb0EEENS1_21CollectiveEpilogueFwdINS6_IJS8_SA_S9_EEENS6_IJNS7_ILi1EEESI_SI_EEESC_SE_Li256ELb1ELb1ELb0ELb0EEENS1_19SingleTileSchedulerILb1ELb0ELb1ELi128EEEEEEEEEvNT_6ParamsE:
	.zero		1576


//--------------------- .nv.constant0._ZN7cutlass13device_kernelIN5flash19enable_sm80_to_sm89INS1_16FlashAttnFwdSm80INS1_25CollectiveMainloopFwdSm80ILi8ELi1ELb0EN4cute5tupleIJNS5_1CILi128EEENS7_ILi48EEENS7_ILi256EEEEEELi256ENS_10bfloat16_tEfNS_4arch4Sm80ELb1ELb0ELb0ELb1ELb0ELb1ELb1ELb0EEENS1_21CollectiveEpilogueFwdINS6_IJS8_SA_S9_EEENS6_IJNS7_ILi1EEESI_SI_EEESC_SE_Li256ELb1ELb1ELb0ELb0EEENS1_19SingleTileSchedulerILb1ELb0ELb1ELi128EEEEEEEEEvNT_6ParamsE --------------------------
	.section	.nv.constant0._ZN7cutlass13device_kernelIN5flash19enable_sm80_to_sm89INS1_16FlashAttnFwdSm80INS1_25CollectiveMainloopFwdSm80ILi8ELi1ELb0EN4cute5tupleIJNS5_1CILi128EEENS7_ILi48EEENS7_ILi256EEEEEELi256ENS_10bfloat16_tEfNS_4arch4Sm80ELb1ELb0ELb0ELb1ELb0ELb1ELb1ELb0EEENS1_21CollectiveEpilogueFwdINS6_IJS8_SA_S9_EEENS6_IJNS7_ILi1EEESI_SI_EEESC_SE_Li256ELb1ELb1ELb0ELb0EEENS1_19SingleTileSchedulerILb1ELb0ELb1ELi128EEEEEEEEEvNT_6ParamsE,"a",@progbits
	.sectionflags	@""
	.align	4
.nv.constant0._ZN7cutlass13device_kernelIN5flash19enable_sm80_to_sm89INS1_16FlashAttnFwdSm80INS1_25CollectiveMainloopFwdSm80ILi8ELi1ELb0EN4cute5tupleIJNS5_1CILi128EEENS7_ILi48EEENS7_ILi256EEEEEELi256ENS_10bfloat16_tEfNS_4arch4Sm80ELb1ELb0ELb0ELb1ELb0ELb1ELb1ELb0EEENS1_21CollectiveEpilogueFwdINS6_IJS8_SA_S9_EEENS6_IJNS7_ILi1EEESI_SI_EEESC_SE_Li256ELb1ELb1ELb0ELb0EEENS1_19SingleTileSchedulerILb1ELb0ELb1ELi128EEEEEEEEEvNT_6ParamsE:
	.zero		1576


//--------------------- SYMBOLS --------------------------

	.type		.nv.reservedSmem.offset0,@object
	.size		.nv.reservedSmem.offset0,0x4
